//
// Generated by NVIDIA NVVM Compiler
//
// Compiler Build ID: CL-36424714
// Cuda compilation tools, release 13.0, V13.0.88
// Based on NVVM 20.0.0
//

.version 9.0
.target sm_100
.address_size 64

	// .globl	_ZN3cub18CUB_300001_SM_10006detail11EmptyKernelIvEEvv
// _ZZN3cub18CUB_300001_SM_10006detail6reduce28DeviceReduceSingleTileKernelINS2_10policy_hubIdjN4cuda3std3__44plusIdEEE10Policy1000EN6thrust24THRUST_300001_SM_1000_NS6detail15normal_iteratorINSD_10device_ptrIdEEEEPdjS9_ddNS7_10__identityEEEvT0_T1_T2_T3_T4_T6_E12temp_storage has been demoted
// _ZZN3cub18CUB_300001_SM_10006detail6reduce18DeviceReduceKernelINS2_10policy_hubIdjN4cuda3std3__44plusIdEEE10Policy1000EN6thrust24THRUST_300001_SM_1000_NS6detail15normal_iteratorINSD_10device_ptrIdEEEEjS9_dNS7_10__identityEEEvT0_PT3_T1_NS0_13GridEvenShareISN_EET2_T4_E12temp_storage has been demoted
// _ZZN3cub18CUB_300001_SM_10006detail6reduce28DeviceReduceSingleTileKernelINS2_10policy_hubIdjN4cuda3std3__44plusIdEEE10Policy1000EPdSC_iS9_ddNS7_10__identityEEEvT0_T1_T2_T3_T4_T6_E12temp_storage has been demoted
// _ZZN3cub18CUB_300001_SM_10006detail6reduce28DeviceReduceSingleTileKernelINS2_10policy_hubIdyN4cuda3std3__44plusIdEEE10Policy1000EN6thrust24THRUST_300001_SM_1000_NS6detail15normal_iteratorINSD_10device_ptrIdEEEEPdyS9_ddNS7_10__identityEEEvT0_T1_T2_T3_T4_T6_E12temp_storage has been demoted
// _ZZN3cub18CUB_300001_SM_10006detail6reduce18DeviceReduceKernelINS2_10policy_hubIdyN4cuda3std3__44plusIdEEE10Policy1000EN6thrust24THRUST_300001_SM_1000_NS6detail15normal_iteratorINSD_10device_ptrIdEEEEyS9_dNS7_10__identityEEEvT0_PT3_T1_NS0_13GridEvenShareISN_EET2_T4_E12temp_storage has been demoted
// _ZZN3cub18CUB_300001_SM_10006detail6reduce28DeviceReduceSingleTileKernelINS2_10policy_hubIdyN4cuda3std3__44plusIdEEE10Policy1000EPdSC_iS9_ddNS7_10__identityEEEvT0_T1_T2_T3_T4_T6_E12temp_storage has been demoted
// _ZZN3cub18CUB_300001_SM_10006detail6reduce28DeviceReduceSingleTileKernelINS2_10policy_hubIdjN4cuda3std3__44plusIdEEE10Policy1000EN6thrust24THRUST_300001_SM_1000_NS6detail15normal_iteratorINSD_10device_ptrIdEEEEPdjS9_dd21square_diff_from_meanEEvT0_T1_T2_T3_T4_T6_E12temp_storage has been demoted
// _ZZN3cub18CUB_300001_SM_10006detail6reduce18DeviceReduceKernelINS2_10policy_hubIdjN4cuda3std3__44plusIdEEE10Policy1000EN6thrust24THRUST_300001_SM_1000_NS6detail15normal_iteratorINSD_10device_ptrIdEEEEjS9_d21square_diff_from_meanEEvT0_PT3_T1_NS0_13GridEvenShareISN_EET2_T4_E12temp_storage has been demoted
// _ZZN3cub18CUB_300001_SM_10006detail6reduce28DeviceReduceSingleTileKernelINS2_10policy_hubIdyN4cuda3std3__44plusIdEEE10Policy1000EN6thrust24THRUST_300001_SM_1000_NS6detail15normal_iteratorINSD_10device_ptrIdEEEEPdyS9_dd21square_diff_from_meanEEvT0_T1_T2_T3_T4_T6_E12temp_storage has been demoted
// _ZZN3cub18CUB_300001_SM_10006detail6reduce18DeviceReduceKernelINS2_10policy_hubIdyN4cuda3std3__44plusIdEEE10Policy1000EN6thrust24THRUST_300001_SM_1000_NS6detail15normal_iteratorINSD_10device_ptrIdEEEEyS9_d21square_diff_from_meanEEvT0_PT3_T1_NS0_13GridEvenShareISN_EET2_T4_E12temp_storage has been demoted
.global .align 1 .b8 _ZN30_INTERNAL_b894c952_4_k_cu_main4cuda3std3__45__cpo5beginE[1];
.global .align 1 .b8 _ZN30_INTERNAL_b894c952_4_k_cu_main4cuda3std3__45__cpo3endE[1];
.global .align 1 .b8 _ZN30_INTERNAL_b894c952_4_k_cu_main4cuda3std3__45__cpo6cbeginE[1];
.global .align 1 .b8 _ZN30_INTERNAL_b894c952_4_k_cu_main4cuda3std3__45__cpo4cendE[1];
.global .align 1 .b8 _ZN30_INTERNAL_b894c952_4_k_cu_main4cuda3std3__45__cpo6rbeginE[1];
.global .align 1 .b8 _ZN30_INTERNAL_b894c952_4_k_cu_main4cuda3std3__45__cpo4rendE[1];
.global .align 1 .b8 _ZN30_INTERNAL_b894c952_4_k_cu_main4cuda3std3__45__cpo7crbeginE[1];
.global .align 1 .b8 _ZN30_INTERNAL_b894c952_4_k_cu_main4cuda3std3__45__cpo5crendE[1];
.global .align 1 .b8 _ZN30_INTERNAL_b894c952_4_k_cu_main4cuda3std3__432_GLOBAL__N__b894c952_4_k_cu_main6ignoreE[1];
.global .align 1 .b8 _ZN30_INTERNAL_b894c952_4_k_cu_main4cuda3std3__419piecewise_constructE[1];
.global .align 1 .b8 _ZN30_INTERNAL_b894c952_4_k_cu_main4cuda3std3__48in_placeE[1];
.global .align 1 .b8 _ZN30_INTERNAL_b894c952_4_k_cu_main4cuda3std3__420unreachable_sentinelE[1];
.global .align 1 .b8 _ZN30_INTERNAL_b894c952_4_k_cu_main4cuda3std3__47nulloptE[1];
.global .align 1 .b8 _ZN30_INTERNAL_b894c952_4_k_cu_main4cuda3std3__48unexpectE[1];
.global .align 1 .b8 _ZN30_INTERNAL_b894c952_4_k_cu_main4cuda3std6ranges3__45__cpo4swapE[1];
.global .align 1 .b8 _ZN30_INTERNAL_b894c952_4_k_cu_main4cuda3std6ranges3__45__cpo9iter_moveE[1];
.global .align 1 .b8 _ZN30_INTERNAL_b894c952_4_k_cu_main4cuda3std6ranges3__45__cpo5beginE[1];
.global .align 1 .b8 _ZN30_INTERNAL_b894c952_4_k_cu_main4cuda3std6ranges3__45__cpo3endE[1];
.global .align 1 .b8 _ZN30_INTERNAL_b894c952_4_k_cu_main4cuda3std6ranges3__45__cpo6cbeginE[1];
.global .align 1 .b8 _ZN30_INTERNAL_b894c952_4_k_cu_main4cuda3std6ranges3__45__cpo4cendE[1];
.global .align 1 .b8 _ZN30_INTERNAL_b894c952_4_k_cu_main4cuda3std6ranges3__45__cpo7advanceE[1];
.global .align 1 .b8 _ZN30_INTERNAL_b894c952_4_k_cu_main4cuda3std6ranges3__45__cpo9iter_swapE[1];
.global .align 1 .b8 _ZN30_INTERNAL_b894c952_4_k_cu_main4cuda3std6ranges3__45__cpo4nextE[1];
.global .align 1 .b8 _ZN30_INTERNAL_b894c952_4_k_cu_main4cuda3std6ranges3__45__cpo4prevE[1];
.global .align 1 .b8 _ZN30_INTERNAL_b894c952_4_k_cu_main4cuda3std6ranges3__45__cpo4dataE[1];
.global .align 1 .b8 _ZN30_INTERNAL_b894c952_4_k_cu_main4cuda3std6ranges3__45__cpo5cdataE[1];
.global .align 1 .b8 _ZN30_INTERNAL_b894c952_4_k_cu_main4cuda3std6ranges3__45__cpo4sizeE[1];
.global .align 1 .b8 _ZN30_INTERNAL_b894c952_4_k_cu_main4cuda3std6ranges3__45__cpo5ssizeE[1];
.global .align 1 .b8 _ZN30_INTERNAL_b894c952_4_k_cu_main4cuda3std6ranges3__45__cpo8distanceE[1];
.global .align 1 .b8 _ZN30_INTERNAL_b894c952_4_k_cu_main6thrust24THRUST_300001_SM_1000_NS8cuda_cub3parE[1];
.global .align 1 .b8 _ZN30_INTERNAL_b894c952_4_k_cu_main6thrust24THRUST_300001_SM_1000_NS8cuda_cub10par_nosyncE[1];
.global .align 1 .b8 _ZN30_INTERNAL_b894c952_4_k_cu_main6thrust24THRUST_300001_SM_1000_NS6system6detail10sequential3seqE[1];
.global .align 1 .b8 _ZN30_INTERNAL_b894c952_4_k_cu_main6thrust24THRUST_300001_SM_1000_NS12placeholders2_1E[1];
.global .align 1 .b8 _ZN30_INTERNAL_b894c952_4_k_cu_main6thrust24THRUST_300001_SM_1000_NS12placeholders2_2E[1];
.global .align 1 .b8 _ZN30_INTERNAL_b894c952_4_k_cu_main6thrust24THRUST_300001_SM_1000_NS12placeholders2_3E[1];
.global .align 1 .b8 _ZN30_INTERNAL_b894c952_4_k_cu_main6thrust24THRUST_300001_SM_1000_NS12placeholders2_4E[1];
.global .align 1 .b8 _ZN30_INTERNAL_b894c952_4_k_cu_main6thrust24THRUST_300001_SM_1000_NS12placeholders2_5E[1];
.global .align 1 .b8 _ZN30_INTERNAL_b894c952_4_k_cu_main6thrust24THRUST_300001_SM_1000_NS12placeholders2_6E[1];
.global .align 1 .b8 _ZN30_INTERNAL_b894c952_4_k_cu_main6thrust24THRUST_300001_SM_1000_NS12placeholders2_7E[1];
.global .align 1 .b8 _ZN30_INTERNAL_b894c952_4_k_cu_main6thrust24THRUST_300001_SM_1000_NS12placeholders2_8E[1];
.global .align 1 .b8 _ZN30_INTERNAL_b894c952_4_k_cu_main6thrust24THRUST_300001_SM_1000_NS12placeholders2_9E[1];
.global .align 1 .b8 _ZN30_INTERNAL_b894c952_4_k_cu_main6thrust24THRUST_300001_SM_1000_NS12placeholders3_10E[1];
.global .align 1 .b8 _ZN30_INTERNAL_b894c952_4_k_cu_main6thrust24THRUST_300001_SM_1000_NS3seqE[1];

.visible .entry _ZN3cub18CUB_300001_SM_10006detail11EmptyKernelIvEEvv()
{


	ret;

}
	// .globl	_ZN3cub18CUB_300001_SM_10006detail6reduce28DeviceReduceSingleTileKernelINS2_10policy_hubIdjN4cuda3std3__44plusIdEEE10Policy1000EN6thrust24THRUST_300001_SM_1000_NS6detail15normal_iteratorINSD_10device_ptrIdEEEEPdjS9_ddNS7_10__identityEEEvT0_T1_T2_T3_T4_T6_
.visible .entry _ZN3cub18CUB_300001_SM_10006detail6reduce28DeviceReduceSingleTileKernelINS2_10policy_hubIdjN4cuda3std3__44plusIdEEE10Policy1000EN6thrust24THRUST_300001_SM_1000_NS6detail15normal_iteratorINSD_10device_ptrIdEEEEPdjS9_ddNS7_10__identityEEEvT0_T1_T2_T3_T4_T6_(
	.param .align 8 .b8 _ZN3cub18CUB_300001_SM_10006detail6reduce28DeviceReduceSingleTileKernelINS2_10policy_hubIdjN4cuda3std3__44plusIdEEE10Policy1000EN6thrust24THRUST_300001_SM_1000_NS6detail15normal_iteratorINSD_10device_ptrIdEEEEPdjS9_ddNS7_10__identityEEEvT0_T1_T2_T3_T4_T6__param_0[8],
	.param .u64 .ptr .align 1 _ZN3cub18CUB_300001_SM_10006detail6reduce28DeviceReduceSingleTileKernelINS2_10policy_hubIdjN4cuda3std3__44plusIdEEE10Policy1000EN6thrust24THRUST_300001_SM_1000_NS6detail15normal_iteratorINSD_10device_ptrIdEEEEPdjS9_ddNS7_10__identityEEEvT0_T1_T2_T3_T4_T6__param_1,
	.param .u32 _ZN3cub18CUB_300001_SM_10006detail6reduce28DeviceReduceSingleTileKernelINS2_10policy_hubIdjN4cuda3std3__44plusIdEEE10Policy1000EN6thrust24THRUST_300001_SM_1000_NS6detail15normal_iteratorINSD_10device_ptrIdEEEEPdjS9_ddNS7_10__identityEEEvT0_T1_T2_T3_T4_T6__param_2,
	.param .align 1 .b8 _ZN3cub18CUB_300001_SM_10006detail6reduce28DeviceReduceSingleTileKernelINS2_10policy_hubIdjN4cuda3std3__44plusIdEEE10Policy1000EN6thrust24THRUST_300001_SM_1000_NS6detail15normal_iteratorINSD_10device_ptrIdEEEEPdjS9_ddNS7_10__identityEEEvT0_T1_T2_T3_T4_T6__param_3[1],
	.param .f64 _ZN3cub18CUB_300001_SM_10006detail6reduce28DeviceReduceSingleTileKernelINS2_10policy_hubIdjN4cuda3std3__44plusIdEEE10Policy1000EN6thrust24THRUST_300001_SM_1000_NS6detail15normal_iteratorINSD_10device_ptrIdEEEEPdjS9_ddNS7_10__identityEEEvT0_T1_T2_T3_T4_T6__param_4,
	.param .align 1 .b8 _ZN3cub18CUB_300001_SM_10006detail6reduce28DeviceReduceSingleTileKernelINS2_10policy_hubIdjN4cuda3std3__44plusIdEEE10Policy1000EN6thrust24THRUST_300001_SM_1000_NS6detail15normal_iteratorINSD_10device_ptrIdEEEEPdjS9_ddNS7_10__identityEEEvT0_T1_T2_T3_T4_T6__param_5[1]
)
.maxntid 640
.minnctapersm 1
{
	.reg .pred 	%p<71>;
	.reg .b32 	%r<288>;
	.reg .b64 	%rd<114>;
	.reg .b64 	%fd<380>;
	// demoted variable
	.shared .align 8 .b8 _ZZN3cub18CUB_300001_SM_10006detail6reduce28DeviceReduceSingleTileKernelINS2_10policy_hubIdjN4cuda3std3__44plusIdEEE10Policy1000EN6thrust24THRUST_300001_SM_1000_NS6detail15normal_iteratorINSD_10device_ptrIdEEEEPdjS9_ddNS7_10__identityEEEvT0_T1_T2_T3_T4_T6_E12temp_storage[192];
	ld.param.u64 	%rd9, [_ZN3cub18CUB_300001_SM_10006detail6reduce28DeviceReduceSingleTileKernelINS2_10policy_hubIdjN4cuda3std3__44plusIdEEE10Policy1000EN6thrust24THRUST_300001_SM_1000_NS6detail15normal_iteratorINSD_10device_ptrIdEEEEPdjS9_ddNS7_10__identityEEEvT0_T1_T2_T3_T4_T6__param_0];
	ld.param.u64 	%rd10, [_ZN3cub18CUB_300001_SM_10006detail6reduce28DeviceReduceSingleTileKernelINS2_10policy_hubIdjN4cuda3std3__44plusIdEEE10Policy1000EN6thrust24THRUST_300001_SM_1000_NS6detail15normal_iteratorINSD_10device_ptrIdEEEEPdjS9_ddNS7_10__identityEEEvT0_T1_T2_T3_T4_T6__param_1];
	ld.param.u32 	%r51, [_ZN3cub18CUB_300001_SM_10006detail6reduce28DeviceReduceSingleTileKernelINS2_10policy_hubIdjN4cuda3std3__44plusIdEEE10Policy1000EN6thrust24THRUST_300001_SM_1000_NS6detail15normal_iteratorINSD_10device_ptrIdEEEEPdjS9_ddNS7_10__identityEEEvT0_T1_T2_T3_T4_T6__param_2];
	ld.param.f64 	%fd42, [_ZN3cub18CUB_300001_SM_10006detail6reduce28DeviceReduceSingleTileKernelINS2_10policy_hubIdjN4cuda3std3__44plusIdEEE10Policy1000EN6thrust24THRUST_300001_SM_1000_NS6detail15normal_iteratorINSD_10device_ptrIdEEEEPdjS9_ddNS7_10__identityEEEvT0_T1_T2_T3_T4_T6__param_4];
	cvta.to.global.u64 	%rd1, %rd10;
	setp.ne.s32 	%p1, %r51, 0;
	@%p1 bra 	$L__BB1_3;
	mov.u32 	%r270, %tid.x;
	setp.ne.s32 	%p70, %r270, 0;
	@%p70 bra 	$L__BB1_52;
	st.global.f64 	[%rd1], %fd42;
	bra.uni 	$L__BB1_52;
$L__BB1_3:
	cvta.to.global.u64 	%rd2, %rd9;
	setp.gt.u32 	%p2, %r51, 5119;
	@%p2 bra 	$L__BB1_28;
	mov.u32 	%r1, %tid.x;
	setp.ge.u32 	%p24, %r1, %r51;
	mov.f64 	%fd367, 0d0000000000000000;
	mov.u32 	%r274, %r1;
	@%p24 bra 	$L__BB1_6;
	mul.wide.u32 	%rd83, %r1, 8;
	add.s64 	%rd84, %rd2, %rd83;
	ld.global.f64 	%fd367, [%rd84];
	add.s32 	%r274, %r1, 640;
$L__BB1_6:
	setp.ge.u32 	%p25, %r274, %r51;
	@%p25 bra 	$L__BB1_19;
	not.b32 	%r146, %r274;
	add.s32 	%r147, %r51, %r146;
	mul.hi.u32 	%r148, %r147, -858993459;
	shr.u32 	%r149, %r148, 9;
	add.s32 	%r4, %r149, 1;
	and.b32  	%r5, %r4, 15;
	setp.lt.u32 	%p26, %r147, 9600;
	@%p26 bra 	$L__BB1_10;
	and.b32  	%r150, %r4, 16777200;
	neg.s32 	%r272, %r150;
	mul.wide.u32 	%rd85, %r274, 8;
	add.s64 	%rd86, %rd85, %rd2;
	add.s64 	%rd112, %rd86, 40960;
$L__BB1_9:
	.pragma "nounroll";
	ld.global.f64 	%fd181, [%rd112+-40960];
	add.f64 	%fd182, %fd367, %fd181;
	ld.global.f64 	%fd183, [%rd112+-35840];
	add.f64 	%fd184, %fd182, %fd183;
	ld.global.f64 	%fd185, [%rd112+-30720];
	add.f64 	%fd186, %fd184, %fd185;
	ld.global.f64 	%fd187, [%rd112+-25600];
	add.f64 	%fd188, %fd186, %fd187;
	ld.global.f64 	%fd189, [%rd112+-20480];
	add.f64 	%fd190, %fd188, %fd189;
	ld.global.f64 	%fd191, [%rd112+-15360];
	add.f64 	%fd192, %fd190, %fd191;
	ld.global.f64 	%fd193, [%rd112+-10240];
	add.f64 	%fd194, %fd192, %fd193;
	ld.global.f64 	%fd195, [%rd112+-5120];
	add.f64 	%fd196, %fd194, %fd195;
	ld.global.f64 	%fd197, [%rd112];
	add.f64 	%fd198, %fd196, %fd197;
	ld.global.f64 	%fd199, [%rd112+5120];
	add.f64 	%fd200, %fd198, %fd199;
	ld.global.f64 	%fd201, [%rd112+10240];
	add.f64 	%fd202, %fd200, %fd201;
	ld.global.f64 	%fd203, [%rd112+15360];
	add.f64 	%fd204, %fd202, %fd203;
	ld.global.f64 	%fd205, [%rd112+20480];
	add.f64 	%fd206, %fd204, %fd205;
	ld.global.f64 	%fd207, [%rd112+25600];
	add.f64 	%fd208, %fd206, %fd207;
	ld.global.f64 	%fd209, [%rd112+30720];
	add.f64 	%fd210, %fd208, %fd209;
	ld.global.f64 	%fd211, [%rd112+35840];
	add.f64 	%fd367, %fd210, %fd211;
	add.s32 	%r274, %r274, 10240;
	add.s32 	%r272, %r272, 16;
	add.s64 	%rd112, %rd112, 81920;
	setp.ne.s32 	%p27, %r272, 0;
	@%p27 bra 	$L__BB1_9;
$L__BB1_10:
	setp.eq.s32 	%p28, %r5, 0;
	@%p28 bra 	$L__BB1_19;
	and.b32  	%r12, %r4, 7;
	setp.lt.u32 	%p29, %r5, 8;
	@%p29 bra 	$L__BB1_13;
	mul.wide.u32 	%rd87, %r274, 8;
	add.s64 	%rd88, %rd2, %rd87;
	ld.global.f64 	%fd213, [%rd88];
	add.f64 	%fd214, %fd367, %fd213;
	ld.global.f64 	%fd215, [%rd88+5120];
	add.f64 	%fd216, %fd214, %fd215;
	ld.global.f64 	%fd217, [%rd88+10240];
	add.f64 	%fd218, %fd216, %fd217;
	ld.global.f64 	%fd219, [%rd88+15360];
	add.f64 	%fd220, %fd218, %fd219;
	ld.global.f64 	%fd221, [%rd88+20480];
	add.f64 	%fd222, %fd220, %fd221;
	ld.global.f64 	%fd223, [%rd88+25600];
	add.f64 	%fd224, %fd222, %fd223;
	ld.global.f64 	%fd225, [%rd88+30720];
	add.f64 	%fd226, %fd224, %fd225;
	ld.global.f64 	%fd227, [%rd88+35840];
	add.f64 	%fd367, %fd226, %fd227;
	add.s32 	%r274, %r274, 5120;
$L__BB1_13:
	setp.eq.s32 	%p30, %r12, 0;
	@%p30 bra 	$L__BB1_19;
	and.b32  	%r15, %r4, 3;
	setp.lt.u32 	%p31, %r12, 4;
	@%p31 bra 	$L__BB1_16;
	mul.wide.u32 	%rd89, %r274, 8;
	add.s64 	%rd90, %rd2, %rd89;
	ld.global.f64 	%fd229, [%rd90];
	add.f64 	%fd230, %fd367, %fd229;
	ld.global.f64 	%fd231, [%rd90+5120];
	add.f64 	%fd232, %fd230, %fd231;
	ld.global.f64 	%fd233, [%rd90+10240];
	add.f64 	%fd234, %fd232, %fd233;
	ld.global.f64 	%fd235, [%rd90+15360];
	add.f64 	%fd367, %fd234, %fd235;
	add.s32 	%r274, %r274, 2560;
$L__BB1_16:
	setp.eq.s32 	%p32, %r15, 0;
	@%p32 bra 	$L__BB1_19;
	mul.wide.u32 	%rd91, %r274, 8;
	add.s64 	%rd113, %rd2, %rd91;
	neg.s32 	%r277, %r15;
$L__BB1_18:
	.pragma "nounroll";
	ld.global.f64 	%fd236, [%rd113];
	add.f64 	%fd367, %fd367, %fd236;
	add.s64 	%rd113, %rd113, 5120;
	add.s32 	%r277, %r277, 1;
	setp.ne.s32 	%p33, %r277, 0;
	@%p33 bra 	$L__BB1_18;
$L__BB1_19:
	setp.lt.u32 	%p34, %r51, 640;
	@%p34 bra 	$L__BB1_24;
	// begin inline asm
	mov.u32 %r214, %laneid;
	// end inline asm
	mov.b64 	%rd102, %fd367;
	mov.b64 	{%r216, %r221}, %rd102;
	mov.b32 	%r222, 1;
	mov.b32 	%r263, 31;
	mov.b32 	%r264, -1;
	// begin inline asm
	shfl.sync.down.b32 %r215, %r216, %r222, %r263, %r264;
	// end inline asm
	// begin inline asm
	shfl.sync.down.b32 %r220, %r221, %r222, %r263, %r264;
	// end inline asm
	mov.b64 	%rd103, {%r215, %r220};
	mov.b64 	%fd307, %rd103;
	setp.gt.s32 	%p62, %r214, 30;
	add.f64 	%fd308, %fd367, %fd307;
	selp.f64 	%fd309, %fd367, %fd308, %p62;
	mov.b64 	%rd104, %fd309;
	mov.b64 	{%r226, %r231}, %rd104;
	mov.b32 	%r232, 2;
	// begin inline asm
	shfl.sync.down.b32 %r225, %r226, %r232, %r263, %r264;
	// end inline asm
	// begin inline asm
	shfl.sync.down.b32 %r230, %r231, %r232, %r263, %r264;
	// end inline asm
	mov.b64 	%rd105, {%r225, %r230};
	mov.b64 	%fd310, %rd105;
	setp.gt.s32 	%p63, %r214, 29;
	add.f64 	%fd311, %fd309, %fd310;
	selp.f64 	%fd312, %fd309, %fd311, %p63;
	mov.b64 	%rd106, %fd312;
	mov.b64 	{%r236, %r241}, %rd106;
	mov.b32 	%r242, 4;
	// begin inline asm
	shfl.sync.down.b32 %r235, %r236, %r242, %r263, %r264;
	// end inline asm
	// begin inline asm
	shfl.sync.down.b32 %r240, %r241, %r242, %r263, %r264;
	// end inline asm
	mov.b64 	%rd107, {%r235, %r240};
	mov.b64 	%fd313, %rd107;
	setp.gt.s32 	%p64, %r214, 27;
	add.f64 	%fd314, %fd312, %fd313;
	selp.f64 	%fd315, %fd312, %fd314, %p64;
	mov.b64 	%rd108, %fd315;
	mov.b64 	{%r246, %r251}, %rd108;
	mov.b32 	%r252, 8;
	// begin inline asm
	shfl.sync.down.b32 %r245, %r246, %r252, %r263, %r264;
	// end inline asm
	// begin inline asm
	shfl.sync.down.b32 %r250, %r251, %r252, %r263, %r264;
	// end inline asm
	mov.b64 	%rd109, {%r245, %r250};
	mov.b64 	%fd316, %rd109;
	setp.gt.s32 	%p65, %r214, 23;
	add.f64 	%fd317, %fd315, %fd316;
	selp.f64 	%fd318, %fd315, %fd317, %p65;
	mov.b64 	%rd110, %fd318;
	mov.b64 	{%r256, %r261}, %rd110;
	mov.b32 	%r262, 16;
	// begin inline asm
	shfl.sync.down.b32 %r255, %r256, %r262, %r263, %r264;
	// end inline asm
	// begin inline asm
	shfl.sync.down.b32 %r260, %r261, %r262, %r263, %r264;
	// end inline asm
	mov.b64 	%rd111, {%r255, %r260};
	mov.b64 	%fd319, %rd111;
	setp.gt.s32 	%p66, %r214, 15;
	add.f64 	%fd16, %fd318, %fd319;
	selp.f64 	%fd379, %fd318, %fd16, %p66;
	setp.ne.s32 	%p67, %r214, 0;
	@%p67 bra 	$L__BB1_22;
	shr.u32 	%r265, %r1, 2;
	and.b32  	%r266, %r265, 248;
	mov.u32 	%r267, _ZZN3cub18CUB_300001_SM_10006detail6reduce28DeviceReduceSingleTileKernelINS2_10policy_hubIdjN4cuda3std3__44plusIdEEE10Policy1000EN6thrust24THRUST_300001_SM_1000_NS6detail15normal_iteratorINSD_10device_ptrIdEEEEPdjS9_ddNS7_10__identityEEEvT0_T1_T2_T3_T4_T6_E12temp_storage;
	add.s32 	%r268, %r267, %r266;
	st.shared.f64 	[%r268+24], %fd16;
$L__BB1_22:
	bar.sync 	0;
	setp.ne.s32 	%p68, %r1, 0;
	@%p68 bra 	$L__BB1_50;
	ld.shared.f64 	%fd320, [_ZZN3cub18CUB_300001_SM_10006detail6reduce28DeviceReduceSingleTileKernelINS2_10policy_hubIdjN4cuda3std3__44plusIdEEE10Policy1000EN6thrust24THRUST_300001_SM_1000_NS6detail15normal_iteratorINSD_10device_ptrIdEEEEPdjS9_ddNS7_10__identityEEEvT0_T1_T2_T3_T4_T6_E12temp_storage+32];
	add.f64 	%fd321, %fd379, %fd320;
	ld.shared.f64 	%fd322, [_ZZN3cub18CUB_300001_SM_10006detail6reduce28DeviceReduceSingleTileKernelINS2_10policy_hubIdjN4cuda3std3__44plusIdEEE10Policy1000EN6thrust24THRUST_300001_SM_1000_NS6detail15normal_iteratorINSD_10device_ptrIdEEEEPdjS9_ddNS7_10__identityEEEvT0_T1_T2_T3_T4_T6_E12temp_storage+40];
	add.f64 	%fd323, %fd321, %fd322;
	ld.shared.f64 	%fd324, [_ZZN3cub18CUB_300001_SM_10006detail6reduce28DeviceReduceSingleTileKernelINS2_10policy_hubIdjN4cuda3std3__44plusIdEEE10Policy1000EN6thrust24THRUST_300001_SM_1000_NS6detail15normal_iteratorINSD_10device_ptrIdEEEEPdjS9_ddNS7_10__identityEEEvT0_T1_T2_T3_T4_T6_E12temp_storage+48];
	add.f64 	%fd325, %fd323, %fd324;
	ld.shared.f64 	%fd326, [_ZZN3cub18CUB_300001_SM_10006detail6reduce28DeviceReduceSingleTileKernelINS2_10policy_hubIdjN4cuda3std3__44plusIdEEE10Policy1000EN6thrust24THRUST_300001_SM_1000_NS6detail15normal_iteratorINSD_10device_ptrIdEEEEPdjS9_ddNS7_10__identityEEEvT0_T1_T2_T3_T4_T6_E12temp_storage+56];
	add.f64 	%fd327, %fd325, %fd326;
	ld.shared.f64 	%fd328, [_ZZN3cub18CUB_300001_SM_10006detail6reduce28DeviceReduceSingleTileKernelINS2_10policy_hubIdjN4cuda3std3__44plusIdEEE10Policy1000EN6thrust24THRUST_300001_SM_1000_NS6detail15normal_iteratorINSD_10device_ptrIdEEEEPdjS9_ddNS7_10__identityEEEvT0_T1_T2_T3_T4_T6_E12temp_storage+64];
	add.f64 	%fd329, %fd327, %fd328;
	ld.shared.f64 	%fd330, [_ZZN3cub18CUB_300001_SM_10006detail6reduce28DeviceReduceSingleTileKernelINS2_10policy_hubIdjN4cuda3std3__44plusIdEEE10Policy1000EN6thrust24THRUST_300001_SM_1000_NS6detail15normal_iteratorINSD_10device_ptrIdEEEEPdjS9_ddNS7_10__identityEEEvT0_T1_T2_T3_T4_T6_E12temp_storage+72];
	add.f64 	%fd331, %fd329, %fd330;
	ld.shared.f64 	%fd332, [_ZZN3cub18CUB_300001_SM_10006detail6reduce28DeviceReduceSingleTileKernelINS2_10policy_hubIdjN4cuda3std3__44plusIdEEE10Policy1000EN6thrust24THRUST_300001_SM_1000_NS6detail15normal_iteratorINSD_10device_ptrIdEEEEPdjS9_ddNS7_10__identityEEEvT0_T1_T2_T3_T4_T6_E12temp_storage+80];
	add.f64 	%fd333, %fd331, %fd332;
	ld.shared.f64 	%fd334, [_ZZN3cub18CUB_300001_SM_10006detail6reduce28DeviceReduceSingleTileKernelINS2_10policy_hubIdjN4cuda3std3__44plusIdEEE10Policy1000EN6thrust24THRUST_300001_SM_1000_NS6detail15normal_iteratorINSD_10device_ptrIdEEEEPdjS9_ddNS7_10__identityEEEvT0_T1_T2_T3_T4_T6_E12temp_storage+88];
	add.f64 	%fd335, %fd333, %fd334;
	ld.shared.f64 	%fd336, [_ZZN3cub18CUB_300001_SM_10006detail6reduce28DeviceReduceSingleTileKernelINS2_10policy_hubIdjN4cuda3std3__44plusIdEEE10Policy1000EN6thrust24THRUST_300001_SM_1000_NS6detail15normal_iteratorINSD_10device_ptrIdEEEEPdjS9_ddNS7_10__identityEEEvT0_T1_T2_T3_T4_T6_E12temp_storage+96];
	add.f64 	%fd337, %fd335, %fd336;
	ld.shared.f64 	%fd338, [_ZZN3cub18CUB_300001_SM_10006detail6reduce28DeviceReduceSingleTileKernelINS2_10policy_hubIdjN4cuda3std3__44plusIdEEE10Policy1000EN6thrust24THRUST_300001_SM_1000_NS6detail15normal_iteratorINSD_10device_ptrIdEEEEPdjS9_ddNS7_10__identityEEEvT0_T1_T2_T3_T4_T6_E12temp_storage+104];
	add.f64 	%fd339, %fd337, %fd338;
	ld.shared.f64 	%fd340, [_ZZN3cub18CUB_300001_SM_10006detail6reduce28DeviceReduceSingleTileKernelINS2_10policy_hubIdjN4cuda3std3__44plusIdEEE10Policy1000EN6thrust24THRUST_300001_SM_1000_NS6detail15normal_iteratorINSD_10device_ptrIdEEEEPdjS9_ddNS7_10__identityEEEvT0_T1_T2_T3_T4_T6_E12temp_storage+112];
	add.f64 	%fd341, %fd339, %fd340;
	ld.shared.f64 	%fd342, [_ZZN3cub18CUB_300001_SM_10006detail6reduce28DeviceReduceSingleTileKernelINS2_10policy_hubIdjN4cuda3std3__44plusIdEEE10Policy1000EN6thrust24THRUST_300001_SM_1000_NS6detail15normal_iteratorINSD_10device_ptrIdEEEEPdjS9_ddNS7_10__identityEEEvT0_T1_T2_T3_T4_T6_E12temp_storage+120];
	add.f64 	%fd343, %fd341, %fd342;
	ld.shared.f64 	%fd344, [_ZZN3cub18CUB_300001_SM_10006detail6reduce28DeviceReduceSingleTileKernelINS2_10policy_hubIdjN4cuda3std3__44plusIdEEE10Policy1000EN6thrust24THRUST_300001_SM_1000_NS6detail15normal_iteratorINSD_10device_ptrIdEEEEPdjS9_ddNS7_10__identityEEEvT0_T1_T2_T3_T4_T6_E12temp_storage+128];
	add.f64 	%fd345, %fd343, %fd344;
	ld.shared.f64 	%fd346, [_ZZN3cub18CUB_300001_SM_10006detail6reduce28DeviceReduceSingleTileKernelINS2_10policy_hubIdjN4cuda3std3__44plusIdEEE10Policy1000EN6thrust24THRUST_300001_SM_1000_NS6detail15normal_iteratorINSD_10device_ptrIdEEEEPdjS9_ddNS7_10__identityEEEvT0_T1_T2_T3_T4_T6_E12temp_storage+136];
	add.f64 	%fd347, %fd345, %fd346;
	ld.shared.f64 	%fd348, [_ZZN3cub18CUB_300001_SM_10006detail6reduce28DeviceReduceSingleTileKernelINS2_10policy_hubIdjN4cuda3std3__44plusIdEEE10Policy1000EN6thrust24THRUST_300001_SM_1000_NS6detail15normal_iteratorINSD_10device_ptrIdEEEEPdjS9_ddNS7_10__identityEEEvT0_T1_T2_T3_T4_T6_E12temp_storage+144];
	add.f64 	%fd349, %fd347, %fd348;
	ld.shared.f64 	%fd350, [_ZZN3cub18CUB_300001_SM_10006detail6reduce28DeviceReduceSingleTileKernelINS2_10policy_hubIdjN4cuda3std3__44plusIdEEE10Policy1000EN6thrust24THRUST_300001_SM_1000_NS6detail15normal_iteratorINSD_10device_ptrIdEEEEPdjS9_ddNS7_10__identityEEEvT0_T1_T2_T3_T4_T6_E12temp_storage+152];
	add.f64 	%fd351, %fd349, %fd350;
	ld.shared.f64 	%fd352, [_ZZN3cub18CUB_300001_SM_10006detail6reduce28DeviceReduceSingleTileKernelINS2_10policy_hubIdjN4cuda3std3__44plusIdEEE10Policy1000EN6thrust24THRUST_300001_SM_1000_NS6detail15normal_iteratorINSD_10device_ptrIdEEEEPdjS9_ddNS7_10__identityEEEvT0_T1_T2_T3_T4_T6_E12temp_storage+160];
	add.f64 	%fd353, %fd351, %fd352;
	ld.shared.f64 	%fd354, [_ZZN3cub18CUB_300001_SM_10006detail6reduce28DeviceReduceSingleTileKernelINS2_10policy_hubIdjN4cuda3std3__44plusIdEEE10Policy1000EN6thrust24THRUST_300001_SM_1000_NS6detail15normal_iteratorINSD_10device_ptrIdEEEEPdjS9_ddNS7_10__identityEEEvT0_T1_T2_T3_T4_T6_E12temp_storage+168];
	add.f64 	%fd355, %fd353, %fd354;
	ld.shared.f64 	%fd356, [_ZZN3cub18CUB_300001_SM_10006detail6reduce28DeviceReduceSingleTileKernelINS2_10policy_hubIdjN4cuda3std3__44plusIdEEE10Policy1000EN6thrust24THRUST_300001_SM_1000_NS6detail15normal_iteratorINSD_10device_ptrIdEEEEPdjS9_ddNS7_10__identityEEEvT0_T1_T2_T3_T4_T6_E12temp_storage+176];
	add.f64 	%fd379, %fd355, %fd356;
	bra.uni 	$L__BB1_50;
$L__BB1_24:
	// begin inline asm
	mov.u32 %r151, %laneid;
	// end inline asm
	and.b32  	%r202, %r1, 992;
	add.s32 	%r203, %r202, 32;
	setp.gt.u32 	%p35, %r203, %r51;
	not.b32 	%r204, %r202;
	add.s32 	%r205, %r51, %r204;
	selp.b32 	%r200, %r205, 31, %p35;
	mov.b64 	%rd92, %fd367;
	mov.b64 	{%r153, %r158}, %rd92;
	mov.b32 	%r159, 1;
	mov.b32 	%r201, -1;
	// begin inline asm
	shfl.sync.down.b32 %r152, %r153, %r159, %r200, %r201;
	// end inline asm
	// begin inline asm
	shfl.sync.down.b32 %r157, %r158, %r159, %r200, %r201;
	// end inline asm
	mov.b64 	%rd93, {%r152, %r157};
	mov.b64 	%fd237, %rd93;
	setp.lt.s32 	%p36, %r151, %r200;
	add.f64 	%fd238, %fd367, %fd237;
	selp.f64 	%fd239, %fd238, %fd367, %p36;
	mov.b64 	%rd94, %fd239;
	mov.b64 	{%r163, %r168}, %rd94;
	mov.b32 	%r169, 2;
	// begin inline asm
	shfl.sync.down.b32 %r162, %r163, %r169, %r200, %r201;
	// end inline asm
	// begin inline asm
	shfl.sync.down.b32 %r167, %r168, %r169, %r200, %r201;
	// end inline asm
	mov.b64 	%rd95, {%r162, %r167};
	mov.b64 	%fd240, %rd95;
	add.s32 	%r206, %r151, 2;
	setp.gt.s32 	%p37, %r206, %r200;
	add.f64 	%fd241, %fd239, %fd240;
	selp.f64 	%fd242, %fd239, %fd241, %p37;
	mov.b64 	%rd96, %fd242;
	mov.b64 	{%r173, %r178}, %rd96;
	mov.b32 	%r179, 4;
	// begin inline asm
	shfl.sync.down.b32 %r172, %r173, %r179, %r200, %r201;
	// end inline asm
	// begin inline asm
	shfl.sync.down.b32 %r177, %r178, %r179, %r200, %r201;
	// end inline asm
	mov.b64 	%rd97, {%r172, %r177};
	mov.b64 	%fd243, %rd97;
	add.s32 	%r207, %r151, 4;
	setp.gt.s32 	%p38, %r207, %r200;
	add.f64 	%fd244, %fd242, %fd243;
	selp.f64 	%fd245, %fd242, %fd244, %p38;
	mov.b64 	%rd98, %fd245;
	mov.b64 	{%r183, %r188}, %rd98;
	mov.b32 	%r189, 8;
	// begin inline asm
	shfl.sync.down.b32 %r182, %r183, %r189, %r200, %r201;
	// end inline asm
	// begin inline asm
	shfl.sync.down.b32 %r187, %r188, %r189, %r200, %r201;
	// end inline asm
	mov.b64 	%rd99, {%r182, %r187};
	mov.b64 	%fd246, %rd99;
	add.s32 	%r208, %r151, 8;
	setp.gt.s32 	%p39, %r208, %r200;
	add.f64 	%fd247, %fd245, %fd246;
	selp.f64 	%fd248, %fd245, %fd247, %p39;
	mov.b64 	%rd100, %fd248;
	mov.b64 	{%r193, %r198}, %rd100;
	mov.b32 	%r199, 16;
	// begin inline asm
	shfl.sync.down.b32 %r192, %r193, %r199, %r200, %r201;
	// end inline asm
	// begin inline asm
	shfl.sync.down.b32 %r197, %r198, %r199, %r200, %r201;
	// end inline asm
	mov.b64 	%rd101, {%r192, %r197};
	mov.b64 	%fd249, %rd101;
	add.s32 	%r209, %r151, 16;
	setp.gt.s32 	%p40, %r209, %r200;
	add.f64 	%fd250, %fd248, %fd249;
	selp.f64 	%fd379, %fd248, %fd250, %p40;
	setp.ne.s32 	%p41, %r151, 0;
	@%p41 bra 	$L__BB1_26;
	shr.u32 	%r210, %r1, 2;
	and.b32  	%r211, %r210, 248;
	mov.u32 	%r212, _ZZN3cub18CUB_300001_SM_10006detail6reduce28DeviceReduceSingleTileKernelINS2_10policy_hubIdjN4cuda3std3__44plusIdEEE10Policy1000EN6thrust24THRUST_300001_SM_1000_NS6detail15normal_iteratorINSD_10device_ptrIdEEEEPdjS9_ddNS7_10__identityEEEvT0_T1_T2_T3_T4_T6_E12temp_storage;
	add.s32 	%r213, %r212, %r211;
	st.shared.f64 	[%r213+24], %fd379;
$L__BB1_26:
	bar.sync 	0;
	setp.ne.s32 	%p42, %r1, 0;
	@%p42 bra 	$L__BB1_50;
	setp.gt.u32 	%p43, %r51, 32;
	ld.shared.f64 	%fd251, [_ZZN3cub18CUB_300001_SM_10006detail6reduce28DeviceReduceSingleTileKernelINS2_10policy_hubIdjN4cuda3std3__44plusIdEEE10Policy1000EN6thrust24THRUST_300001_SM_1000_NS6detail15normal_iteratorINSD_10device_ptrIdEEEEPdjS9_ddNS7_10__identityEEEvT0_T1_T2_T3_T4_T6_E12temp_storage+32];
	add.f64 	%fd252, %fd379, %fd251;
	selp.f64 	%fd253, %fd252, %fd379, %p43;
	setp.gt.u32 	%p44, %r51, 64;
	ld.shared.f64 	%fd254, [_ZZN3cub18CUB_300001_SM_10006detail6reduce28DeviceReduceSingleTileKernelINS2_10policy_hubIdjN4cuda3std3__44plusIdEEE10Policy1000EN6thrust24THRUST_300001_SM_1000_NS6detail15normal_iteratorINSD_10device_ptrIdEEEEPdjS9_ddNS7_10__identityEEEvT0_T1_T2_T3_T4_T6_E12temp_storage+40];
	add.f64 	%fd255, %fd254, %fd253;
	selp.f64 	%fd256, %fd255, %fd253, %p44;
	setp.gt.u32 	%p45, %r51, 96;
	ld.shared.f64 	%fd257, [_ZZN3cub18CUB_300001_SM_10006detail6reduce28DeviceReduceSingleTileKernelINS2_10policy_hubIdjN4cuda3std3__44plusIdEEE10Policy1000EN6thrust24THRUST_300001_SM_1000_NS6detail15normal_iteratorINSD_10device_ptrIdEEEEPdjS9_ddNS7_10__identityEEEvT0_T1_T2_T3_T4_T6_E12temp_storage+48];
	add.f64 	%fd258, %fd257, %fd256;
	selp.f64 	%fd259, %fd258, %fd256, %p45;
	setp.gt.u32 	%p46, %r51, 128;
	ld.shared.f64 	%fd260, [_ZZN3cub18CUB_300001_SM_10006detail6reduce28DeviceReduceSingleTileKernelINS2_10policy_hubIdjN4cuda3std3__44plusIdEEE10Policy1000EN6thrust24THRUST_300001_SM_1000_NS6detail15normal_iteratorINSD_10device_ptrIdEEEEPdjS9_ddNS7_10__identityEEEvT0_T1_T2_T3_T4_T6_E12temp_storage+56];
	add.f64 	%fd261, %fd260, %fd259;
	selp.f64 	%fd262, %fd261, %fd259, %p46;
	setp.gt.u32 	%p47, %r51, 160;
	ld.shared.f64 	%fd263, [_ZZN3cub18CUB_300001_SM_10006detail6reduce28DeviceReduceSingleTileKernelINS2_10policy_hubIdjN4cuda3std3__44plusIdEEE10Policy1000EN6thrust24THRUST_300001_SM_1000_NS6detail15normal_iteratorINSD_10device_ptrIdEEEEPdjS9_ddNS7_10__identityEEEvT0_T1_T2_T3_T4_T6_E12temp_storage+64];
	add.f64 	%fd264, %fd263, %fd262;
	selp.f64 	%fd265, %fd264, %fd262, %p47;
	setp.gt.u32 	%p48, %r51, 192;
	ld.shared.f64 	%fd266, [_ZZN3cub18CUB_300001_SM_10006detail6reduce28DeviceReduceSingleTileKernelINS2_10policy_hubIdjN4cuda3std3__44plusIdEEE10Policy1000EN6thrust24THRUST_300001_SM_1000_NS6detail15normal_iteratorINSD_10device_ptrIdEEEEPdjS9_ddNS7_10__identityEEEvT0_T1_T2_T3_T4_T6_E12temp_storage+72];
	add.f64 	%fd267, %fd266, %fd265;
	selp.f64 	%fd268, %fd267, %fd265, %p48;
	setp.gt.u32 	%p49, %r51, 224;
	ld.shared.f64 	%fd269, [_ZZN3cub18CUB_300001_SM_10006detail6reduce28DeviceReduceSingleTileKernelINS2_10policy_hubIdjN4cuda3std3__44plusIdEEE10Policy1000EN6thrust24THRUST_300001_SM_1000_NS6detail15normal_iteratorINSD_10device_ptrIdEEEEPdjS9_ddNS7_10__identityEEEvT0_T1_T2_T3_T4_T6_E12temp_storage+80];
	add.f64 	%fd270, %fd269, %fd268;
	selp.f64 	%fd271, %fd270, %fd268, %p49;
	setp.gt.u32 	%p50, %r51, 256;
	ld.shared.f64 	%fd272, [_ZZN3cub18CUB_300001_SM_10006detail6reduce28DeviceReduceSingleTileKernelINS2_10policy_hubIdjN4cuda3std3__44plusIdEEE10Policy1000EN6thrust24THRUST_300001_SM_1000_NS6detail15normal_iteratorINSD_10device_ptrIdEEEEPdjS9_ddNS7_10__identityEEEvT0_T1_T2_T3_T4_T6_E12temp_storage+88];
	add.f64 	%fd273, %fd272, %fd271;
	selp.f64 	%fd274, %fd273, %fd271, %p50;
	setp.gt.u32 	%p51, %r51, 288;
	ld.shared.f64 	%fd275, [_ZZN3cub18CUB_300001_SM_10006detail6reduce28DeviceReduceSingleTileKernelINS2_10policy_hubIdjN4cuda3std3__44plusIdEEE10Policy1000EN6thrust24THRUST_300001_SM_1000_NS6detail15normal_iteratorINSD_10device_ptrIdEEEEPdjS9_ddNS7_10__identityEEEvT0_T1_T2_T3_T4_T6_E12temp_storage+96];
	add.f64 	%fd276, %fd275, %fd274;
	selp.f64 	%fd277, %fd276, %fd274, %p51;
	setp.gt.u32 	%p52, %r51, 320;
	ld.shared.f64 	%fd278, [_ZZN3cub18CUB_300001_SM_10006detail6reduce28DeviceReduceSingleTileKernelINS2_10policy_hubIdjN4cuda3std3__44plusIdEEE10Policy1000EN6thrust24THRUST_300001_SM_1000_NS6detail15normal_iteratorINSD_10device_ptrIdEEEEPdjS9_ddNS7_10__identityEEEvT0_T1_T2_T3_T4_T6_E12temp_storage+104];
	add.f64 	%fd279, %fd278, %fd277;
	selp.f64 	%fd280, %fd279, %fd277, %p52;
	setp.gt.u32 	%p53, %r51, 352;
	ld.shared.f64 	%fd281, [_ZZN3cub18CUB_300001_SM_10006detail6reduce28DeviceReduceSingleTileKernelINS2_10policy_hubIdjN4cuda3std3__44plusIdEEE10Policy1000EN6thrust24THRUST_300001_SM_1000_NS6detail15normal_iteratorINSD_10device_ptrIdEEEEPdjS9_ddNS7_10__identityEEEvT0_T1_T2_T3_T4_T6_E12temp_storage+112];
	add.f64 	%fd282, %fd281, %fd280;
	selp.f64 	%fd283, %fd282, %fd280, %p53;
	setp.gt.u32 	%p54, %r51, 384;
	ld.shared.f64 	%fd284, [_ZZN3cub18CUB_300001_SM_10006detail6reduce28DeviceReduceSingleTileKernelINS2_10policy_hubIdjN4cuda3std3__44plusIdEEE10Policy1000EN6thrust24THRUST_300001_SM_1000_NS6detail15normal_iteratorINSD_10device_ptrIdEEEEPdjS9_ddNS7_10__identityEEEvT0_T1_T2_T3_T4_T6_E12temp_storage+120];
	add.f64 	%fd285, %fd284, %fd283;
	selp.f64 	%fd286, %fd285, %fd283, %p54;
	setp.gt.u32 	%p55, %r51, 416;
	ld.shared.f64 	%fd287, [_ZZN3cub18CUB_300001_SM_10006detail6reduce28DeviceReduceSingleTileKernelINS2_10policy_hubIdjN4cuda3std3__44plusIdEEE10Policy1000EN6thrust24THRUST_300001_SM_1000_NS6detail15normal_iteratorINSD_10device_ptrIdEEEEPdjS9_ddNS7_10__identityEEEvT0_T1_T2_T3_T4_T6_E12temp_storage+128];
	add.f64 	%fd288, %fd287, %fd286;
	selp.f64 	%fd289, %fd288, %fd286, %p55;
	setp.gt.u32 	%p56, %r51, 448;
	ld.shared.f64 	%fd290, [_ZZN3cub18CUB_300001_SM_10006detail6reduce28DeviceReduceSingleTileKernelINS2_10policy_hubIdjN4cuda3std3__44plusIdEEE10Policy1000EN6thrust24THRUST_300001_SM_1000_NS6detail15normal_iteratorINSD_10device_ptrIdEEEEPdjS9_ddNS7_10__identityEEEvT0_T1_T2_T3_T4_T6_E12temp_storage+136];
	add.f64 	%fd291, %fd290, %fd289;
	selp.f64 	%fd292, %fd291, %fd289, %p56;
	setp.gt.u32 	%p57, %r51, 480;
	ld.shared.f64 	%fd293, [_ZZN3cub18CUB_300001_SM_10006detail6reduce28DeviceReduceSingleTileKernelINS2_10policy_hubIdjN4cuda3std3__44plusIdEEE10Policy1000EN6thrust24THRUST_300001_SM_1000_NS6detail15normal_iteratorINSD_10device_ptrIdEEEEPdjS9_ddNS7_10__identityEEEvT0_T1_T2_T3_T4_T6_E12temp_storage+144];
	add.f64 	%fd294, %fd293, %fd292;
	selp.f64 	%fd295, %fd294, %fd292, %p57;
	setp.gt.u32 	%p58, %r51, 512;
	ld.shared.f64 	%fd296, [_ZZN3cub18CUB_300001_SM_10006detail6reduce28DeviceReduceSingleTileKernelINS2_10policy_hubIdjN4cuda3std3__44plusIdEEE10Policy1000EN6thrust24THRUST_300001_SM_1000_NS6detail15normal_iteratorINSD_10device_ptrIdEEEEPdjS9_ddNS7_10__identityEEEvT0_T1_T2_T3_T4_T6_E12temp_storage+152];
	add.f64 	%fd297, %fd296, %fd295;
	selp.f64 	%fd298, %fd297, %fd295, %p58;
	setp.gt.u32 	%p59, %r51, 544;
	ld.shared.f64 	%fd299, [_ZZN3cub18CUB_300001_SM_10006detail6reduce28DeviceReduceSingleTileKernelINS2_10policy_hubIdjN4cuda3std3__44plusIdEEE10Policy1000EN6thrust24THRUST_300001_SM_1000_NS6detail15normal_iteratorINSD_10device_ptrIdEEEEPdjS9_ddNS7_10__identityEEEvT0_T1_T2_T3_T4_T6_E12temp_storage+160];
	add.f64 	%fd300, %fd299, %fd298;
	selp.f64 	%fd301, %fd300, %fd298, %p59;
	setp.gt.u32 	%p60, %r51, 576;
	ld.shared.f64 	%fd302, [_ZZN3cub18CUB_300001_SM_10006detail6reduce28DeviceReduceSingleTileKernelINS2_10policy_hubIdjN4cuda3std3__44plusIdEEE10Policy1000EN6thrust24THRUST_300001_SM_1000_NS6detail15normal_iteratorINSD_10device_ptrIdEEEEPdjS9_ddNS7_10__identityEEEvT0_T1_T2_T3_T4_T6_E12temp_storage+168];
	add.f64 	%fd303, %fd302, %fd301;
	selp.f64 	%fd304, %fd303, %fd301, %p60;
	setp.gt.u32 	%p61, %r51, 608;
	ld.shared.f64 	%fd305, [_ZZN3cub18CUB_300001_SM_10006detail6reduce28DeviceReduceSingleTileKernelINS2_10policy_hubIdjN4cuda3std3__44plusIdEEE10Policy1000EN6thrust24THRUST_300001_SM_1000_NS6detail15normal_iteratorINSD_10device_ptrIdEEEEPdjS9_ddNS7_10__identityEEEvT0_T1_T2_T3_T4_T6_E12temp_storage+176];
	add.f64 	%fd306, %fd305, %fd304;
	selp.f64 	%fd379, %fd306, %fd304, %p61;
	bra.uni 	$L__BB1_50;
$L__BB1_28:
	mov.u32 	%r21, %tid.x;
	mul.wide.u32 	%rd11, %r21, 8;
	add.s64 	%rd12, %rd2, %rd11;
	ld.global.f64 	%fd43, [%rd12];
	ld.global.f64 	%fd44, [%rd12+5120];
	ld.global.f64 	%fd45, [%rd12+10240];
	ld.global.f64 	%fd46, [%rd12+15360];
	ld.global.f64 	%fd47, [%rd12+20480];
	ld.global.f64 	%fd48, [%rd12+25600];
	ld.global.f64 	%fd49, [%rd12+30720];
	ld.global.f64 	%fd50, [%rd12+35840];
	add.f64 	%fd51, %fd43, %fd44;
	add.f64 	%fd52, %fd51, %fd45;
	add.f64 	%fd53, %fd52, %fd46;
	add.f64 	%fd54, %fd53, %fd47;
	add.f64 	%fd55, %fd54, %fd48;
	add.f64 	%fd56, %fd55, %fd49;
	add.f64 	%fd378, %fd56, %fd50;
	add.s32 	%r22, %r51, -5120;
	setp.lt.u32 	%p3, %r22, 5120;
	mov.b32 	%r279, 5120;
	@%p3 bra 	$L__BB1_32;
	mov.b32 	%r279, 5120;
$L__BB1_30:
	add.s32 	%r54, %r21, %r279;
	mul.wide.u32 	%rd13, %r54, 8;
	add.s64 	%rd14, %rd2, %rd13;
	ld.global.f64 	%fd57, [%rd14];
	ld.global.f64 	%fd58, [%rd14+5120];
	ld.global.f64 	%fd59, [%rd14+10240];
	ld.global.f64 	%fd60, [%rd14+15360];
	ld.global.f64 	%fd61, [%rd14+20480];
	ld.global.f64 	%fd62, [%rd14+25600];
	ld.global.f64 	%fd63, [%rd14+30720];
	ld.global.f64 	%fd64, [%rd14+35840];
	add.f64 	%fd65, %fd378, %fd57;
	add.f64 	%fd66, %fd65, %fd58;
	add.f64 	%fd67, %fd66, %fd59;
	add.f64 	%fd68, %fd67, %fd60;
	add.f64 	%fd69, %fd68, %fd61;
	add.f64 	%fd70, %fd69, %fd62;
	add.f64 	%fd71, %fd70, %fd63;
	add.f64 	%fd378, %fd71, %fd64;
	sub.s32 	%r55, %r51, %r279;
	setp.lt.u32 	%p4, %r55, 5120;
	@%p4 bra 	$L__BB1_46;
	add.s32 	%r279, %r279, 5120;
	setp.le.u32 	%p5, %r279, %r22;
	@%p5 bra 	$L__BB1_30;
$L__BB1_32:
	setp.le.u32 	%p6, %r51, %r279;
	sub.s32 	%r56, %r51, %r279;
	setp.ge.s32 	%p7, %r21, %r56;
	or.pred  	%p8, %p6, %p7;
	@%p8 bra 	$L__BB1_46;
	not.b32 	%r58, %r21;
	add.s32 	%r59, %r51, %r58;
	sub.s32 	%r60, %r59, %r279;
	mul.hi.u32 	%r61, %r60, -858993459;
	shr.u32 	%r62, %r61, 9;
	add.s32 	%r26, %r62, 1;
	and.b32  	%r27, %r26, 15;
	setp.lt.u32 	%p9, %r60, 9600;
	mov.u32 	%r284, %r21;
	@%p9 bra 	$L__BB1_37;
	or.b32  	%r282, %r21, 5120;
	add.s32 	%r281, %r21, %r279;
	and.b32  	%r63, %r26, 16777200;
	neg.s32 	%r280, %r63;
$L__BB1_35:
	.pragma "nounroll";
	mul.wide.u32 	%rd15, %r281, 8;
	add.s64 	%rd16, %rd2, %rd15;
	ld.global.f64 	%fd73, [%rd16];
	add.f64 	%fd74, %fd378, %fd73;
	add.s32 	%r64, %r281, 640;
	mul.wide.u32 	%rd17, %r64, 8;
	add.s64 	%rd18, %rd2, %rd17;
	ld.global.f64 	%fd75, [%rd18];
	add.f64 	%fd76, %fd74, %fd75;
	add.s32 	%r65, %r281, 1280;
	mul.wide.u32 	%rd19, %r65, 8;
	add.s64 	%rd20, %rd2, %rd19;
	ld.global.f64 	%fd77, [%rd20];
	add.f64 	%fd78, %fd76, %fd77;
	add.s32 	%r66, %r281, 1920;
	mul.wide.u32 	%rd21, %r66, 8;
	add.s64 	%rd22, %rd2, %rd21;
	ld.global.f64 	%fd79, [%rd22];
	add.f64 	%fd80, %fd78, %fd79;
	add.s32 	%r67, %r281, 2560;
	mul.wide.u32 	%rd23, %r67, 8;
	add.s64 	%rd24, %rd2, %rd23;
	ld.global.f64 	%fd81, [%rd24];
	add.f64 	%fd82, %fd80, %fd81;
	add.s32 	%r68, %r281, 3200;
	mul.wide.u32 	%rd25, %r68, 8;
	add.s64 	%rd26, %rd2, %rd25;
	ld.global.f64 	%fd83, [%rd26];
	add.f64 	%fd84, %fd82, %fd83;
	add.s32 	%r69, %r281, 3840;
	mul.wide.u32 	%rd27, %r69, 8;
	add.s64 	%rd28, %rd2, %rd27;
	ld.global.f64 	%fd85, [%rd28];
	add.f64 	%fd86, %fd84, %fd85;
	add.s32 	%r70, %r281, 4480;
	mul.wide.u32 	%rd29, %r70, 8;
	add.s64 	%rd30, %rd2, %rd29;
	ld.global.f64 	%fd87, [%rd30];
	add.f64 	%fd88, %fd86, %fd87;
	add.s32 	%r71, %r281, 5120;
	mul.wide.u32 	%rd31, %r71, 8;
	add.s64 	%rd32, %rd2, %rd31;
	ld.global.f64 	%fd89, [%rd32];
	add.f64 	%fd90, %fd88, %fd89;
	add.s32 	%r72, %r281, 5760;
	mul.wide.u32 	%rd33, %r72, 8;
	add.s64 	%rd34, %rd2, %rd33;
	ld.global.f64 	%fd91, [%rd34];
	add.f64 	%fd92, %fd90, %fd91;
	add.s32 	%r73, %r281, 6400;
	mul.wide.u32 	%rd35, %r73, 8;
	add.s64 	%rd36, %rd2, %rd35;
	ld.global.f64 	%fd93, [%rd36];
	add.f64 	%fd94, %fd92, %fd93;
	add.s32 	%r74, %r281, 7040;
	mul.wide.u32 	%rd37, %r74, 8;
	add.s64 	%rd38, %rd2, %rd37;
	ld.global.f64 	%fd95, [%rd38];
	add.f64 	%fd96, %fd94, %fd95;
	add.s32 	%r75, %r281, 7680;
	mul.wide.u32 	%rd39, %r75, 8;
	add.s64 	%rd40, %rd2, %rd39;
	ld.global.f64 	%fd97, [%rd40];
	add.f64 	%fd98, %fd96, %fd97;
	add.s32 	%r76, %r281, 8320;
	mul.wide.u32 	%rd41, %r76, 8;
	add.s64 	%rd42, %rd2, %rd41;
	ld.global.f64 	%fd99, [%rd42];
	add.f64 	%fd100, %fd98, %fd99;
	add.s32 	%r77, %r281, 8960;
	mul.wide.u32 	%rd43, %r77, 8;
	add.s64 	%rd44, %rd2, %rd43;
	ld.global.f64 	%fd101, [%rd44];
	add.f64 	%fd102, %fd100, %fd101;
	add.s32 	%r78, %r281, 9600;
	mul.wide.u32 	%rd45, %r78, 8;
	add.s64 	%rd46, %rd2, %rd45;
	ld.global.f64 	%fd103, [%rd46];
	add.f64 	%fd378, %fd102, %fd103;
	add.s32 	%r282, %r282, 10240;
	add.s32 	%r281, %r281, 10240;
	add.s32 	%r280, %r280, 16;
	setp.ne.s32 	%p10, %r280, 0;
	@%p10 bra 	$L__BB1_35;
	add.s32 	%r284, %r282, -5120;
$L__BB1_37:
	setp.eq.s32 	%p11, %r27, 0;
	@%p11 bra 	$L__BB1_46;
	and.b32  	%r39, %r26, 7;
	setp.lt.u32 	%p12, %r27, 8;
	@%p12 bra 	$L__BB1_40;
	add.s32 	%r79, %r284, %r279;
	mul.wide.u32 	%rd47, %r79, 8;
	add.s64 	%rd48, %rd2, %rd47;
	ld.global.f64 	%fd105, [%rd48];
	add.f64 	%fd106, %fd378, %fd105;
	add.s32 	%r80, %r79, 640;
	mul.wide.u32 	%rd49, %r80, 8;
	add.s64 	%rd50, %rd2, %rd49;
	ld.global.f64 	%fd107, [%rd50];
	add.f64 	%fd108, %fd106, %fd107;
	add.s32 	%r81, %r79, 1280;
	mul.wide.u32 	%rd51, %r81, 8;
	add.s64 	%rd52, %rd2, %rd51;
	ld.global.f64 	%fd109, [%rd52];
	add.f64 	%fd110, %fd108, %fd109;
	add.s32 	%r82, %r79, 1920;
	mul.wide.u32 	%rd53, %r82, 8;
	add.s64 	%rd54, %rd2, %rd53;
	ld.global.f64 	%fd111, [%rd54];
	add.f64 	%fd112, %fd110, %fd111;
	add.s32 	%r83, %r79, 2560;
	mul.wide.u32 	%rd55, %r83, 8;
	add.s64 	%rd56, %rd2, %rd55;
	ld.global.f64 	%fd113, [%rd56];
	add.f64 	%fd114, %fd112, %fd113;
	add.s32 	%r84, %r79, 3200;
	mul.wide.u32 	%rd57, %r84, 8;
	add.s64 	%rd58, %rd2, %rd57;
	ld.global.f64 	%fd115, [%rd58];
	add.f64 	%fd116, %fd114, %fd115;
	add.s32 	%r85, %r79, 3840;
	mul.wide.u32 	%rd59, %r85, 8;
	add.s64 	%rd60, %rd2, %rd59;
	ld.global.f64 	%fd117, [%rd60];
	add.f64 	%fd118, %fd116, %fd117;
	add.s32 	%r86, %r79, 4480;
	mul.wide.u32 	%rd61, %r86, 8;
	add.s64 	%rd62, %rd2, %rd61;
	ld.global.f64 	%fd119, [%rd62];
	add.f64 	%fd378, %fd118, %fd119;
	add.s32 	%r284, %r284, 5120;
$L__BB1_40:
	setp.eq.s32 	%p13, %r39, 0;
	@%p13 bra 	$L__BB1_46;
	and.b32  	%r42, %r26, 3;
	setp.lt.u32 	%p14, %r39, 4;
	@%p14 bra 	$L__BB1_43;
	add.s32 	%r87, %r284, %r279;
	mul.wide.u32 	%rd63, %r87, 8;
	add.s64 	%rd64, %rd2, %rd63;
	ld.global.f64 	%fd121, [%rd64];
	add.f64 	%fd122, %fd378, %fd121;
	add.s32 	%r88, %r87, 640;
	mul.wide.u32 	%rd65, %r88, 8;
	add.s64 	%rd66, %rd2, %rd65;
	ld.global.f64 	%fd123, [%rd66];
	add.f64 	%fd124, %fd122, %fd123;
	add.s32 	%r89, %r87, 1280;
	mul.wide.u32 	%rd67, %r89, 8;
	add.s64 	%rd68, %rd2, %rd67;
	ld.global.f64 	%fd125, [%rd68];
	add.f64 	%fd126, %fd124, %fd125;
	add.s32 	%r90, %r87, 1920;
	mul.wide.u32 	%rd69, %r90, 8;
	add.s64 	%rd70, %rd2, %rd69;
	ld.global.f64 	%fd127, [%rd70];
	add.f64 	%fd378, %fd126, %fd127;
	add.s32 	%r284, %r284, 2560;
$L__BB1_43:
	setp.eq.s32 	%p15, %r42, 0;
	@%p15 bra 	$L__BB1_46;
	add.s32 	%r287, %r284, %r279;
	neg.s32 	%r286, %r42;
$L__BB1_45:
	.pragma "nounroll";
	mul.wide.u32 	%rd71, %r287, 8;
	add.s64 	%rd72, %rd2, %rd71;
	ld.global.f64 	%fd128, [%rd72];
	add.f64 	%fd378, %fd378, %fd128;
	add.s32 	%r287, %r287, 640;
	add.s32 	%r286, %r286, 1;
	setp.ne.s32 	%p16, %r286, 0;
	@%p16 bra 	$L__BB1_45;
$L__BB1_46:
	// begin inline asm
	mov.u32 %r91, %laneid;
	// end inline asm
	mov.b64 	%rd73, %fd378;
	mov.b64 	{%r93, %r98}, %rd73;
	mov.b32 	%r99, 1;
	mov.b32 	%r140, 31;
	mov.b32 	%r141, -1;
	// begin inline asm
	shfl.sync.down.b32 %r92, %r93, %r99, %r140, %r141;
	// end inline asm
	// begin inline asm
	shfl.sync.down.b32 %r97, %r98, %r99, %r140, %r141;
	// end inline asm
	mov.b64 	%rd74, {%r92, %r97};
	mov.b64 	%fd129, %rd74;
	setp.gt.s32 	%p17, %r91, 30;
	add.f64 	%fd130, %fd378, %fd129;
	selp.f64 	%fd131, %fd378, %fd130, %p17;
	mov.b64 	%rd75, %fd131;
	mov.b64 	{%r103, %r108}, %rd75;
	mov.b32 	%r109, 2;
	// begin inline asm
	shfl.sync.down.b32 %r102, %r103, %r109, %r140, %r141;
	// end inline asm
	// begin inline asm
	shfl.sync.down.b32 %r107, %r108, %r109, %r140, %r141;
	// end inline asm
	mov.b64 	%rd76, {%r102, %r107};
	mov.b64 	%fd132, %rd76;
	setp.gt.s32 	%p18, %r91, 29;
	add.f64 	%fd133, %fd131, %fd132;
	selp.f64 	%fd134, %fd131, %fd133, %p18;
	mov.b64 	%rd77, %fd134;
	mov.b64 	{%r113, %r118}, %rd77;
	mov.b32 	%r119, 4;
	// begin inline asm
	shfl.sync.down.b32 %r112, %r113, %r119, %r140, %r141;
	// end inline asm
	// begin inline asm
	shfl.sync.down.b32 %r117, %r118, %r119, %r140, %r141;
	// end inline asm
	mov.b64 	%rd78, {%r112, %r117};
	mov.b64 	%fd135, %rd78;
	setp.gt.s32 	%p19, %r91, 27;
	add.f64 	%fd136, %fd134, %fd135;
	selp.f64 	%fd137, %fd134, %fd136, %p19;
	mov.b64 	%rd79, %fd137;
	mov.b64 	{%r123, %r128}, %rd79;
	mov.b32 	%r129, 8;
	// begin inline asm
	shfl.sync.down.b32 %r122, %r123, %r129, %r140, %r141;
	// end inline asm
	// begin inline asm
	shfl.sync.down.b32 %r127, %r128, %r129, %r140, %r141;
	// end inline asm
	mov.b64 	%rd80, {%r122, %r127};
	mov.b64 	%fd138, %rd80;
	setp.gt.s32 	%p20, %r91, 23;
	add.f64 	%fd139, %fd137, %fd138;
	selp.f64 	%fd140, %fd137, %fd139, %p20;
	mov.b64 	%rd81, %fd140;
	mov.b64 	{%r133, %r138}, %rd81;
	mov.b32 	%r139, 16;
	// begin inline asm
	shfl.sync.down.b32 %r132, %r133, %r139, %r140, %r141;
	// end inline asm
	// begin inline asm
	shfl.sync.down.b32 %r137, %r138, %r139, %r140, %r141;
	// end inline asm
	mov.b64 	%rd82, {%r132, %r137};
	mov.b64 	%fd141, %rd82;
	setp.gt.s32 	%p21, %r91, 15;
	add.f64 	%fd38, %fd140, %fd141;
	selp.f64 	%fd379, %fd140, %fd38, %p21;
	setp.ne.s32 	%p22, %r91, 0;
	@%p22 bra 	$L__BB1_48;
	shr.u32 	%r142, %r21, 2;
	and.b32  	%r143, %r142, 248;
	mov.u32 	%r144, _ZZN3cub18CUB_300001_SM_10006detail6reduce28DeviceReduceSingleTileKernelINS2_10policy_hubIdjN4cuda3std3__44plusIdEEE10Policy1000EN6thrust24THRUST_300001_SM_1000_NS6detail15normal_iteratorINSD_10device_ptrIdEEEEPdjS9_ddNS7_10__identityEEEvT0_T1_T2_T3_T4_T6_E12temp_storage;
	add.s32 	%r145, %r144, %r143;
	st.shared.f64 	[%r145+24], %fd38;
$L__BB1_48:
	bar.sync 	0;
	setp.ne.s32 	%p23, %r21, 0;
	@%p23 bra 	$L__BB1_50;
	ld.shared.f64 	%fd142, [_ZZN3cub18CUB_300001_SM_10006detail6reduce28DeviceReduceSingleTileKernelINS2_10policy_hubIdjN4cuda3std3__44plusIdEEE10Policy1000EN6thrust24THRUST_300001_SM_1000_NS6detail15normal_iteratorINSD_10device_ptrIdEEEEPdjS9_ddNS7_10__identityEEEvT0_T1_T2_T3_T4_T6_E12temp_storage+32];
	add.f64 	%fd143, %fd379, %fd142;
	ld.shared.f64 	%fd144, [_ZZN3cub18CUB_300001_SM_10006detail6reduce28DeviceReduceSingleTileKernelINS2_10policy_hubIdjN4cuda3std3__44plusIdEEE10Policy1000EN6thrust24THRUST_300001_SM_1000_NS6detail15normal_iteratorINSD_10device_ptrIdEEEEPdjS9_ddNS7_10__identityEEEvT0_T1_T2_T3_T4_T6_E12temp_storage+40];
	add.f64 	%fd145, %fd143, %fd144;
	ld.shared.f64 	%fd146, [_ZZN3cub18CUB_300001_SM_10006detail6reduce28DeviceReduceSingleTileKernelINS2_10policy_hubIdjN4cuda3std3__44plusIdEEE10Policy1000EN6thrust24THRUST_300001_SM_1000_NS6detail15normal_iteratorINSD_10device_ptrIdEEEEPdjS9_ddNS7_10__identityEEEvT0_T1_T2_T3_T4_T6_E12temp_storage+48];
	add.f64 	%fd147, %fd145, %fd146;
	ld.shared.f64 	%fd148, [_ZZN3cub18CUB_300001_SM_10006detail6reduce28DeviceReduceSingleTileKernelINS2_10policy_hubIdjN4cuda3std3__44plusIdEEE10Policy1000EN6thrust24THRUST_300001_SM_1000_NS6detail15normal_iteratorINSD_10device_ptrIdEEEEPdjS9_ddNS7_10__identityEEEvT0_T1_T2_T3_T4_T6_E12temp_storage+56];
	add.f64 	%fd149, %fd147, %fd148;
	ld.shared.f64 	%fd150, [_ZZN3cub18CUB_300001_SM_10006detail6reduce28DeviceReduceSingleTileKernelINS2_10policy_hubIdjN4cuda3std3__44plusIdEEE10Policy1000EN6thrust24THRUST_300001_SM_1000_NS6detail15normal_iteratorINSD_10device_ptrIdEEEEPdjS9_ddNS7_10__identityEEEvT0_T1_T2_T3_T4_T6_E12temp_storage+64];
	add.f64 	%fd151, %fd149, %fd150;
	ld.shared.f64 	%fd152, [_ZZN3cub18CUB_300001_SM_10006detail6reduce28DeviceReduceSingleTileKernelINS2_10policy_hubIdjN4cuda3std3__44plusIdEEE10Policy1000EN6thrust24THRUST_300001_SM_1000_NS6detail15normal_iteratorINSD_10device_ptrIdEEEEPdjS9_ddNS7_10__identityEEEvT0_T1_T2_T3_T4_T6_E12temp_storage+72];
	add.f64 	%fd153, %fd151, %fd152;
	ld.shared.f64 	%fd154, [_ZZN3cub18CUB_300001_SM_10006detail6reduce28DeviceReduceSingleTileKernelINS2_10policy_hubIdjN4cuda3std3__44plusIdEEE10Policy1000EN6thrust24THRUST_300001_SM_1000_NS6detail15normal_iteratorINSD_10device_ptrIdEEEEPdjS9_ddNS7_10__identityEEEvT0_T1_T2_T3_T4_T6_E12temp_storage+80];
	add.f64 	%fd155, %fd153, %fd154;
	ld.shared.f64 	%fd156, [_ZZN3cub18CUB_300001_SM_10006detail6reduce28DeviceReduceSingleTileKernelINS2_10policy_hubIdjN4cuda3std3__44plusIdEEE10Policy1000EN6thrust24THRUST_300001_SM_1000_NS6detail15normal_iteratorINSD_10device_ptrIdEEEEPdjS9_ddNS7_10__identityEEEvT0_T1_T2_T3_T4_T6_E12temp_storage+88];
	add.f64 	%fd157, %fd155, %fd156;
	ld.shared.f64 	%fd158, [_ZZN3cub18CUB_300001_SM_10006detail6reduce28DeviceReduceSingleTileKernelINS2_10policy_hubIdjN4cuda3std3__44plusIdEEE10Policy1000EN6thrust24THRUST_300001_SM_1000_NS6detail15normal_iteratorINSD_10device_ptrIdEEEEPdjS9_ddNS7_10__identityEEEvT0_T1_T2_T3_T4_T6_E12temp_storage+96];
	add.f64 	%fd159, %fd157, %fd158;
	ld.shared.f64 	%fd160, [_ZZN3cub18CUB_300001_SM_10006detail6reduce28DeviceReduceSingleTileKernelINS2_10policy_hubIdjN4cuda3std3__44plusIdEEE10Policy1000EN6thrust24THRUST_300001_SM_1000_NS6detail15normal_iteratorINSD_10device_ptrIdEEEEPdjS9_ddNS7_10__identityEEEvT0_T1_T2_T3_T4_T6_E12temp_storage+104];
	add.f64 	%fd161, %fd159, %fd160;
	ld.shared.f64 	%fd162, [_ZZN3cub18CUB_300001_SM_10006detail6reduce28DeviceReduceSingleTileKernelINS2_10policy_hubIdjN4cuda3std3__44plusIdEEE10Policy1000EN6thrust24THRUST_300001_SM_1000_NS6detail15normal_iteratorINSD_10device_ptrIdEEEEPdjS9_ddNS7_10__identityEEEvT0_T1_T2_T3_T4_T6_E12temp_storage+112];
	add.f64 	%fd163, %fd161, %fd162;
	ld.shared.f64 	%fd164, [_ZZN3cub18CUB_300001_SM_10006detail6reduce28DeviceReduceSingleTileKernelINS2_10policy_hubIdjN4cuda3std3__44plusIdEEE10Policy1000EN6thrust24THRUST_300001_SM_1000_NS6detail15normal_iteratorINSD_10device_ptrIdEEEEPdjS9_ddNS7_10__identityEEEvT0_T1_T2_T3_T4_T6_E12temp_storage+120];
	add.f64 	%fd165, %fd163, %fd164;
	ld.shared.f64 	%fd166, [_ZZN3cub18CUB_300001_SM_10006detail6reduce28DeviceReduceSingleTileKernelINS2_10policy_hubIdjN4cuda3std3__44plusIdEEE10Policy1000EN6thrust24THRUST_300001_SM_1000_NS6detail15normal_iteratorINSD_10device_ptrIdEEEEPdjS9_ddNS7_10__identityEEEvT0_T1_T2_T3_T4_T6_E12temp_storage+128];
	add.f64 	%fd167, %fd165, %fd166;
	ld.shared.f64 	%fd168, [_ZZN3cub18CUB_300001_SM_10006detail6reduce28DeviceReduceSingleTileKernelINS2_10policy_hubIdjN4cuda3std3__44plusIdEEE10Policy1000EN6thrust24THRUST_300001_SM_1000_NS6detail15normal_iteratorINSD_10device_ptrIdEEEEPdjS9_ddNS7_10__identityEEEvT0_T1_T2_T3_T4_T6_E12temp_storage+136];
	add.f64 	%fd169, %fd167, %fd168;
	ld.shared.f64 	%fd170, [_ZZN3cub18CUB_300001_SM_10006detail6reduce28DeviceReduceSingleTileKernelINS2_10policy_hubIdjN4cuda3std3__44plusIdEEE10Policy1000EN6thrust24THRUST_300001_SM_1000_NS6detail15normal_iteratorINSD_10device_ptrIdEEEEPdjS9_ddNS7_10__identityEEEvT0_T1_T2_T3_T4_T6_E12temp_storage+144];
	add.f64 	%fd171, %fd169, %fd170;
	ld.shared.f64 	%fd172, [_ZZN3cub18CUB_300001_SM_10006detail6reduce28DeviceReduceSingleTileKernelINS2_10policy_hubIdjN4cuda3std3__44plusIdEEE10Policy1000EN6thrust24THRUST_300001_SM_1000_NS6detail15normal_iteratorINSD_10device_ptrIdEEEEPdjS9_ddNS7_10__identityEEEvT0_T1_T2_T3_T4_T6_E12temp_storage+152];
	add.f64 	%fd173, %fd171, %fd172;
	ld.shared.f64 	%fd174, [_ZZN3cub18CUB_300001_SM_10006detail6reduce28DeviceReduceSingleTileKernelINS2_10policy_hubIdjN4cuda3std3__44plusIdEEE10Policy1000EN6thrust24THRUST_300001_SM_1000_NS6detail15normal_iteratorINSD_10device_ptrIdEEEEPdjS9_ddNS7_10__identityEEEvT0_T1_T2_T3_T4_T6_E12temp_storage+160];
	add.f64 	%fd175, %fd173, %fd174;
	ld.shared.f64 	%fd176, [_ZZN3cub18CUB_300001_SM_10006detail6reduce28DeviceReduceSingleTileKernelINS2_10policy_hubIdjN4cuda3std3__44plusIdEEE10Policy1000EN6thrust24THRUST_300001_SM_1000_NS6detail15normal_iteratorINSD_10device_ptrIdEEEEPdjS9_ddNS7_10__identityEEEvT0_T1_T2_T3_T4_T6_E12temp_storage+168];
	add.f64 	%fd177, %fd175, %fd176;
	ld.shared.f64 	%fd178, [_ZZN3cub18CUB_300001_SM_10006detail6reduce28DeviceReduceSingleTileKernelINS2_10policy_hubIdjN4cuda3std3__44plusIdEEE10Policy1000EN6thrust24THRUST_300001_SM_1000_NS6detail15normal_iteratorINSD_10device_ptrIdEEEEPdjS9_ddNS7_10__identityEEEvT0_T1_T2_T3_T4_T6_E12temp_storage+176];
	add.f64 	%fd379, %fd177, %fd178;
$L__BB1_50:
	mov.u32 	%r269, %tid.x;
	setp.ne.s32 	%p69, %r269, 0;
	@%p69 bra 	$L__BB1_52;
	add.f64 	%fd357, %fd42, %fd379;
	st.global.f64 	[%rd1], %fd357;
$L__BB1_52:
	ret;

}
	// .globl	_ZN3cub18CUB_300001_SM_10006detail6reduce18DeviceReduceKernelINS2_10policy_hubIdjN4cuda3std3__44plusIdEEE10Policy1000EN6thrust24THRUST_300001_SM_1000_NS6detail15normal_iteratorINSD_10device_ptrIdEEEEjS9_dNS7_10__identityEEEvT0_PT3_T1_NS0_13GridEvenShareISN_EET2_T4_
.visible .entry _ZN3cub18CUB_300001_SM_10006detail6reduce18DeviceReduceKernelINS2_10policy_hubIdjN4cuda3std3__44plusIdEEE10Policy1000EN6thrust24THRUST_300001_SM_1000_NS6detail15normal_iteratorINSD_10device_ptrIdEEEEjS9_dNS7_10__identityEEEvT0_PT3_T1_NS0_13GridEvenShareISN_EET2_T4_(
	.param .align 8 .b8 _ZN3cub18CUB_300001_SM_10006detail6reduce18DeviceReduceKernelINS2_10policy_hubIdjN4cuda3std3__44plusIdEEE10Policy1000EN6thrust24THRUST_300001_SM_1000_NS6detail15normal_iteratorINSD_10device_ptrIdEEEEjS9_dNS7_10__identityEEEvT0_PT3_T1_NS0_13GridEvenShareISN_EET2_T4__param_0[8],
	.param .u64 .ptr .align 1 _ZN3cub18CUB_300001_SM_10006detail6reduce18DeviceReduceKernelINS2_10policy_hubIdjN4cuda3std3__44plusIdEEE10Policy1000EN6thrust24THRUST_300001_SM_1000_NS6detail15normal_iteratorINSD_10device_ptrIdEEEEjS9_dNS7_10__identityEEEvT0_PT3_T1_NS0_13GridEvenShareISN_EET2_T4__param_1,
	.param .u32 _ZN3cub18CUB_300001_SM_10006detail6reduce18DeviceReduceKernelINS2_10policy_hubIdjN4cuda3std3__44plusIdEEE10Policy1000EN6thrust24THRUST_300001_SM_1000_NS6detail15normal_iteratorINSD_10device_ptrIdEEEEjS9_dNS7_10__identityEEEvT0_PT3_T1_NS0_13GridEvenShareISN_EET2_T4__param_2,
	.param .align 4 .b8 _ZN3cub18CUB_300001_SM_10006detail6reduce18DeviceReduceKernelINS2_10policy_hubIdjN4cuda3std3__44plusIdEEE10Policy1000EN6thrust24THRUST_300001_SM_1000_NS6detail15normal_iteratorINSD_10device_ptrIdEEEEjS9_dNS7_10__identityEEEvT0_PT3_T1_NS0_13GridEvenShareISN_EET2_T4__param_3[40],
	.param .align 1 .b8 _ZN3cub18CUB_300001_SM_10006detail6reduce18DeviceReduceKernelINS2_10policy_hubIdjN4cuda3std3__44plusIdEEE10Policy1000EN6thrust24THRUST_300001_SM_1000_NS6detail15normal_iteratorINSD_10device_ptrIdEEEEjS9_dNS7_10__identityEEEvT0_PT3_T1_NS0_13GridEvenShareISN_EET2_T4__param_4[1],
	.param .align 1 .b8 _ZN3cub18CUB_300001_SM_10006detail6reduce18DeviceReduceKernelINS2_10policy_hubIdjN4cuda3std3__44plusIdEEE10Policy1000EN6thrust24THRUST_300001_SM_1000_NS6detail15normal_iteratorINSD_10device_ptrIdEEEEjS9_dNS7_10__identityEEEvT0_PT3_T1_NS0_13GridEvenShareISN_EET2_T4__param_5[1]
)
.maxntid 640
{
	.reg .pred 	%p<69>;
	.reg .b16 	%rs<4>;
	.reg .b32 	%r<356>;
	.reg .b64 	%rd<160>;
	.reg .b64 	%fd<376>;
	// demoted variable
	.shared .align 8 .b8 _ZZN3cub18CUB_300001_SM_10006detail6reduce18DeviceReduceKernelINS2_10policy_hubIdjN4cuda3std3__44plusIdEEE10Policy1000EN6thrust24THRUST_300001_SM_1000_NS6detail15normal_iteratorINSD_10device_ptrIdEEEEjS9_dNS7_10__identityEEEvT0_PT3_T1_NS0_13GridEvenShareISN_EET2_T4_E12temp_storage[192];
	ld.param.u32 	%r1, [_ZN3cub18CUB_300001_SM_10006detail6reduce18DeviceReduceKernelINS2_10policy_hubIdjN4cuda3std3__44plusIdEEE10Policy1000EN6thrust24THRUST_300001_SM_1000_NS6detail15normal_iteratorINSD_10device_ptrIdEEEEjS9_dNS7_10__identityEEEvT0_PT3_T1_NS0_13GridEvenShareISN_EET2_T4__param_3+20];
	ld.param.u32 	%r2, [_ZN3cub18CUB_300001_SM_10006detail6reduce18DeviceReduceKernelINS2_10policy_hubIdjN4cuda3std3__44plusIdEEE10Policy1000EN6thrust24THRUST_300001_SM_1000_NS6detail15normal_iteratorINSD_10device_ptrIdEEEEjS9_dNS7_10__identityEEEvT0_PT3_T1_NS0_13GridEvenShareISN_EET2_T4__param_3+24];
	ld.param.u64 	%rd3, [_ZN3cub18CUB_300001_SM_10006detail6reduce18DeviceReduceKernelINS2_10policy_hubIdjN4cuda3std3__44plusIdEEE10Policy1000EN6thrust24THRUST_300001_SM_1000_NS6detail15normal_iteratorINSD_10device_ptrIdEEEEjS9_dNS7_10__identityEEEvT0_PT3_T1_NS0_13GridEvenShareISN_EET2_T4__param_0];
	cvta.to.global.u64 	%rd1, %rd3;
	mov.u32 	%r3, %ctaid.x;
	mul.lo.s32 	%r4, %r2, 5120;
	mul.lo.s32 	%r347, %r3, 5120;
	sub.s32 	%r6, %r1, %r347;
	setp.gt.u32 	%p1, %r6, 5119;
	@%p1 bra 	$L__BB2_26;
	mov.u32 	%r7, %tid.x;
	setp.ge.u32 	%p23, %r7, %r6;
	mov.f64 	%fd364, 0d0000000000000000;
	mov.u32 	%r338, %r7;
	@%p23 bra 	$L__BB2_3;
	add.s32 	%r181, %r347, %r7;
	mul.wide.u32 	%rd76, %r181, 8;
	add.s64 	%rd77, %rd1, %rd76;
	ld.global.f64 	%fd364, [%rd77];
	add.s32 	%r338, %r7, 640;
$L__BB2_3:
	setp.ge.u32 	%p24, %r338, %r6;
	@%p24 bra 	$L__BB2_17;
	not.b32 	%r182, %r338;
	add.s32 	%r183, %r1, %r182;
	sub.s32 	%r184, %r183, %r347;
	mul.hi.u32 	%r185, %r184, -858993459;
	shr.u32 	%r186, %r185, 9;
	add.s32 	%r10, %r186, 1;
	and.b32  	%r11, %r10, 15;
	setp.lt.u32 	%p25, %r184, 9600;
	@%p25 bra 	$L__BB2_8;
	add.s32 	%r337, %r338, 5120;
	add.s32 	%r336, %r338, %r347;
	and.b32  	%r187, %r10, 16777200;
	neg.s32 	%r335, %r187;
$L__BB2_6:
	.pragma "nounroll";
	mul.wide.u32 	%rd78, %r336, 8;
	add.s64 	%rd79, %rd1, %rd78;
	ld.global.f64 	%fd179, [%rd79];
	add.f64 	%fd180, %fd364, %fd179;
	add.s32 	%r188, %r336, 640;
	mul.wide.u32 	%rd80, %r188, 8;
	add.s64 	%rd81, %rd1, %rd80;
	ld.global.f64 	%fd181, [%rd81];
	add.f64 	%fd182, %fd180, %fd181;
	add.s32 	%r189, %r336, 1280;
	mul.wide.u32 	%rd82, %r189, 8;
	add.s64 	%rd83, %rd1, %rd82;
	ld.global.f64 	%fd183, [%rd83];
	add.f64 	%fd184, %fd182, %fd183;
	add.s32 	%r190, %r336, 1920;
	mul.wide.u32 	%rd84, %r190, 8;
	add.s64 	%rd85, %rd1, %rd84;
	ld.global.f64 	%fd185, [%rd85];
	add.f64 	%fd186, %fd184, %fd185;
	add.s32 	%r191, %r336, 2560;
	mul.wide.u32 	%rd86, %r191, 8;
	add.s64 	%rd87, %rd1, %rd86;
	ld.global.f64 	%fd187, [%rd87];
	add.f64 	%fd188, %fd186, %fd187;
	add.s32 	%r192, %r336, 3200;
	mul.wide.u32 	%rd88, %r192, 8;
	add.s64 	%rd89, %rd1, %rd88;
	ld.global.f64 	%fd189, [%rd89];
	add.f64 	%fd190, %fd188, %fd189;
	add.s32 	%r193, %r336, 3840;
	mul.wide.u32 	%rd90, %r193, 8;
	add.s64 	%rd91, %rd1, %rd90;
	ld.global.f64 	%fd191, [%rd91];
	add.f64 	%fd192, %fd190, %fd191;
	add.s32 	%r194, %r336, 4480;
	mul.wide.u32 	%rd92, %r194, 8;
	add.s64 	%rd93, %rd1, %rd92;
	ld.global.f64 	%fd193, [%rd93];
	add.f64 	%fd194, %fd192, %fd193;
	add.s32 	%r195, %r336, 5120;
	mul.wide.u32 	%rd94, %r195, 8;
	add.s64 	%rd95, %rd1, %rd94;
	ld.global.f64 	%fd195, [%rd95];
	add.f64 	%fd196, %fd194, %fd195;
	add.s32 	%r196, %r336, 5760;
	mul.wide.u32 	%rd96, %r196, 8;
	add.s64 	%rd97, %rd1, %rd96;
	ld.global.f64 	%fd197, [%rd97];
	add.f64 	%fd198, %fd196, %fd197;
	add.s32 	%r197, %r336, 6400;
	mul.wide.u32 	%rd98, %r197, 8;
	add.s64 	%rd99, %rd1, %rd98;
	ld.global.f64 	%fd199, [%rd99];
	add.f64 	%fd200, %fd198, %fd199;
	add.s32 	%r198, %r336, 7040;
	mul.wide.u32 	%rd100, %r198, 8;
	add.s64 	%rd101, %rd1, %rd100;
	ld.global.f64 	%fd201, [%rd101];
	add.f64 	%fd202, %fd200, %fd201;
	add.s32 	%r199, %r336, 7680;
	mul.wide.u32 	%rd102, %r199, 8;
	add.s64 	%rd103, %rd1, %rd102;
	ld.global.f64 	%fd203, [%rd103];
	add.f64 	%fd204, %fd202, %fd203;
	add.s32 	%r200, %r336, 8320;
	mul.wide.u32 	%rd104, %r200, 8;
	add.s64 	%rd105, %rd1, %rd104;
	ld.global.f64 	%fd205, [%rd105];
	add.f64 	%fd206, %fd204, %fd205;
	add.s32 	%r201, %r336, 8960;
	mul.wide.u32 	%rd106, %r201, 8;
	add.s64 	%rd107, %rd1, %rd106;
	ld.global.f64 	%fd207, [%rd107];
	add.f64 	%fd208, %fd206, %fd207;
	add.s32 	%r202, %r336, 9600;
	mul.wide.u32 	%rd108, %r202, 8;
	add.s64 	%rd109, %rd1, %rd108;
	ld.global.f64 	%fd209, [%rd109];
	add.f64 	%fd364, %fd208, %fd209;
	add.s32 	%r337, %r337, 10240;
	add.s32 	%r336, %r336, 10240;
	add.s32 	%r335, %r335, 16;
	setp.ne.s32 	%p26, %r335, 0;
	@%p26 bra 	$L__BB2_6;
	add.s32 	%r338, %r337, -5120;
$L__BB2_8:
	setp.eq.s32 	%p27, %r11, 0;
	@%p27 bra 	$L__BB2_17;
	and.b32  	%r23, %r10, 7;
	setp.lt.u32 	%p28, %r11, 8;
	@%p28 bra 	$L__BB2_11;
	add.s32 	%r203, %r338, %r347;
	mul.wide.u32 	%rd110, %r203, 8;
	add.s64 	%rd111, %rd1, %rd110;
	ld.global.f64 	%fd211, [%rd111];
	add.f64 	%fd212, %fd364, %fd211;
	add.s32 	%r204, %r203, 640;
	mul.wide.u32 	%rd112, %r204, 8;
	add.s64 	%rd113, %rd1, %rd112;
	ld.global.f64 	%fd213, [%rd113];
	add.f64 	%fd214, %fd212, %fd213;
	add.s32 	%r205, %r203, 1280;
	mul.wide.u32 	%rd114, %r205, 8;
	add.s64 	%rd115, %rd1, %rd114;
	ld.global.f64 	%fd215, [%rd115];
	add.f64 	%fd216, %fd214, %fd215;
	add.s32 	%r206, %r203, 1920;
	mul.wide.u32 	%rd116, %r206, 8;
	add.s64 	%rd117, %rd1, %rd116;
	ld.global.f64 	%fd217, [%rd117];
	add.f64 	%fd218, %fd216, %fd217;
	add.s32 	%r207, %r203, 2560;
	mul.wide.u32 	%rd118, %r207, 8;
	add.s64 	%rd119, %rd1, %rd118;
	ld.global.f64 	%fd219, [%rd119];
	add.f64 	%fd220, %fd218, %fd219;
	add.s32 	%r208, %r203, 3200;
	mul.wide.u32 	%rd120, %r208, 8;
	add.s64 	%rd121, %rd1, %rd120;
	ld.global.f64 	%fd221, [%rd121];
	add.f64 	%fd222, %fd220, %fd221;
	add.s32 	%r209, %r203, 3840;
	mul.wide.u32 	%rd122, %r209, 8;
	add.s64 	%rd123, %rd1, %rd122;
	ld.global.f64 	%fd223, [%rd123];
	add.f64 	%fd224, %fd222, %fd223;
	add.s32 	%r210, %r203, 4480;
	mul.wide.u32 	%rd124, %r210, 8;
	add.s64 	%rd125, %rd1, %rd124;
	ld.global.f64 	%fd225, [%rd125];
	add.f64 	%fd364, %fd224, %fd225;
	add.s32 	%r338, %r338, 5120;
$L__BB2_11:
	setp.eq.s32 	%p29, %r23, 0;
	@%p29 bra 	$L__BB2_17;
	and.b32  	%r26, %r10, 3;
	setp.lt.u32 	%p30, %r23, 4;
	@%p30 bra 	$L__BB2_14;
	add.s32 	%r211, %r338, %r347;
	mul.wide.u32 	%rd126, %r211, 8;
	add.s64 	%rd127, %rd1, %rd126;
	ld.global.f64 	%fd227, [%rd127];
	add.f64 	%fd228, %fd364, %fd227;
	add.s32 	%r212, %r211, 640;
	mul.wide.u32 	%rd128, %r212, 8;
	add.s64 	%rd129, %rd1, %rd128;
	ld.global.f64 	%fd229, [%rd129];
	add.f64 	%fd230, %fd228, %fd229;
	add.s32 	%r213, %r211, 1280;
	mul.wide.u32 	%rd130, %r213, 8;
	add.s64 	%rd131, %rd1, %rd130;
	ld.global.f64 	%fd231, [%rd131];
	add.f64 	%fd232, %fd230, %fd231;
	add.s32 	%r214, %r211, 1920;
	mul.wide.u32 	%rd132, %r214, 8;
	add.s64 	%rd133, %rd1, %rd132;
	ld.global.f64 	%fd233, [%rd133];
	add.f64 	%fd364, %fd232, %fd233;
	add.s32 	%r338, %r338, 2560;
$L__BB2_14:
	setp.eq.s32 	%p31, %r26, 0;
	@%p31 bra 	$L__BB2_17;
	add.s32 	%r342, %r338, %r347;
	neg.s32 	%r341, %r26;
$L__BB2_16:
	.pragma "nounroll";
	mul.wide.u32 	%rd134, %r342, 8;
	add.s64 	%rd135, %rd1, %rd134;
	ld.global.f64 	%fd234, [%rd135];
	add.f64 	%fd364, %fd364, %fd234;
	add.s32 	%r342, %r342, 640;
	add.s32 	%r341, %r341, 1;
	setp.ne.s32 	%p32, %r341, 0;
	@%p32 bra 	$L__BB2_16;
$L__BB2_17:
	setp.lt.u32 	%p33, %r6, 640;
	@%p33 bra 	$L__BB2_22;
	// begin inline asm
	mov.u32 %r278, %laneid;
	// end inline asm
	mov.b64 	%rd146, %fd364;
	mov.b64 	{%r280, %r285}, %rd146;
	mov.b32 	%r286, 1;
	mov.b32 	%r327, 31;
	mov.b32 	%r328, -1;
	// begin inline asm
	shfl.sync.down.b32 %r279, %r280, %r286, %r327, %r328;
	// end inline asm
	// begin inline asm
	shfl.sync.down.b32 %r284, %r285, %r286, %r327, %r328;
	// end inline asm
	mov.b64 	%rd147, {%r279, %r284};
	mov.b64 	%fd305, %rd147;
	setp.gt.s32 	%p61, %r278, 30;
	add.f64 	%fd306, %fd364, %fd305;
	selp.f64 	%fd307, %fd364, %fd306, %p61;
	mov.b64 	%rd148, %fd307;
	mov.b64 	{%r290, %r295}, %rd148;
	mov.b32 	%r296, 2;
	// begin inline asm
	shfl.sync.down.b32 %r289, %r290, %r296, %r327, %r328;
	// end inline asm
	// begin inline asm
	shfl.sync.down.b32 %r294, %r295, %r296, %r327, %r328;
	// end inline asm
	mov.b64 	%rd149, {%r289, %r294};
	mov.b64 	%fd308, %rd149;
	setp.gt.s32 	%p62, %r278, 29;
	add.f64 	%fd309, %fd307, %fd308;
	selp.f64 	%fd310, %fd307, %fd309, %p62;
	mov.b64 	%rd150, %fd310;
	mov.b64 	{%r300, %r305}, %rd150;
	mov.b32 	%r306, 4;
	// begin inline asm
	shfl.sync.down.b32 %r299, %r300, %r306, %r327, %r328;
	// end inline asm
	// begin inline asm
	shfl.sync.down.b32 %r304, %r305, %r306, %r327, %r328;
	// end inline asm
	mov.b64 	%rd151, {%r299, %r304};
	mov.b64 	%fd311, %rd151;
	setp.gt.s32 	%p63, %r278, 27;
	add.f64 	%fd312, %fd310, %fd311;
	selp.f64 	%fd313, %fd310, %fd312, %p63;
	mov.b64 	%rd152, %fd313;
	mov.b64 	{%r310, %r315}, %rd152;
	mov.b32 	%r316, 8;
	// begin inline asm
	shfl.sync.down.b32 %r309, %r310, %r316, %r327, %r328;
	// end inline asm
	// begin inline asm
	shfl.sync.down.b32 %r314, %r315, %r316, %r327, %r328;
	// end inline asm
	mov.b64 	%rd153, {%r309, %r314};
	mov.b64 	%fd314, %rd153;
	setp.gt.s32 	%p64, %r278, 23;
	add.f64 	%fd315, %fd313, %fd314;
	selp.f64 	%fd316, %fd313, %fd315, %p64;
	mov.b64 	%rd154, %fd316;
	mov.b64 	{%r320, %r325}, %rd154;
	mov.b32 	%r326, 16;
	// begin inline asm
	shfl.sync.down.b32 %r319, %r320, %r326, %r327, %r328;
	// end inline asm
	// begin inline asm
	shfl.sync.down.b32 %r324, %r325, %r326, %r327, %r328;
	// end inline asm
	mov.b64 	%rd155, {%r319, %r324};
	mov.b64 	%fd317, %rd155;
	setp.gt.s32 	%p65, %r278, 15;
	add.f64 	%fd16, %fd316, %fd317;
	selp.f64 	%fd375, %fd316, %fd16, %p65;
	setp.ne.s32 	%p66, %r278, 0;
	@%p66 bra 	$L__BB2_20;
	shr.u32 	%r329, %r7, 2;
	and.b32  	%r330, %r329, 248;
	mov.u32 	%r331, _ZZN3cub18CUB_300001_SM_10006detail6reduce18DeviceReduceKernelINS2_10policy_hubIdjN4cuda3std3__44plusIdEEE10Policy1000EN6thrust24THRUST_300001_SM_1000_NS6detail15normal_iteratorINSD_10device_ptrIdEEEEjS9_dNS7_10__identityEEEvT0_PT3_T1_NS0_13GridEvenShareISN_EET2_T4_E12temp_storage;
	add.s32 	%r332, %r331, %r330;
	st.shared.f64 	[%r332+24], %fd16;
$L__BB2_20:
	bar.sync 	0;
	setp.ne.s32 	%p67, %r7, 0;
	@%p67 bra 	$L__BB2_48;
	ld.shared.f64 	%fd318, [_ZZN3cub18CUB_300001_SM_10006detail6reduce18DeviceReduceKernelINS2_10policy_hubIdjN4cuda3std3__44plusIdEEE10Policy1000EN6thrust24THRUST_300001_SM_1000_NS6detail15normal_iteratorINSD_10device_ptrIdEEEEjS9_dNS7_10__identityEEEvT0_PT3_T1_NS0_13GridEvenShareISN_EET2_T4_E12temp_storage+32];
	add.f64 	%fd319, %fd375, %fd318;
	ld.shared.f64 	%fd320, [_ZZN3cub18CUB_300001_SM_10006detail6reduce18DeviceReduceKernelINS2_10policy_hubIdjN4cuda3std3__44plusIdEEE10Policy1000EN6thrust24THRUST_300001_SM_1000_NS6detail15normal_iteratorINSD_10device_ptrIdEEEEjS9_dNS7_10__identityEEEvT0_PT3_T1_NS0_13GridEvenShareISN_EET2_T4_E12temp_storage+40];
	add.f64 	%fd321, %fd319, %fd320;
	ld.shared.f64 	%fd322, [_ZZN3cub18CUB_300001_SM_10006detail6reduce18DeviceReduceKernelINS2_10policy_hubIdjN4cuda3std3__44plusIdEEE10Policy1000EN6thrust24THRUST_300001_SM_1000_NS6detail15normal_iteratorINSD_10device_ptrIdEEEEjS9_dNS7_10__identityEEEvT0_PT3_T1_NS0_13GridEvenShareISN_EET2_T4_E12temp_storage+48];
	add.f64 	%fd323, %fd321, %fd322;
	ld.shared.f64 	%fd324, [_ZZN3cub18CUB_300001_SM_10006detail6reduce18DeviceReduceKernelINS2_10policy_hubIdjN4cuda3std3__44plusIdEEE10Policy1000EN6thrust24THRUST_300001_SM_1000_NS6detail15normal_iteratorINSD_10device_ptrIdEEEEjS9_dNS7_10__identityEEEvT0_PT3_T1_NS0_13GridEvenShareISN_EET2_T4_E12temp_storage+56];
	add.f64 	%fd325, %fd323, %fd324;
	ld.shared.f64 	%fd326, [_ZZN3cub18CUB_300001_SM_10006detail6reduce18DeviceReduceKernelINS2_10policy_hubIdjN4cuda3std3__44plusIdEEE10Policy1000EN6thrust24THRUST_300001_SM_1000_NS6detail15normal_iteratorINSD_10device_ptrIdEEEEjS9_dNS7_10__identityEEEvT0_PT3_T1_NS0_13GridEvenShareISN_EET2_T4_E12temp_storage+64];
	add.f64 	%fd327, %fd325, %fd326;
	ld.shared.f64 	%fd328, [_ZZN3cub18CUB_300001_SM_10006detail6reduce18DeviceReduceKernelINS2_10policy_hubIdjN4cuda3std3__44plusIdEEE10Policy1000EN6thrust24THRUST_300001_SM_1000_NS6detail15normal_iteratorINSD_10device_ptrIdEEEEjS9_dNS7_10__identityEEEvT0_PT3_T1_NS0_13GridEvenShareISN_EET2_T4_E12temp_storage+72];
	add.f64 	%fd329, %fd327, %fd328;
	ld.shared.f64 	%fd330, [_ZZN3cub18CUB_300001_SM_10006detail6reduce18DeviceReduceKernelINS2_10policy_hubIdjN4cuda3std3__44plusIdEEE10Policy1000EN6thrust24THRUST_300001_SM_1000_NS6detail15normal_iteratorINSD_10device_ptrIdEEEEjS9_dNS7_10__identityEEEvT0_PT3_T1_NS0_13GridEvenShareISN_EET2_T4_E12temp_storage+80];
	add.f64 	%fd331, %fd329, %fd330;
	ld.shared.f64 	%fd332, [_ZZN3cub18CUB_300001_SM_10006detail6reduce18DeviceReduceKernelINS2_10policy_hubIdjN4cuda3std3__44plusIdEEE10Policy1000EN6thrust24THRUST_300001_SM_1000_NS6detail15normal_iteratorINSD_10device_ptrIdEEEEjS9_dNS7_10__identityEEEvT0_PT3_T1_NS0_13GridEvenShareISN_EET2_T4_E12temp_storage+88];
	add.f64 	%fd333, %fd331, %fd332;
	ld.shared.f64 	%fd334, [_ZZN3cub18CUB_300001_SM_10006detail6reduce18DeviceReduceKernelINS2_10policy_hubIdjN4cuda3std3__44plusIdEEE10Policy1000EN6thrust24THRUST_300001_SM_1000_NS6detail15normal_iteratorINSD_10device_ptrIdEEEEjS9_dNS7_10__identityEEEvT0_PT3_T1_NS0_13GridEvenShareISN_EET2_T4_E12temp_storage+96];
	add.f64 	%fd335, %fd333, %fd334;
	ld.shared.f64 	%fd336, [_ZZN3cub18CUB_300001_SM_10006detail6reduce18DeviceReduceKernelINS2_10policy_hubIdjN4cuda3std3__44plusIdEEE10Policy1000EN6thrust24THRUST_300001_SM_1000_NS6detail15normal_iteratorINSD_10device_ptrIdEEEEjS9_dNS7_10__identityEEEvT0_PT3_T1_NS0_13GridEvenShareISN_EET2_T4_E12temp_storage+104];
	add.f64 	%fd337, %fd335, %fd336;
	ld.shared.f64 	%fd338, [_ZZN3cub18CUB_300001_SM_10006detail6reduce18DeviceReduceKernelINS2_10policy_hubIdjN4cuda3std3__44plusIdEEE10Policy1000EN6thrust24THRUST_300001_SM_1000_NS6detail15normal_iteratorINSD_10device_ptrIdEEEEjS9_dNS7_10__identityEEEvT0_PT3_T1_NS0_13GridEvenShareISN_EET2_T4_E12temp_storage+112];
	add.f64 	%fd339, %fd337, %fd338;
	ld.shared.f64 	%fd340, [_ZZN3cub18CUB_300001_SM_10006detail6reduce18DeviceReduceKernelINS2_10policy_hubIdjN4cuda3std3__44plusIdEEE10Policy1000EN6thrust24THRUST_300001_SM_1000_NS6detail15normal_iteratorINSD_10device_ptrIdEEEEjS9_dNS7_10__identityEEEvT0_PT3_T1_NS0_13GridEvenShareISN_EET2_T4_E12temp_storage+120];
	add.f64 	%fd341, %fd339, %fd340;
	ld.shared.f64 	%fd342, [_ZZN3cub18CUB_300001_SM_10006detail6reduce18DeviceReduceKernelINS2_10policy_hubIdjN4cuda3std3__44plusIdEEE10Policy1000EN6thrust24THRUST_300001_SM_1000_NS6detail15normal_iteratorINSD_10device_ptrIdEEEEjS9_dNS7_10__identityEEEvT0_PT3_T1_NS0_13GridEvenShareISN_EET2_T4_E12temp_storage+128];
	add.f64 	%fd343, %fd341, %fd342;
	ld.shared.f64 	%fd344, [_ZZN3cub18CUB_300001_SM_10006detail6reduce18DeviceReduceKernelINS2_10policy_hubIdjN4cuda3std3__44plusIdEEE10Policy1000EN6thrust24THRUST_300001_SM_1000_NS6detail15normal_iteratorINSD_10device_ptrIdEEEEjS9_dNS7_10__identityEEEvT0_PT3_T1_NS0_13GridEvenShareISN_EET2_T4_E12temp_storage+136];
	add.f64 	%fd345, %fd343, %fd344;
	ld.shared.f64 	%fd346, [_ZZN3cub18CUB_300001_SM_10006detail6reduce18DeviceReduceKernelINS2_10policy_hubIdjN4cuda3std3__44plusIdEEE10Policy1000EN6thrust24THRUST_300001_SM_1000_NS6detail15normal_iteratorINSD_10device_ptrIdEEEEjS9_dNS7_10__identityEEEvT0_PT3_T1_NS0_13GridEvenShareISN_EET2_T4_E12temp_storage+144];
	add.f64 	%fd347, %fd345, %fd346;
	ld.shared.f64 	%fd348, [_ZZN3cub18CUB_300001_SM_10006detail6reduce18DeviceReduceKernelINS2_10policy_hubIdjN4cuda3std3__44plusIdEEE10Policy1000EN6thrust24THRUST_300001_SM_1000_NS6detail15normal_iteratorINSD_10device_ptrIdEEEEjS9_dNS7_10__identityEEEvT0_PT3_T1_NS0_13GridEvenShareISN_EET2_T4_E12temp_storage+152];
	add.f64 	%fd349, %fd347, %fd348;
	ld.shared.f64 	%fd350, [_ZZN3cub18CUB_300001_SM_10006detail6reduce18DeviceReduceKernelINS2_10policy_hubIdjN4cuda3std3__44plusIdEEE10Policy1000EN6thrust24THRUST_300001_SM_1000_NS6detail15normal_iteratorINSD_10device_ptrIdEEEEjS9_dNS7_10__identityEEEvT0_PT3_T1_NS0_13GridEvenShareISN_EET2_T4_E12temp_storage+160];
	add.f64 	%fd351, %fd349, %fd350;
	ld.shared.f64 	%fd352, [_ZZN3cub18CUB_300001_SM_10006detail6reduce18DeviceReduceKernelINS2_10policy_hubIdjN4cuda3std3__44plusIdEEE10Policy1000EN6thrust24THRUST_300001_SM_1000_NS6detail15normal_iteratorINSD_10device_ptrIdEEEEjS9_dNS7_10__identityEEEvT0_PT3_T1_NS0_13GridEvenShareISN_EET2_T4_E12temp_storage+168];
	add.f64 	%fd353, %fd351, %fd352;
	ld.shared.f64 	%fd354, [_ZZN3cub18CUB_300001_SM_10006detail6reduce18DeviceReduceKernelINS2_10policy_hubIdjN4cuda3std3__44plusIdEEE10Policy1000EN6thrust24THRUST_300001_SM_1000_NS6detail15normal_iteratorINSD_10device_ptrIdEEEEjS9_dNS7_10__identityEEEvT0_PT3_T1_NS0_13GridEvenShareISN_EET2_T4_E12temp_storage+176];
	add.f64 	%fd375, %fd353, %fd354;
	bra.uni 	$L__BB2_48;
$L__BB2_22:
	// begin inline asm
	mov.u32 %r215, %laneid;
	// end inline asm
	and.b32  	%r266, %r7, 992;
	add.s32 	%r267, %r266, 32;
	setp.gt.u32 	%p34, %r267, %r6;
	not.b32 	%r268, %r266;
	add.s32 	%r269, %r6, %r268;
	selp.b32 	%r264, %r269, 31, %p34;
	mov.b64 	%rd136, %fd364;
	mov.b64 	{%r217, %r222}, %rd136;
	mov.b32 	%r223, 1;
	mov.b32 	%r265, -1;
	// begin inline asm
	shfl.sync.down.b32 %r216, %r217, %r223, %r264, %r265;
	// end inline asm
	// begin inline asm
	shfl.sync.down.b32 %r221, %r222, %r223, %r264, %r265;
	// end inline asm
	mov.b64 	%rd137, {%r216, %r221};
	mov.b64 	%fd235, %rd137;
	setp.lt.s32 	%p35, %r215, %r264;
	add.f64 	%fd236, %fd364, %fd235;
	selp.f64 	%fd237, %fd236, %fd364, %p35;
	mov.b64 	%rd138, %fd237;
	mov.b64 	{%r227, %r232}, %rd138;
	mov.b32 	%r233, 2;
	// begin inline asm
	shfl.sync.down.b32 %r226, %r227, %r233, %r264, %r265;
	// end inline asm
	// begin inline asm
	shfl.sync.down.b32 %r231, %r232, %r233, %r264, %r265;
	// end inline asm
	mov.b64 	%rd139, {%r226, %r231};
	mov.b64 	%fd238, %rd139;
	add.s32 	%r270, %r215, 2;
	setp.gt.s32 	%p36, %r270, %r264;
	add.f64 	%fd239, %fd237, %fd238;
	selp.f64 	%fd240, %fd237, %fd239, %p36;
	mov.b64 	%rd140, %fd240;
	mov.b64 	{%r237, %r242}, %rd140;
	mov.b32 	%r243, 4;
	// begin inline asm
	shfl.sync.down.b32 %r236, %r237, %r243, %r264, %r265;
	// end inline asm
	// begin inline asm
	shfl.sync.down.b32 %r241, %r242, %r243, %r264, %r265;
	// end inline asm
	mov.b64 	%rd141, {%r236, %r241};
	mov.b64 	%fd241, %rd141;
	add.s32 	%r271, %r215, 4;
	setp.gt.s32 	%p37, %r271, %r264;
	add.f64 	%fd242, %fd240, %fd241;
	selp.f64 	%fd243, %fd240, %fd242, %p37;
	mov.b64 	%rd142, %fd243;
	mov.b64 	{%r247, %r252}, %rd142;
	mov.b32 	%r253, 8;
	// begin inline asm
	shfl.sync.down.b32 %r246, %r247, %r253, %r264, %r265;
	// end inline asm
	// begin inline asm
	shfl.sync.down.b32 %r251, %r252, %r253, %r264, %r265;
	// end inline asm
	mov.b64 	%rd143, {%r246, %r251};
	mov.b64 	%fd244, %rd143;
	add.s32 	%r272, %r215, 8;
	setp.gt.s32 	%p38, %r272, %r264;
	add.f64 	%fd245, %fd243, %fd244;
	selp.f64 	%fd246, %fd243, %fd245, %p38;
	mov.b64 	%rd144, %fd246;
	mov.b64 	{%r257, %r262}, %rd144;
	mov.b32 	%r263, 16;
	// begin inline asm
	shfl.sync.down.b32 %r256, %r257, %r263, %r264, %r265;
	// end inline asm
	// begin inline asm
	shfl.sync.down.b32 %r261, %r262, %r263, %r264, %r265;
	// end inline asm
	mov.b64 	%rd145, {%r256, %r261};
	mov.b64 	%fd247, %rd145;
	add.s32 	%r273, %r215, 16;
	setp.gt.s32 	%p39, %r273, %r264;
	add.f64 	%fd248, %fd246, %fd247;
	selp.f64 	%fd375, %fd246, %fd248, %p39;
	setp.ne.s32 	%p40, %r215, 0;
	@%p40 bra 	$L__BB2_24;
	shr.u32 	%r274, %r7, 2;
	and.b32  	%r275, %r274, 248;
	mov.u32 	%r276, _ZZN3cub18CUB_300001_SM_10006detail6reduce18DeviceReduceKernelINS2_10policy_hubIdjN4cuda3std3__44plusIdEEE10Policy1000EN6thrust24THRUST_300001_SM_1000_NS6detail15normal_iteratorINSD_10device_ptrIdEEEEjS9_dNS7_10__identityEEEvT0_PT3_T1_NS0_13GridEvenShareISN_EET2_T4_E12temp_storage;
	add.s32 	%r277, %r276, %r275;
	st.shared.f64 	[%r277+24], %fd375;
$L__BB2_24:
	bar.sync 	0;
	setp.ne.s32 	%p41, %r7, 0;
	@%p41 bra 	$L__BB2_48;
	setp.gt.u32 	%p42, %r6, 32;
	ld.shared.f64 	%fd249, [_ZZN3cub18CUB_300001_SM_10006detail6reduce18DeviceReduceKernelINS2_10policy_hubIdjN4cuda3std3__44plusIdEEE10Policy1000EN6thrust24THRUST_300001_SM_1000_NS6detail15normal_iteratorINSD_10device_ptrIdEEEEjS9_dNS7_10__identityEEEvT0_PT3_T1_NS0_13GridEvenShareISN_EET2_T4_E12temp_storage+32];
	add.f64 	%fd250, %fd375, %fd249;
	selp.f64 	%fd251, %fd250, %fd375, %p42;
	setp.gt.u32 	%p43, %r6, 64;
	ld.shared.f64 	%fd252, [_ZZN3cub18CUB_300001_SM_10006detail6reduce18DeviceReduceKernelINS2_10policy_hubIdjN4cuda3std3__44plusIdEEE10Policy1000EN6thrust24THRUST_300001_SM_1000_NS6detail15normal_iteratorINSD_10device_ptrIdEEEEjS9_dNS7_10__identityEEEvT0_PT3_T1_NS0_13GridEvenShareISN_EET2_T4_E12temp_storage+40];
	add.f64 	%fd253, %fd252, %fd251;
	selp.f64 	%fd254, %fd253, %fd251, %p43;
	setp.gt.u32 	%p44, %r6, 96;
	ld.shared.f64 	%fd255, [_ZZN3cub18CUB_300001_SM_10006detail6reduce18DeviceReduceKernelINS2_10policy_hubIdjN4cuda3std3__44plusIdEEE10Policy1000EN6thrust24THRUST_300001_SM_1000_NS6detail15normal_iteratorINSD_10device_ptrIdEEEEjS9_dNS7_10__identityEEEvT0_PT3_T1_NS0_13GridEvenShareISN_EET2_T4_E12temp_storage+48];
	add.f64 	%fd256, %fd255, %fd254;
	selp.f64 	%fd257, %fd256, %fd254, %p44;
	setp.gt.u32 	%p45, %r6, 128;
	ld.shared.f64 	%fd258, [_ZZN3cub18CUB_300001_SM_10006detail6reduce18DeviceReduceKernelINS2_10policy_hubIdjN4cuda3std3__44plusIdEEE10Policy1000EN6thrust24THRUST_300001_SM_1000_NS6detail15normal_iteratorINSD_10device_ptrIdEEEEjS9_dNS7_10__identityEEEvT0_PT3_T1_NS0_13GridEvenShareISN_EET2_T4_E12temp_storage+56];
	add.f64 	%fd259, %fd258, %fd257;
	selp.f64 	%fd260, %fd259, %fd257, %p45;
	setp.gt.u32 	%p46, %r6, 160;
	ld.shared.f64 	%fd261, [_ZZN3cub18CUB_300001_SM_10006detail6reduce18DeviceReduceKernelINS2_10policy_hubIdjN4cuda3std3__44plusIdEEE10Policy1000EN6thrust24THRUST_300001_SM_1000_NS6detail15normal_iteratorINSD_10device_ptrIdEEEEjS9_dNS7_10__identityEEEvT0_PT3_T1_NS0_13GridEvenShareISN_EET2_T4_E12temp_storage+64];
	add.f64 	%fd262, %fd261, %fd260;
	selp.f64 	%fd263, %fd262, %fd260, %p46;
	setp.gt.u32 	%p47, %r6, 192;
	ld.shared.f64 	%fd264, [_ZZN3cub18CUB_300001_SM_10006detail6reduce18DeviceReduceKernelINS2_10policy_hubIdjN4cuda3std3__44plusIdEEE10Policy1000EN6thrust24THRUST_300001_SM_1000_NS6detail15normal_iteratorINSD_10device_ptrIdEEEEjS9_dNS7_10__identityEEEvT0_PT3_T1_NS0_13GridEvenShareISN_EET2_T4_E12temp_storage+72];
	add.f64 	%fd265, %fd264, %fd263;
	selp.f64 	%fd266, %fd265, %fd263, %p47;
	setp.gt.u32 	%p48, %r6, 224;
	ld.shared.f64 	%fd267, [_ZZN3cub18CUB_300001_SM_10006detail6reduce18DeviceReduceKernelINS2_10policy_hubIdjN4cuda3std3__44plusIdEEE10Policy1000EN6thrust24THRUST_300001_SM_1000_NS6detail15normal_iteratorINSD_10device_ptrIdEEEEjS9_dNS7_10__identityEEEvT0_PT3_T1_NS0_13GridEvenShareISN_EET2_T4_E12temp_storage+80];
	add.f64 	%fd268, %fd267, %fd266;
	selp.f64 	%fd269, %fd268, %fd266, %p48;
	setp.gt.u32 	%p49, %r6, 256;
	ld.shared.f64 	%fd270, [_ZZN3cub18CUB_300001_SM_10006detail6reduce18DeviceReduceKernelINS2_10policy_hubIdjN4cuda3std3__44plusIdEEE10Policy1000EN6thrust24THRUST_300001_SM_1000_NS6detail15normal_iteratorINSD_10device_ptrIdEEEEjS9_dNS7_10__identityEEEvT0_PT3_T1_NS0_13GridEvenShareISN_EET2_T4_E12temp_storage+88];
	add.f64 	%fd271, %fd270, %fd269;
	selp.f64 	%fd272, %fd271, %fd269, %p49;
	setp.gt.u32 	%p50, %r6, 288;
	ld.shared.f64 	%fd273, [_ZZN3cub18CUB_300001_SM_10006detail6reduce18DeviceReduceKernelINS2_10policy_hubIdjN4cuda3std3__44plusIdEEE10Policy1000EN6thrust24THRUST_300001_SM_1000_NS6detail15normal_iteratorINSD_10device_ptrIdEEEEjS9_dNS7_10__identityEEEvT0_PT3_T1_NS0_13GridEvenShareISN_EET2_T4_E12temp_storage+96];
	add.f64 	%fd274, %fd273, %fd272;
	selp.f64 	%fd275, %fd274, %fd272, %p50;
	setp.gt.u32 	%p51, %r6, 320;
	ld.shared.f64 	%fd276, [_ZZN3cub18CUB_300001_SM_10006detail6reduce18DeviceReduceKernelINS2_10policy_hubIdjN4cuda3std3__44plusIdEEE10Policy1000EN6thrust24THRUST_300001_SM_1000_NS6detail15normal_iteratorINSD_10device_ptrIdEEEEjS9_dNS7_10__identityEEEvT0_PT3_T1_NS0_13GridEvenShareISN_EET2_T4_E12temp_storage+104];
	add.f64 	%fd277, %fd276, %fd275;
	selp.f64 	%fd278, %fd277, %fd275, %p51;
	setp.gt.u32 	%p52, %r6, 352;
	ld.shared.f64 	%fd279, [_ZZN3cub18CUB_300001_SM_10006detail6reduce18DeviceReduceKernelINS2_10policy_hubIdjN4cuda3std3__44plusIdEEE10Policy1000EN6thrust24THRUST_300001_SM_1000_NS6detail15normal_iteratorINSD_10device_ptrIdEEEEjS9_dNS7_10__identityEEEvT0_PT3_T1_NS0_13GridEvenShareISN_EET2_T4_E12temp_storage+112];
	add.f64 	%fd280, %fd279, %fd278;
	selp.f64 	%fd281, %fd280, %fd278, %p52;
	setp.gt.u32 	%p53, %r6, 384;
	ld.shared.f64 	%fd282, [_ZZN3cub18CUB_300001_SM_10006detail6reduce18DeviceReduceKernelINS2_10policy_hubIdjN4cuda3std3__44plusIdEEE10Policy1000EN6thrust24THRUST_300001_SM_1000_NS6detail15normal_iteratorINSD_10device_ptrIdEEEEjS9_dNS7_10__identityEEEvT0_PT3_T1_NS0_13GridEvenShareISN_EET2_T4_E12temp_storage+120];
	add.f64 	%fd283, %fd282, %fd281;
	selp.f64 	%fd284, %fd283, %fd281, %p53;
	setp.gt.u32 	%p54, %r6, 416;
	ld.shared.f64 	%fd285, [_ZZN3cub18CUB_300001_SM_10006detail6reduce18DeviceReduceKernelINS2_10policy_hubIdjN4cuda3std3__44plusIdEEE10Policy1000EN6thrust24THRUST_300001_SM_1000_NS6detail15normal_iteratorINSD_10device_ptrIdEEEEjS9_dNS7_10__identityEEEvT0_PT3_T1_NS0_13GridEvenShareISN_EET2_T4_E12temp_storage+128];
	add.f64 	%fd286, %fd285, %fd284;
	selp.f64 	%fd287, %fd286, %fd284, %p54;
	setp.gt.u32 	%p55, %r6, 448;
	ld.shared.f64 	%fd288, [_ZZN3cub18CUB_300001_SM_10006detail6reduce18DeviceReduceKernelINS2_10policy_hubIdjN4cuda3std3__44plusIdEEE10Policy1000EN6thrust24THRUST_300001_SM_1000_NS6detail15normal_iteratorINSD_10device_ptrIdEEEEjS9_dNS7_10__identityEEEvT0_PT3_T1_NS0_13GridEvenShareISN_EET2_T4_E12temp_storage+136];
	add.f64 	%fd289, %fd288, %fd287;
	selp.f64 	%fd290, %fd289, %fd287, %p55;
	setp.gt.u32 	%p56, %r6, 480;
	ld.shared.f64 	%fd291, [_ZZN3cub18CUB_300001_SM_10006detail6reduce18DeviceReduceKernelINS2_10policy_hubIdjN4cuda3std3__44plusIdEEE10Policy1000EN6thrust24THRUST_300001_SM_1000_NS6detail15normal_iteratorINSD_10device_ptrIdEEEEjS9_dNS7_10__identityEEEvT0_PT3_T1_NS0_13GridEvenShareISN_EET2_T4_E12temp_storage+144];
	add.f64 	%fd292, %fd291, %fd290;
	selp.f64 	%fd293, %fd292, %fd290, %p56;
	setp.gt.u32 	%p57, %r6, 512;
	ld.shared.f64 	%fd294, [_ZZN3cub18CUB_300001_SM_10006detail6reduce18DeviceReduceKernelINS2_10policy_hubIdjN4cuda3std3__44plusIdEEE10Policy1000EN6thrust24THRUST_300001_SM_1000_NS6detail15normal_iteratorINSD_10device_ptrIdEEEEjS9_dNS7_10__identityEEEvT0_PT3_T1_NS0_13GridEvenShareISN_EET2_T4_E12temp_storage+152];
	add.f64 	%fd295, %fd294, %fd293;
	selp.f64 	%fd296, %fd295, %fd293, %p57;
	setp.gt.u32 	%p58, %r6, 544;
	ld.shared.f64 	%fd297, [_ZZN3cub18CUB_300001_SM_10006detail6reduce18DeviceReduceKernelINS2_10policy_hubIdjN4cuda3std3__44plusIdEEE10Policy1000EN6thrust24THRUST_300001_SM_1000_NS6detail15normal_iteratorINSD_10device_ptrIdEEEEjS9_dNS7_10__identityEEEvT0_PT3_T1_NS0_13GridEvenShareISN_EET2_T4_E12temp_storage+160];
	add.f64 	%fd298, %fd297, %fd296;
	selp.f64 	%fd299, %fd298, %fd296, %p58;
	setp.gt.u32 	%p59, %r6, 576;
	ld.shared.f64 	%fd300, [_ZZN3cub18CUB_300001_SM_10006detail6reduce18DeviceReduceKernelINS2_10policy_hubIdjN4cuda3std3__44plusIdEEE10Policy1000EN6thrust24THRUST_300001_SM_1000_NS6detail15normal_iteratorINSD_10device_ptrIdEEEEjS9_dNS7_10__identityEEEvT0_PT3_T1_NS0_13GridEvenShareISN_EET2_T4_E12temp_storage+168];
	add.f64 	%fd301, %fd300, %fd299;
	selp.f64 	%fd302, %fd301, %fd299, %p59;
	setp.gt.u32 	%p60, %r6, 608;
	ld.shared.f64 	%fd303, [_ZZN3cub18CUB_300001_SM_10006detail6reduce18DeviceReduceKernelINS2_10policy_hubIdjN4cuda3std3__44plusIdEEE10Policy1000EN6thrust24THRUST_300001_SM_1000_NS6detail15normal_iteratorINSD_10device_ptrIdEEEEjS9_dNS7_10__identityEEEvT0_PT3_T1_NS0_13GridEvenShareISN_EET2_T4_E12temp_storage+176];
	add.f64 	%fd304, %fd303, %fd302;
	selp.f64 	%fd375, %fd304, %fd302, %p60;
	bra.uni 	$L__BB2_48;
$L__BB2_26:
	mov.u32 	%r35, %tid.x;
	add.s32 	%r72, %r347, %r35;
	mul.wide.u32 	%rd4, %r72, 8;
	add.s64 	%rd5, %rd1, %rd4;
	ld.global.f64 	%fd41, [%rd5];
	ld.global.f64 	%fd42, [%rd5+5120];
	ld.global.f64 	%fd43, [%rd5+10240];
	ld.global.f64 	%fd44, [%rd5+15360];
	ld.global.f64 	%fd45, [%rd5+20480];
	ld.global.f64 	%fd46, [%rd5+25600];
	ld.global.f64 	%fd47, [%rd5+30720];
	ld.global.f64 	%fd48, [%rd5+35840];
	add.f64 	%fd49, %fd41, %fd42;
	add.f64 	%fd50, %fd49, %fd43;
	add.f64 	%fd51, %fd50, %fd44;
	add.f64 	%fd52, %fd51, %fd45;
	add.f64 	%fd53, %fd52, %fd46;
	add.f64 	%fd54, %fd53, %fd47;
	add.f64 	%fd374, %fd54, %fd48;
	setp.lt.u32 	%p2, %r6, %r4;
	@%p2 bra 	$L__BB2_44;
	add.s32 	%r36, %r4, %r347;
	not.b32 	%r74, %r35;
	add.s32 	%r75, %r74, %r1;
	sub.s32 	%r76, %r75, %r4;
	sub.s32 	%r344, %r76, %r347;
	add.s32 	%r77, %r36, %r35;
	add.s32 	%r343, %r77, 5120;
	mov.b32 	%r346, 0;
	mov.u32 	%r345, %r36;
$L__BB2_28:
	mad.lo.s32 	%r347, %r2, 5120, %r347;
	add.s32 	%r78, %r1, -5120;
	setp.gt.u32 	%p3, %r347, %r78;
	@%p3 bra 	$L__BB2_30;
	add.s32 	%r79, %r35, %r347;
	mul.wide.u32 	%rd6, %r79, 8;
	add.s64 	%rd7, %rd1, %rd6;
	ld.global.f64 	%fd55, [%rd7];
	ld.global.f64 	%fd56, [%rd7+5120];
	ld.global.f64 	%fd57, [%rd7+10240];
	ld.global.f64 	%fd58, [%rd7+15360];
	ld.global.f64 	%fd59, [%rd7+20480];
	ld.global.f64 	%fd60, [%rd7+25600];
	ld.global.f64 	%fd61, [%rd7+30720];
	ld.global.f64 	%fd62, [%rd7+35840];
	add.f64 	%fd63, %fd374, %fd55;
	add.f64 	%fd64, %fd63, %fd56;
	add.f64 	%fd65, %fd64, %fd57;
	add.f64 	%fd66, %fd65, %fd58;
	add.f64 	%fd67, %fd66, %fd59;
	add.f64 	%fd68, %fd67, %fd60;
	add.f64 	%fd69, %fd68, %fd61;
	add.f64 	%fd374, %fd69, %fd62;
	sub.s32 	%r80, %r1, %r347;
	mul.lo.s32 	%r81, %r2, 5120;
	setp.lt.u32 	%p4, %r80, %r81;
	add.s32 	%r346, %r346, 1;
	add.s32 	%r345, %r345, %r81;
	sub.s32 	%r344, %r344, %r81;
	add.s32 	%r343, %r343, %r81;
	@%p4 bra 	$L__BB2_44;
	bra.uni 	$L__BB2_28;
$L__BB2_30:
	setp.le.u32 	%p5, %r1, %r347;
	sub.s32 	%r82, %r1, %r347;
	setp.ge.s32 	%p6, %r35, %r82;
	or.pred  	%p7, %p5, %p6;
	@%p7 bra 	$L__BB2_44;
	not.b32 	%r84, %r35;
	add.s32 	%r85, %r1, %r84;
	sub.s32 	%r86, %r85, %r36;
	mul.lo.s32 	%r87, %r2, %r346;
	mad.lo.s32 	%r88, %r87, -5120, %r86;
	mul.hi.u32 	%r89, %r88, -858993459;
	shr.u32 	%r90, %r89, 9;
	add.s32 	%r49, %r90, 1;
	and.b32  	%r50, %r49, 15;
	setp.lt.u32 	%p8, %r88, 9600;
	mov.u32 	%r352, %r35;
	@%p8 bra 	$L__BB2_35;
	or.b32  	%r350, %r35, 5120;
	mul.hi.u32 	%r91, %r344, -858993459;
	shr.u32 	%r92, %r91, 9;
	add.s32 	%r93, %r92, 1;
	and.b32  	%r94, %r93, 16777200;
	neg.s32 	%r348, %r94;
$L__BB2_33:
	.pragma "nounroll";
	add.s32 	%r95, %r343, -5120;
	mul.wide.u32 	%rd8, %r95, 8;
	add.s64 	%rd9, %rd1, %rd8;
	ld.global.f64 	%fd71, [%rd9];
	add.f64 	%fd72, %fd374, %fd71;
	add.s32 	%r96, %r343, -4480;
	mul.wide.u32 	%rd10, %r96, 8;
	add.s64 	%rd11, %rd1, %rd10;
	ld.global.f64 	%fd73, [%rd11];
	add.f64 	%fd74, %fd72, %fd73;
	add.s32 	%r97, %r343, -3840;
	mul.wide.u32 	%rd12, %r97, 8;
	add.s64 	%rd13, %rd1, %rd12;
	ld.global.f64 	%fd75, [%rd13];
	add.f64 	%fd76, %fd74, %fd75;
	add.s32 	%r98, %r343, -3200;
	mul.wide.u32 	%rd14, %r98, 8;
	add.s64 	%rd15, %rd1, %rd14;
	ld.global.f64 	%fd77, [%rd15];
	add.f64 	%fd78, %fd76, %fd77;
	add.s32 	%r99, %r343, -2560;
	mul.wide.u32 	%rd16, %r99, 8;
	add.s64 	%rd17, %rd1, %rd16;
	ld.global.f64 	%fd79, [%rd17];
	add.f64 	%fd80, %fd78, %fd79;
	add.s32 	%r100, %r343, -1920;
	mul.wide.u32 	%rd18, %r100, 8;
	add.s64 	%rd19, %rd1, %rd18;
	ld.global.f64 	%fd81, [%rd19];
	add.f64 	%fd82, %fd80, %fd81;
	add.s32 	%r101, %r343, -1280;
	mul.wide.u32 	%rd20, %r101, 8;
	add.s64 	%rd21, %rd1, %rd20;
	ld.global.f64 	%fd83, [%rd21];
	add.f64 	%fd84, %fd82, %fd83;
	add.s32 	%r102, %r343, 4480;
	add.s32 	%r103, %r343, -640;
	mul.wide.u32 	%rd22, %r103, 8;
	add.s64 	%rd23, %rd1, %rd22;
	ld.global.f64 	%fd85, [%rd23];
	add.f64 	%fd86, %fd84, %fd85;
	mul.wide.u32 	%rd24, %r343, 8;
	add.s64 	%rd25, %rd1, %rd24;
	ld.global.f64 	%fd87, [%rd25];
	add.f64 	%fd88, %fd86, %fd87;
	add.s32 	%r104, %r343, 640;
	mul.wide.u32 	%rd26, %r104, 8;
	add.s64 	%rd27, %rd1, %rd26;
	ld.global.f64 	%fd89, [%rd27];
	add.f64 	%fd90, %fd88, %fd89;
	add.s32 	%r105, %r343, 1280;
	mul.wide.u32 	%rd28, %r105, 8;
	add.s64 	%rd29, %rd1, %rd28;
	ld.global.f64 	%fd91, [%rd29];
	add.f64 	%fd92, %fd90, %fd91;
	add.s32 	%r106, %r343, 1920;
	mul.wide.u32 	%rd30, %r106, 8;
	add.s64 	%rd31, %rd1, %rd30;
	ld.global.f64 	%fd93, [%rd31];
	add.f64 	%fd94, %fd92, %fd93;
	add.s32 	%r107, %r343, 2560;
	mul.wide.u32 	%rd32, %r107, 8;
	add.s64 	%rd33, %rd1, %rd32;
	ld.global.f64 	%fd95, [%rd33];
	add.f64 	%fd96, %fd94, %fd95;
	add.s32 	%r108, %r343, 3200;
	mul.wide.u32 	%rd34, %r108, 8;
	add.s64 	%rd35, %rd1, %rd34;
	ld.global.f64 	%fd97, [%rd35];
	add.f64 	%fd98, %fd96, %fd97;
	add.s32 	%r109, %r343, 3840;
	mul.wide.u32 	%rd36, %r109, 8;
	add.s64 	%rd37, %rd1, %rd36;
	ld.global.f64 	%fd99, [%rd37];
	add.f64 	%fd100, %fd98, %fd99;
	mul.wide.u32 	%rd38, %r102, 8;
	add.s64 	%rd39, %rd1, %rd38;
	ld.global.f64 	%fd101, [%rd39];
	add.f64 	%fd374, %fd100, %fd101;
	add.s32 	%r350, %r350, 10240;
	add.s32 	%r343, %r343, 10240;
	add.s32 	%r348, %r348, 16;
	setp.ne.s32 	%p9, %r348, 0;
	@%p9 bra 	$L__BB2_33;
	add.s32 	%r352, %r350, -5120;
$L__BB2_35:
	setp.eq.s32 	%p10, %r50, 0;
	@%p10 bra 	$L__BB2_44;
	and.b32  	%r61, %r49, 7;
	setp.lt.u32 	%p11, %r50, 8;
	@%p11 bra 	$L__BB2_38;
	add.s32 	%r110, %r352, %r347;
	mul.wide.u32 	%rd40, %r110, 8;
	add.s64 	%rd41, %rd1, %rd40;
	ld.global.f64 	%fd103, [%rd41];
	add.f64 	%fd104, %fd374, %fd103;
	add.s32 	%r111, %r110, 640;
	mul.wide.u32 	%rd42, %r111, 8;
	add.s64 	%rd43, %rd1, %rd42;
	ld.global.f64 	%fd105, [%rd43];
	add.f64 	%fd106, %fd104, %fd105;
	add.s32 	%r112, %r110, 1280;
	mul.wide.u32 	%rd44, %r112, 8;
	add.s64 	%rd45, %rd1, %rd44;
	ld.global.f64 	%fd107, [%rd45];
	add.f64 	%fd108, %fd106, %fd107;
	add.s32 	%r113, %r110, 1920;
	mul.wide.u32 	%rd46, %r113, 8;
	add.s64 	%rd47, %rd1, %rd46;
	ld.global.f64 	%fd109, [%rd47];
	add.f64 	%fd110, %fd108, %fd109;
	add.s32 	%r114, %r110, 2560;
	mul.wide.u32 	%rd48, %r114, 8;
	add.s64 	%rd49, %rd1, %rd48;
	ld.global.f64 	%fd111, [%rd49];
	add.f64 	%fd112, %fd110, %fd111;
	add.s32 	%r115, %r110, 3200;
	mul.wide.u32 	%rd50, %r115, 8;
	add.s64 	%rd51, %rd1, %rd50;
	ld.global.f64 	%fd113, [%rd51];
	add.f64 	%fd114, %fd112, %fd113;
	add.s32 	%r116, %r110, 3840;
	mul.wide.u32 	%rd52, %r116, 8;
	add.s64 	%rd53, %rd1, %rd52;
	ld.global.f64 	%fd115, [%rd53];
	add.f64 	%fd116, %fd114, %fd115;
	add.s32 	%r117, %r110, 4480;
	mul.wide.u32 	%rd54, %r117, 8;
	add.s64 	%rd55, %rd1, %rd54;
	ld.global.f64 	%fd117, [%rd55];
	add.f64 	%fd374, %fd116, %fd117;
	add.s32 	%r352, %r352, 5120;
$L__BB2_38:
	setp.eq.s32 	%p12, %r61, 0;
	@%p12 bra 	$L__BB2_44;
	setp.lt.u32 	%p13, %r61, 4;
	@%p13 bra 	$L__BB2_41;
	add.s32 	%r118, %r352, %r347;
	mul.wide.u32 	%rd56, %r118, 8;
	add.s64 	%rd57, %rd1, %rd56;
	ld.global.f64 	%fd119, [%rd57];
	add.f64 	%fd120, %fd374, %fd119;
	add.s32 	%r119, %r118, 640;
	mul.wide.u32 	%rd58, %r119, 8;
	add.s64 	%rd59, %rd1, %rd58;
	ld.global.f64 	%fd121, [%rd59];
	add.f64 	%fd122, %fd120, %fd121;
	add.s32 	%r120, %r118, 1280;
	mul.wide.u32 	%rd60, %r120, 8;
	add.s64 	%rd61, %rd1, %rd60;
	ld.global.f64 	%fd123, [%rd61];
	add.f64 	%fd124, %fd122, %fd123;
	add.s32 	%r121, %r118, 1920;
	mul.wide.u32 	%rd62, %r121, 8;
	add.s64 	%rd63, %rd1, %rd62;
	ld.global.f64 	%fd125, [%rd63];
	add.f64 	%fd374, %fd124, %fd125;
	add.s32 	%r352, %r352, 2560;
$L__BB2_41:
	and.b32  	%r122, %r49, 3;
	setp.eq.s32 	%p14, %r122, 0;
	@%p14 bra 	$L__BB2_44;
	add.s32 	%r355, %r352, %r345;
	mul.hi.u32 	%r123, %r344, -858993459;
	cvt.u16.u32 	%rs1, %r123;
	shr.u16 	%rs2, %rs1, 9;
	add.s16 	%rs3, %rs2, 1;
	cvt.u32.u16 	%r124, %rs3;
	and.b32  	%r125, %r124, 3;
	neg.s32 	%r354, %r125;
$L__BB2_43:
	.pragma "nounroll";
	mul.wide.u32 	%rd64, %r355, 8;
	add.s64 	%rd65, %rd1, %rd64;
	ld.global.f64 	%fd126, [%rd65];
	add.f64 	%fd374, %fd374, %fd126;
	add.s32 	%r355, %r355, 640;
	add.s32 	%r354, %r354, 1;
	setp.ne.s32 	%p15, %r354, 0;
	@%p15 bra 	$L__BB2_43;
$L__BB2_44:
	// begin inline asm
	mov.u32 %r126, %laneid;
	// end inline asm
	mov.b64 	%rd66, %fd374;
	mov.b64 	{%r128, %r133}, %rd66;
	mov.b32 	%r134, 1;
	mov.b32 	%r175, 31;
	mov.b32 	%r176, -1;
	// begin inline asm
	shfl.sync.down.b32 %r127, %r128, %r134, %r175, %r176;
	// end inline asm
	// begin inline asm
	shfl.sync.down.b32 %r132, %r133, %r134, %r175, %r176;
	// end inline asm
	mov.b64 	%rd67, {%r127, %r132};
	mov.b64 	%fd127, %rd67;
	setp.gt.s32 	%p16, %r126, 30;
	add.f64 	%fd128, %fd374, %fd127;
	selp.f64 	%fd129, %fd374, %fd128, %p16;
	mov.b64 	%rd68, %fd129;
	mov.b64 	{%r138, %r143}, %rd68;
	mov.b32 	%r144, 2;
	// begin inline asm
	shfl.sync.down.b32 %r137, %r138, %r144, %r175, %r176;
	// end inline asm
	// begin inline asm
	shfl.sync.down.b32 %r142, %r143, %r144, %r175, %r176;
	// end inline asm
	mov.b64 	%rd69, {%r137, %r142};
	mov.b64 	%fd130, %rd69;
	setp.gt.s32 	%p17, %r126, 29;
	add.f64 	%fd131, %fd129, %fd130;
	selp.f64 	%fd132, %fd129, %fd131, %p17;
	mov.b64 	%rd70, %fd132;
	mov.b64 	{%r148, %r153}, %rd70;
	mov.b32 	%r154, 4;
	// begin inline asm
	shfl.sync.down.b32 %r147, %r148, %r154, %r175, %r176;
	// end inline asm
	// begin inline asm
	shfl.sync.down.b32 %r152, %r153, %r154, %r175, %r176;
	// end inline asm
	mov.b64 	%rd71, {%r147, %r152};
	mov.b64 	%fd133, %rd71;
	setp.gt.s32 	%p18, %r126, 27;
	add.f64 	%fd134, %fd132, %fd133;
	selp.f64 	%fd135, %fd132, %fd134, %p18;
	mov.b64 	%rd72, %fd135;
	mov.b64 	{%r158, %r163}, %rd72;
	mov.b32 	%r164, 8;
	// begin inline asm
	shfl.sync.down.b32 %r157, %r158, %r164, %r175, %r176;
	// end inline asm
	// begin inline asm
	shfl.sync.down.b32 %r162, %r163, %r164, %r175, %r176;
	// end inline asm
	mov.b64 	%rd73, {%r157, %r162};
	mov.b64 	%fd136, %rd73;
	setp.gt.s32 	%p19, %r126, 23;
	add.f64 	%fd137, %fd135, %fd136;
	selp.f64 	%fd138, %fd135, %fd137, %p19;
	mov.b64 	%rd74, %fd138;
	mov.b64 	{%r168, %r173}, %rd74;
	mov.b32 	%r174, 16;
	// begin inline asm
	shfl.sync.down.b32 %r167, %r168, %r174, %r175, %r176;
	// end inline asm
	// begin inline asm
	shfl.sync.down.b32 %r172, %r173, %r174, %r175, %r176;
	// end inline asm
	mov.b64 	%rd75, {%r167, %r172};
	mov.b64 	%fd139, %rd75;
	setp.gt.s32 	%p20, %r126, 15;
	add.f64 	%fd37, %fd138, %fd139;
	selp.f64 	%fd375, %fd138, %fd37, %p20;
	setp.ne.s32 	%p21, %r126, 0;
	@%p21 bra 	$L__BB2_46;
	shr.u32 	%r177, %r35, 2;
	and.b32  	%r178, %r177, 248;
	mov.u32 	%r179, _ZZN3cub18CUB_300001_SM_10006detail6reduce18DeviceReduceKernelINS2_10policy_hubIdjN4cuda3std3__44plusIdEEE10Policy1000EN6thrust24THRUST_300001_SM_1000_NS6detail15normal_iteratorINSD_10device_ptrIdEEEEjS9_dNS7_10__identityEEEvT0_PT3_T1_NS0_13GridEvenShareISN_EET2_T4_E12temp_storage;
	add.s32 	%r180, %r179, %r178;
	st.shared.f64 	[%r180+24], %fd37;
$L__BB2_46:
	bar.sync 	0;
	setp.ne.s32 	%p22, %r35, 0;
	@%p22 bra 	$L__BB2_48;
	ld.shared.f64 	%fd140, [_ZZN3cub18CUB_300001_SM_10006detail6reduce18DeviceReduceKernelINS2_10policy_hubIdjN4cuda3std3__44plusIdEEE10Policy1000EN6thrust24THRUST_300001_SM_1000_NS6detail15normal_iteratorINSD_10device_ptrIdEEEEjS9_dNS7_10__identityEEEvT0_PT3_T1_NS0_13GridEvenShareISN_EET2_T4_E12temp_storage+32];
	add.f64 	%fd141, %fd375, %fd140;
	ld.shared.f64 	%fd142, [_ZZN3cub18CUB_300001_SM_10006detail6reduce18DeviceReduceKernelINS2_10policy_hubIdjN4cuda3std3__44plusIdEEE10Policy1000EN6thrust24THRUST_300001_SM_1000_NS6detail15normal_iteratorINSD_10device_ptrIdEEEEjS9_dNS7_10__identityEEEvT0_PT3_T1_NS0_13GridEvenShareISN_EET2_T4_E12temp_storage+40];
	add.f64 	%fd143, %fd141, %fd142;
	ld.shared.f64 	%fd144, [_ZZN3cub18CUB_300001_SM_10006detail6reduce18DeviceReduceKernelINS2_10policy_hubIdjN4cuda3std3__44plusIdEEE10Policy1000EN6thrust24THRUST_300001_SM_1000_NS6detail15normal_iteratorINSD_10device_ptrIdEEEEjS9_dNS7_10__identityEEEvT0_PT3_T1_NS0_13GridEvenShareISN_EET2_T4_E12temp_storage+48];
	add.f64 	%fd145, %fd143, %fd144;
	ld.shared.f64 	%fd146, [_ZZN3cub18CUB_300001_SM_10006detail6reduce18DeviceReduceKernelINS2_10policy_hubIdjN4cuda3std3__44plusIdEEE10Policy1000EN6thrust24THRUST_300001_SM_1000_NS6detail15normal_iteratorINSD_10device_ptrIdEEEEjS9_dNS7_10__identityEEEvT0_PT3_T1_NS0_13GridEvenShareISN_EET2_T4_E12temp_storage+56];
	add.f64 	%fd147, %fd145, %fd146;
	ld.shared.f64 	%fd148, [_ZZN3cub18CUB_300001_SM_10006detail6reduce18DeviceReduceKernelINS2_10policy_hubIdjN4cuda3std3__44plusIdEEE10Policy1000EN6thrust24THRUST_300001_SM_1000_NS6detail15normal_iteratorINSD_10device_ptrIdEEEEjS9_dNS7_10__identityEEEvT0_PT3_T1_NS0_13GridEvenShareISN_EET2_T4_E12temp_storage+64];
	add.f64 	%fd149, %fd147, %fd148;
	ld.shared.f64 	%fd150, [_ZZN3cub18CUB_300001_SM_10006detail6reduce18DeviceReduceKernelINS2_10policy_hubIdjN4cuda3std3__44plusIdEEE10Policy1000EN6thrust24THRUST_300001_SM_1000_NS6detail15normal_iteratorINSD_10device_ptrIdEEEEjS9_dNS7_10__identityEEEvT0_PT3_T1_NS0_13GridEvenShareISN_EET2_T4_E12temp_storage+72];
	add.f64 	%fd151, %fd149, %fd150;
	ld.shared.f64 	%fd152, [_ZZN3cub18CUB_300001_SM_10006detail6reduce18DeviceReduceKernelINS2_10policy_hubIdjN4cuda3std3__44plusIdEEE10Policy1000EN6thrust24THRUST_300001_SM_1000_NS6detail15normal_iteratorINSD_10device_ptrIdEEEEjS9_dNS7_10__identityEEEvT0_PT3_T1_NS0_13GridEvenShareISN_EET2_T4_E12temp_storage+80];
	add.f64 	%fd153, %fd151, %fd152;
	ld.shared.f64 	%fd154, [_ZZN3cub18CUB_300001_SM_10006detail6reduce18DeviceReduceKernelINS2_10policy_hubIdjN4cuda3std3__44plusIdEEE10Policy1000EN6thrust24THRUST_300001_SM_1000_NS6detail15normal_iteratorINSD_10device_ptrIdEEEEjS9_dNS7_10__identityEEEvT0_PT3_T1_NS0_13GridEvenShareISN_EET2_T4_E12temp_storage+88];
	add.f64 	%fd155, %fd153, %fd154;
	ld.shared.f64 	%fd156, [_ZZN3cub18CUB_300001_SM_10006detail6reduce18DeviceReduceKernelINS2_10policy_hubIdjN4cuda3std3__44plusIdEEE10Policy1000EN6thrust24THRUST_300001_SM_1000_NS6detail15normal_iteratorINSD_10device_ptrIdEEEEjS9_dNS7_10__identityEEEvT0_PT3_T1_NS0_13GridEvenShareISN_EET2_T4_E12temp_storage+96];
	add.f64 	%fd157, %fd155, %fd156;
	ld.shared.f64 	%fd158, [_ZZN3cub18CUB_300001_SM_10006detail6reduce18DeviceReduceKernelINS2_10policy_hubIdjN4cuda3std3__44plusIdEEE10Policy1000EN6thrust24THRUST_300001_SM_1000_NS6detail15normal_iteratorINSD_10device_ptrIdEEEEjS9_dNS7_10__identityEEEvT0_PT3_T1_NS0_13GridEvenShareISN_EET2_T4_E12temp_storage+104];
	add.f64 	%fd159, %fd157, %fd158;
	ld.shared.f64 	%fd160, [_ZZN3cub18CUB_300001_SM_10006detail6reduce18DeviceReduceKernelINS2_10policy_hubIdjN4cuda3std3__44plusIdEEE10Policy1000EN6thrust24THRUST_300001_SM_1000_NS6detail15normal_iteratorINSD_10device_ptrIdEEEEjS9_dNS7_10__identityEEEvT0_PT3_T1_NS0_13GridEvenShareISN_EET2_T4_E12temp_storage+112];
	add.f64 	%fd161, %fd159, %fd160;
	ld.shared.f64 	%fd162, [_ZZN3cub18CUB_300001_SM_10006detail6reduce18DeviceReduceKernelINS2_10policy_hubIdjN4cuda3std3__44plusIdEEE10Policy1000EN6thrust24THRUST_300001_SM_1000_NS6detail15normal_iteratorINSD_10device_ptrIdEEEEjS9_dNS7_10__identityEEEvT0_PT3_T1_NS0_13GridEvenShareISN_EET2_T4_E12temp_storage+120];
	add.f64 	%fd163, %fd161, %fd162;
	ld.shared.f64 	%fd164, [_ZZN3cub18CUB_300001_SM_10006detail6reduce18DeviceReduceKernelINS2_10policy_hubIdjN4cuda3std3__44plusIdEEE10Policy1000EN6thrust24THRUST_300001_SM_1000_NS6detail15normal_iteratorINSD_10device_ptrIdEEEEjS9_dNS7_10__identityEEEvT0_PT3_T1_NS0_13GridEvenShareISN_EET2_T4_E12temp_storage+128];
	add.f64 	%fd165, %fd163, %fd164;
	ld.shared.f64 	%fd166, [_ZZN3cub18CUB_300001_SM_10006detail6reduce18DeviceReduceKernelINS2_10policy_hubIdjN4cuda3std3__44plusIdEEE10Policy1000EN6thrust24THRUST_300001_SM_1000_NS6detail15normal_iteratorINSD_10device_ptrIdEEEEjS9_dNS7_10__identityEEEvT0_PT3_T1_NS0_13GridEvenShareISN_EET2_T4_E12temp_storage+136];
	add.f64 	%fd167, %fd165, %fd166;
	ld.shared.f64 	%fd168, [_ZZN3cub18CUB_300001_SM_10006detail6reduce18DeviceReduceKernelINS2_10policy_hubIdjN4cuda3std3__44plusIdEEE10Policy1000EN6thrust24THRUST_300001_SM_1000_NS6detail15normal_iteratorINSD_10device_ptrIdEEEEjS9_dNS7_10__identityEEEvT0_PT3_T1_NS0_13GridEvenShareISN_EET2_T4_E12temp_storage+144];
	add.f64 	%fd169, %fd167, %fd168;
	ld.shared.f64 	%fd170, [_ZZN3cub18CUB_300001_SM_10006detail6reduce18DeviceReduceKernelINS2_10policy_hubIdjN4cuda3std3__44plusIdEEE10Policy1000EN6thrust24THRUST_300001_SM_1000_NS6detail15normal_iteratorINSD_10device_ptrIdEEEEjS9_dNS7_10__identityEEEvT0_PT3_T1_NS0_13GridEvenShareISN_EET2_T4_E12temp_storage+152];
	add.f64 	%fd171, %fd169, %fd170;
	ld.shared.f64 	%fd172, [_ZZN3cub18CUB_300001_SM_10006detail6reduce18DeviceReduceKernelINS2_10policy_hubIdjN4cuda3std3__44plusIdEEE10Policy1000EN6thrust24THRUST_300001_SM_1000_NS6detail15normal_iteratorINSD_10device_ptrIdEEEEjS9_dNS7_10__identityEEEvT0_PT3_T1_NS0_13GridEvenShareISN_EET2_T4_E12temp_storage+160];
	add.f64 	%fd173, %fd171, %fd172;
	ld.shared.f64 	%fd174, [_ZZN3cub18CUB_300001_SM_10006detail6reduce18DeviceReduceKernelINS2_10policy_hubIdjN4cuda3std3__44plusIdEEE10Policy1000EN6thrust24THRUST_300001_SM_1000_NS6detail15normal_iteratorINSD_10device_ptrIdEEEEjS9_dNS7_10__identityEEEvT0_PT3_T1_NS0_13GridEvenShareISN_EET2_T4_E12temp_storage+168];
	add.f64 	%fd175, %fd173, %fd174;
	ld.shared.f64 	%fd176, [_ZZN3cub18CUB_300001_SM_10006detail6reduce18DeviceReduceKernelINS2_10policy_hubIdjN4cuda3std3__44plusIdEEE10Policy1000EN6thrust24THRUST_300001_SM_1000_NS6detail15normal_iteratorINSD_10device_ptrIdEEEEjS9_dNS7_10__identityEEEvT0_PT3_T1_NS0_13GridEvenShareISN_EET2_T4_E12temp_storage+176];
	add.f64 	%fd375, %fd175, %fd176;
$L__BB2_48:
	mov.u32 	%r333, %tid.x;
	setp.ne.s32 	%p68, %r333, 0;
	@%p68 bra 	$L__BB2_50;
	ld.param.u64 	%rd159, [_ZN3cub18CUB_300001_SM_10006detail6reduce18DeviceReduceKernelINS2_10policy_hubIdjN4cuda3std3__44plusIdEEE10Policy1000EN6thrust24THRUST_300001_SM_1000_NS6detail15normal_iteratorINSD_10device_ptrIdEEEEjS9_dNS7_10__identityEEEvT0_PT3_T1_NS0_13GridEvenShareISN_EET2_T4__param_1];
	cvta.to.global.u64 	%rd156, %rd159;
	mul.wide.u32 	%rd157, %r3, 8;
	add.s64 	%rd158, %rd156, %rd157;
	st.global.f64 	[%rd158], %fd375;
$L__BB2_50:
	ret;

}
	// .globl	_ZN3cub18CUB_300001_SM_10006detail6reduce28DeviceReduceSingleTileKernelINS2_10policy_hubIdjN4cuda3std3__44plusIdEEE10Policy1000EPdSC_iS9_ddNS7_10__identityEEEvT0_T1_T2_T3_T4_T6_
.visible .entry _ZN3cub18CUB_300001_SM_10006detail6reduce28DeviceReduceSingleTileKernelINS2_10policy_hubIdjN4cuda3std3__44plusIdEEE10Policy1000EPdSC_iS9_ddNS7_10__identityEEEvT0_T1_T2_T3_T4_T6_(
	.param .u64 .ptr .align 1 _ZN3cub18CUB_300001_SM_10006detail6reduce28DeviceReduceSingleTileKernelINS2_10policy_hubIdjN4cuda3std3__44plusIdEEE10Policy1000EPdSC_iS9_ddNS7_10__identityEEEvT0_T1_T2_T3_T4_T6__param_0,
	.param .u64 .ptr .align 1 _ZN3cub18CUB_300001_SM_10006detail6reduce28DeviceReduceSingleTileKernelINS2_10policy_hubIdjN4cuda3std3__44plusIdEEE10Policy1000EPdSC_iS9_ddNS7_10__identityEEEvT0_T1_T2_T3_T4_T6__param_1,
	.param .u32 _ZN3cub18CUB_300001_SM_10006detail6reduce28DeviceReduceSingleTileKernelINS2_10policy_hubIdjN4cuda3std3__44plusIdEEE10Policy1000EPdSC_iS9_ddNS7_10__identityEEEvT0_T1_T2_T3_T4_T6__param_2,
	.param .align 1 .b8 _ZN3cub18CUB_300001_SM_10006detail6reduce28DeviceReduceSingleTileKernelINS2_10policy_hubIdjN4cuda3std3__44plusIdEEE10Policy1000EPdSC_iS9_ddNS7_10__identityEEEvT0_T1_T2_T3_T4_T6__param_3[1],
	.param .f64 _ZN3cub18CUB_300001_SM_10006detail6reduce28DeviceReduceSingleTileKernelINS2_10policy_hubIdjN4cuda3std3__44plusIdEEE10Policy1000EPdSC_iS9_ddNS7_10__identityEEEvT0_T1_T2_T3_T4_T6__param_4,
	.param .align 1 .b8 _ZN3cub18CUB_300001_SM_10006detail6reduce28DeviceReduceSingleTileKernelINS2_10policy_hubIdjN4cuda3std3__44plusIdEEE10Policy1000EPdSC_iS9_ddNS7_10__identityEEEvT0_T1_T2_T3_T4_T6__param_5[1]
)
.maxntid 640
.minnctapersm 1
{
	.reg .pred 	%p<62>;
	.reg .b32 	%r<239>;
	.reg .b64 	%rd<109>;
	.reg .b64 	%fd<264>;
	// demoted variable
	.shared .align 8 .b8 _ZZN3cub18CUB_300001_SM_10006detail6reduce28DeviceReduceSingleTileKernelINS2_10policy_hubIdjN4cuda3std3__44plusIdEEE10Policy1000EPdSC_iS9_ddNS7_10__identityEEEvT0_T1_T2_T3_T4_T6_E12temp_storage[192];
	ld.param.u64 	%rd9, [_ZN3cub18CUB_300001_SM_10006detail6reduce28DeviceReduceSingleTileKernelINS2_10policy_hubIdjN4cuda3std3__44plusIdEEE10Policy1000EPdSC_iS9_ddNS7_10__identityEEEvT0_T1_T2_T3_T4_T6__param_0];
	ld.param.u64 	%rd10, [_ZN3cub18CUB_300001_SM_10006detail6reduce28DeviceReduceSingleTileKernelINS2_10policy_hubIdjN4cuda3std3__44plusIdEEE10Policy1000EPdSC_iS9_ddNS7_10__identityEEEvT0_T1_T2_T3_T4_T6__param_1];
	ld.param.u32 	%r36, [_ZN3cub18CUB_300001_SM_10006detail6reduce28DeviceReduceSingleTileKernelINS2_10policy_hubIdjN4cuda3std3__44plusIdEEE10Policy1000EPdSC_iS9_ddNS7_10__identityEEEvT0_T1_T2_T3_T4_T6__param_2];
	ld.param.f64 	%fd30, [_ZN3cub18CUB_300001_SM_10006detail6reduce28DeviceReduceSingleTileKernelINS2_10policy_hubIdjN4cuda3std3__44plusIdEEE10Policy1000EPdSC_iS9_ddNS7_10__identityEEEvT0_T1_T2_T3_T4_T6__param_4];
	cvta.to.global.u64 	%rd1, %rd10;
	setp.ne.s32 	%p1, %r36, 0;
	@%p1 bra 	$L__BB3_3;
	mov.u32 	%r225, %tid.x;
	setp.ne.s32 	%p61, %r225, 0;
	@%p61 bra 	$L__BB3_39;
	st.global.f64 	[%rd1], %fd30;
	bra.uni 	$L__BB3_39;
$L__BB3_3:
	setp.gt.s32 	%p2, %r36, 5119;
	@%p2 bra 	$L__BB3_21;
	mov.u32 	%r1, %tid.x;
	setp.ge.s32 	%p19, %r1, %r36;
	mov.f64 	%fd255, 0d0000000000000000;
	mov.u32 	%r229, %r1;
	@%p19 bra 	$L__BB3_6;
	mul.wide.u32 	%rd74, %r1, 8;
	add.s64 	%rd73, %rd9, %rd74;
	// begin inline asm
	ld.global.nc.u64 %rd72, [%rd73];
	// end inline asm
	mov.b64 	%fd255, %rd72;
	add.s32 	%r229, %r1, 640;
$L__BB3_6:
	setp.ge.s32 	%p20, %r229, %r36;
	@%p20 bra 	$L__BB3_12;
	not.b32 	%r101, %r229;
	add.s32 	%r4, %r36, %r101;
	mul.hi.u32 	%r102, %r4, -858993459;
	shr.u32 	%r103, %r102, 9;
	add.s32 	%r5, %r103, 1;
	and.b32  	%r104, %r103, 3;
	setp.eq.s32 	%p21, %r104, 3;
	@%p21 bra 	$L__BB3_10;
	mul.wide.u32 	%rd75, %r229, 8;
	add.s64 	%rd107, %rd9, %rd75;
	and.b32  	%r105, %r5, 3;
	neg.s32 	%r227, %r105;
$L__BB3_9:
	.pragma "nounroll";
	// begin inline asm
	ld.global.nc.u64 %rd76, [%rd107];
	// end inline asm
	mov.b64 	%fd121, %rd76;
	add.f64 	%fd255, %fd255, %fd121;
	add.s32 	%r229, %r229, 640;
	add.s64 	%rd107, %rd107, 5120;
	add.s32 	%r227, %r227, 1;
	setp.ne.s32 	%p22, %r227, 0;
	@%p22 bra 	$L__BB3_9;
$L__BB3_10:
	setp.lt.u32 	%p23, %r4, 1920;
	@%p23 bra 	$L__BB3_12;
$L__BB3_11:
	mul.wide.s32 	%rd86, %r229, 8;
	add.s64 	%rd79, %rd9, %rd86;
	// begin inline asm
	ld.global.nc.u64 %rd78, [%rd79];
	// end inline asm
	mov.b64 	%fd122, %rd78;
	add.f64 	%fd123, %fd255, %fd122;
	add.s64 	%rd81, %rd79, 5120;
	// begin inline asm
	ld.global.nc.u64 %rd80, [%rd81];
	// end inline asm
	mov.b64 	%fd124, %rd80;
	add.f64 	%fd125, %fd123, %fd124;
	add.s64 	%rd83, %rd79, 10240;
	// begin inline asm
	ld.global.nc.u64 %rd82, [%rd83];
	// end inline asm
	mov.b64 	%fd126, %rd82;
	add.f64 	%fd127, %fd125, %fd126;
	add.s64 	%rd85, %rd79, 15360;
	// begin inline asm
	ld.global.nc.u64 %rd84, [%rd85];
	// end inline asm
	mov.b64 	%fd128, %rd84;
	add.f64 	%fd255, %fd127, %fd128;
	add.s32 	%r229, %r229, 2560;
	setp.lt.s32 	%p24, %r229, %r36;
	@%p24 bra 	$L__BB3_11;
$L__BB3_12:
	setp.lt.s32 	%p25, %r36, 640;
	@%p25 bra 	$L__BB3_17;
	// begin inline asm
	mov.u32 %r169, %laneid;
	// end inline asm
	mov.b64 	%rd97, %fd255;
	mov.b64 	{%r171, %r176}, %rd97;
	mov.b32 	%r177, 1;
	mov.b32 	%r218, 31;
	mov.b32 	%r219, -1;
	// begin inline asm
	shfl.sync.down.b32 %r170, %r171, %r177, %r218, %r219;
	// end inline asm
	// begin inline asm
	shfl.sync.down.b32 %r175, %r176, %r177, %r218, %r219;
	// end inline asm
	mov.b64 	%rd98, {%r170, %r175};
	mov.b64 	%fd199, %rd98;
	setp.gt.s32 	%p53, %r169, 30;
	add.f64 	%fd200, %fd255, %fd199;
	selp.f64 	%fd201, %fd255, %fd200, %p53;
	mov.b64 	%rd99, %fd201;
	mov.b64 	{%r181, %r186}, %rd99;
	mov.b32 	%r187, 2;
	// begin inline asm
	shfl.sync.down.b32 %r180, %r181, %r187, %r218, %r219;
	// end inline asm
	// begin inline asm
	shfl.sync.down.b32 %r185, %r186, %r187, %r218, %r219;
	// end inline asm
	mov.b64 	%rd100, {%r180, %r185};
	mov.b64 	%fd202, %rd100;
	setp.gt.s32 	%p54, %r169, 29;
	add.f64 	%fd203, %fd201, %fd202;
	selp.f64 	%fd204, %fd201, %fd203, %p54;
	mov.b64 	%rd101, %fd204;
	mov.b64 	{%r191, %r196}, %rd101;
	mov.b32 	%r197, 4;
	// begin inline asm
	shfl.sync.down.b32 %r190, %r191, %r197, %r218, %r219;
	// end inline asm
	// begin inline asm
	shfl.sync.down.b32 %r195, %r196, %r197, %r218, %r219;
	// end inline asm
	mov.b64 	%rd102, {%r190, %r195};
	mov.b64 	%fd205, %rd102;
	setp.gt.s32 	%p55, %r169, 27;
	add.f64 	%fd206, %fd204, %fd205;
	selp.f64 	%fd207, %fd204, %fd206, %p55;
	mov.b64 	%rd103, %fd207;
	mov.b64 	{%r201, %r206}, %rd103;
	mov.b32 	%r207, 8;
	// begin inline asm
	shfl.sync.down.b32 %r200, %r201, %r207, %r218, %r219;
	// end inline asm
	// begin inline asm
	shfl.sync.down.b32 %r205, %r206, %r207, %r218, %r219;
	// end inline asm
	mov.b64 	%rd104, {%r200, %r205};
	mov.b64 	%fd208, %rd104;
	setp.gt.s32 	%p56, %r169, 23;
	add.f64 	%fd209, %fd207, %fd208;
	selp.f64 	%fd210, %fd207, %fd209, %p56;
	mov.b64 	%rd105, %fd210;
	mov.b64 	{%r211, %r216}, %rd105;
	mov.b32 	%r217, 16;
	// begin inline asm
	shfl.sync.down.b32 %r210, %r211, %r217, %r218, %r219;
	// end inline asm
	// begin inline asm
	shfl.sync.down.b32 %r215, %r216, %r217, %r218, %r219;
	// end inline asm
	mov.b64 	%rd106, {%r210, %r215};
	mov.b64 	%fd211, %rd106;
	setp.gt.s32 	%p57, %r169, 15;
	add.f64 	%fd10, %fd210, %fd211;
	selp.f64 	%fd263, %fd210, %fd10, %p57;
	setp.ne.s32 	%p58, %r169, 0;
	@%p58 bra 	$L__BB3_15;
	shr.u32 	%r220, %r1, 2;
	and.b32  	%r221, %r220, 248;
	mov.u32 	%r222, _ZZN3cub18CUB_300001_SM_10006detail6reduce28DeviceReduceSingleTileKernelINS2_10policy_hubIdjN4cuda3std3__44plusIdEEE10Policy1000EPdSC_iS9_ddNS7_10__identityEEEvT0_T1_T2_T3_T4_T6_E12temp_storage;
	add.s32 	%r223, %r222, %r221;
	st.shared.f64 	[%r223+24], %fd10;
$L__BB3_15:
	bar.sync 	0;
	setp.ne.s32 	%p59, %r1, 0;
	@%p59 bra 	$L__BB3_37;
	ld.shared.f64 	%fd212, [_ZZN3cub18CUB_300001_SM_10006detail6reduce28DeviceReduceSingleTileKernelINS2_10policy_hubIdjN4cuda3std3__44plusIdEEE10Policy1000EPdSC_iS9_ddNS7_10__identityEEEvT0_T1_T2_T3_T4_T6_E12temp_storage+32];
	add.f64 	%fd213, %fd263, %fd212;
	ld.shared.f64 	%fd214, [_ZZN3cub18CUB_300001_SM_10006detail6reduce28DeviceReduceSingleTileKernelINS2_10policy_hubIdjN4cuda3std3__44plusIdEEE10Policy1000EPdSC_iS9_ddNS7_10__identityEEEvT0_T1_T2_T3_T4_T6_E12temp_storage+40];
	add.f64 	%fd215, %fd213, %fd214;
	ld.shared.f64 	%fd216, [_ZZN3cub18CUB_300001_SM_10006detail6reduce28DeviceReduceSingleTileKernelINS2_10policy_hubIdjN4cuda3std3__44plusIdEEE10Policy1000EPdSC_iS9_ddNS7_10__identityEEEvT0_T1_T2_T3_T4_T6_E12temp_storage+48];
	add.f64 	%fd217, %fd215, %fd216;
	ld.shared.f64 	%fd218, [_ZZN3cub18CUB_300001_SM_10006detail6reduce28DeviceReduceSingleTileKernelINS2_10policy_hubIdjN4cuda3std3__44plusIdEEE10Policy1000EPdSC_iS9_ddNS7_10__identityEEEvT0_T1_T2_T3_T4_T6_E12temp_storage+56];
	add.f64 	%fd219, %fd217, %fd218;
	ld.shared.f64 	%fd220, [_ZZN3cub18CUB_300001_SM_10006detail6reduce28DeviceReduceSingleTileKernelINS2_10policy_hubIdjN4cuda3std3__44plusIdEEE10Policy1000EPdSC_iS9_ddNS7_10__identityEEEvT0_T1_T2_T3_T4_T6_E12temp_storage+64];
	add.f64 	%fd221, %fd219, %fd220;
	ld.shared.f64 	%fd222, [_ZZN3cub18CUB_300001_SM_10006detail6reduce28DeviceReduceSingleTileKernelINS2_10policy_hubIdjN4cuda3std3__44plusIdEEE10Policy1000EPdSC_iS9_ddNS7_10__identityEEEvT0_T1_T2_T3_T4_T6_E12temp_storage+72];
	add.f64 	%fd223, %fd221, %fd222;
	ld.shared.f64 	%fd224, [_ZZN3cub18CUB_300001_SM_10006detail6reduce28DeviceReduceSingleTileKernelINS2_10policy_hubIdjN4cuda3std3__44plusIdEEE10Policy1000EPdSC_iS9_ddNS7_10__identityEEEvT0_T1_T2_T3_T4_T6_E12temp_storage+80];
	add.f64 	%fd225, %fd223, %fd224;
	ld.shared.f64 	%fd226, [_ZZN3cub18CUB_300001_SM_10006detail6reduce28DeviceReduceSingleTileKernelINS2_10policy_hubIdjN4cuda3std3__44plusIdEEE10Policy1000EPdSC_iS9_ddNS7_10__identityEEEvT0_T1_T2_T3_T4_T6_E12temp_storage+88];
	add.f64 	%fd227, %fd225, %fd226;
	ld.shared.f64 	%fd228, [_ZZN3cub18CUB_300001_SM_10006detail6reduce28DeviceReduceSingleTileKernelINS2_10policy_hubIdjN4cuda3std3__44plusIdEEE10Policy1000EPdSC_iS9_ddNS7_10__identityEEEvT0_T1_T2_T3_T4_T6_E12temp_storage+96];
	add.f64 	%fd229, %fd227, %fd228;
	ld.shared.f64 	%fd230, [_ZZN3cub18CUB_300001_SM_10006detail6reduce28DeviceReduceSingleTileKernelINS2_10policy_hubIdjN4cuda3std3__44plusIdEEE10Policy1000EPdSC_iS9_ddNS7_10__identityEEEvT0_T1_T2_T3_T4_T6_E12temp_storage+104];
	add.f64 	%fd231, %fd229, %fd230;
	ld.shared.f64 	%fd232, [_ZZN3cub18CUB_300001_SM_10006detail6reduce28DeviceReduceSingleTileKernelINS2_10policy_hubIdjN4cuda3std3__44plusIdEEE10Policy1000EPdSC_iS9_ddNS7_10__identityEEEvT0_T1_T2_T3_T4_T6_E12temp_storage+112];
	add.f64 	%fd233, %fd231, %fd232;
	ld.shared.f64 	%fd234, [_ZZN3cub18CUB_300001_SM_10006detail6reduce28DeviceReduceSingleTileKernelINS2_10policy_hubIdjN4cuda3std3__44plusIdEEE10Policy1000EPdSC_iS9_ddNS7_10__identityEEEvT0_T1_T2_T3_T4_T6_E12temp_storage+120];
	add.f64 	%fd235, %fd233, %fd234;
	ld.shared.f64 	%fd236, [_ZZN3cub18CUB_300001_SM_10006detail6reduce28DeviceReduceSingleTileKernelINS2_10policy_hubIdjN4cuda3std3__44plusIdEEE10Policy1000EPdSC_iS9_ddNS7_10__identityEEEvT0_T1_T2_T3_T4_T6_E12temp_storage+128];
	add.f64 	%fd237, %fd235, %fd236;
	ld.shared.f64 	%fd238, [_ZZN3cub18CUB_300001_SM_10006detail6reduce28DeviceReduceSingleTileKernelINS2_10policy_hubIdjN4cuda3std3__44plusIdEEE10Policy1000EPdSC_iS9_ddNS7_10__identityEEEvT0_T1_T2_T3_T4_T6_E12temp_storage+136];
	add.f64 	%fd239, %fd237, %fd238;
	ld.shared.f64 	%fd240, [_ZZN3cub18CUB_300001_SM_10006detail6reduce28DeviceReduceSingleTileKernelINS2_10policy_hubIdjN4cuda3std3__44plusIdEEE10Policy1000EPdSC_iS9_ddNS7_10__identityEEEvT0_T1_T2_T3_T4_T6_E12temp_storage+144];
	add.f64 	%fd241, %fd239, %fd240;
	ld.shared.f64 	%fd242, [_ZZN3cub18CUB_300001_SM_10006detail6reduce28DeviceReduceSingleTileKernelINS2_10policy_hubIdjN4cuda3std3__44plusIdEEE10Policy1000EPdSC_iS9_ddNS7_10__identityEEEvT0_T1_T2_T3_T4_T6_E12temp_storage+152];
	add.f64 	%fd243, %fd241, %fd242;
	ld.shared.f64 	%fd244, [_ZZN3cub18CUB_300001_SM_10006detail6reduce28DeviceReduceSingleTileKernelINS2_10policy_hubIdjN4cuda3std3__44plusIdEEE10Policy1000EPdSC_iS9_ddNS7_10__identityEEEvT0_T1_T2_T3_T4_T6_E12temp_storage+160];
	add.f64 	%fd245, %fd243, %fd244;
	ld.shared.f64 	%fd246, [_ZZN3cub18CUB_300001_SM_10006detail6reduce28DeviceReduceSingleTileKernelINS2_10policy_hubIdjN4cuda3std3__44plusIdEEE10Policy1000EPdSC_iS9_ddNS7_10__identityEEEvT0_T1_T2_T3_T4_T6_E12temp_storage+168];
	add.f64 	%fd247, %fd245, %fd246;
	ld.shared.f64 	%fd248, [_ZZN3cub18CUB_300001_SM_10006detail6reduce28DeviceReduceSingleTileKernelINS2_10policy_hubIdjN4cuda3std3__44plusIdEEE10Policy1000EPdSC_iS9_ddNS7_10__identityEEEvT0_T1_T2_T3_T4_T6_E12temp_storage+176];
	add.f64 	%fd263, %fd247, %fd248;
	bra.uni 	$L__BB3_37;
$L__BB3_17:
	// begin inline asm
	mov.u32 %r106, %laneid;
	// end inline asm
	and.b32  	%r157, %r1, 992;
	add.s32 	%r158, %r157, 32;
	setp.gt.s32 	%p26, %r158, %r36;
	not.b32 	%r159, %r157;
	add.s32 	%r160, %r36, %r159;
	selp.b32 	%r155, %r160, 31, %p26;
	mov.b64 	%rd87, %fd255;
	mov.b64 	{%r108, %r113}, %rd87;
	mov.b32 	%r114, 1;
	mov.b32 	%r156, -1;
	// begin inline asm
	shfl.sync.down.b32 %r107, %r108, %r114, %r155, %r156;
	// end inline asm
	// begin inline asm
	shfl.sync.down.b32 %r112, %r113, %r114, %r155, %r156;
	// end inline asm
	mov.b64 	%rd88, {%r107, %r112};
	mov.b64 	%fd129, %rd88;
	setp.lt.s32 	%p27, %r106, %r155;
	add.f64 	%fd130, %fd255, %fd129;
	selp.f64 	%fd131, %fd130, %fd255, %p27;
	mov.b64 	%rd89, %fd131;
	mov.b64 	{%r118, %r123}, %rd89;
	mov.b32 	%r124, 2;
	// begin inline asm
	shfl.sync.down.b32 %r117, %r118, %r124, %r155, %r156;
	// end inline asm
	// begin inline asm
	shfl.sync.down.b32 %r122, %r123, %r124, %r155, %r156;
	// end inline asm
	mov.b64 	%rd90, {%r117, %r122};
	mov.b64 	%fd132, %rd90;
	add.s32 	%r161, %r106, 2;
	setp.gt.s32 	%p28, %r161, %r155;
	add.f64 	%fd133, %fd131, %fd132;
	selp.f64 	%fd134, %fd131, %fd133, %p28;
	mov.b64 	%rd91, %fd134;
	mov.b64 	{%r128, %r133}, %rd91;
	mov.b32 	%r134, 4;
	// begin inline asm
	shfl.sync.down.b32 %r127, %r128, %r134, %r155, %r156;
	// end inline asm
	// begin inline asm
	shfl.sync.down.b32 %r132, %r133, %r134, %r155, %r156;
	// end inline asm
	mov.b64 	%rd92, {%r127, %r132};
	mov.b64 	%fd135, %rd92;
	add.s32 	%r162, %r106, 4;
	setp.gt.s32 	%p29, %r162, %r155;
	add.f64 	%fd136, %fd134, %fd135;
	selp.f64 	%fd137, %fd134, %fd136, %p29;
	mov.b64 	%rd93, %fd137;
	mov.b64 	{%r138, %r143}, %rd93;
	mov.b32 	%r144, 8;
	// begin inline asm
	shfl.sync.down.b32 %r137, %r138, %r144, %r155, %r156;
	// end inline asm
	// begin inline asm
	shfl.sync.down.b32 %r142, %r143, %r144, %r155, %r156;
	// end inline asm
	mov.b64 	%rd94, {%r137, %r142};
	mov.b64 	%fd138, %rd94;
	add.s32 	%r163, %r106, 8;
	setp.gt.s32 	%p30, %r163, %r155;
	add.f64 	%fd139, %fd137, %fd138;
	selp.f64 	%fd140, %fd137, %fd139, %p30;
	mov.b64 	%rd95, %fd140;
	mov.b64 	{%r148, %r153}, %rd95;
	mov.b32 	%r154, 16;
	// begin inline asm
	shfl.sync.down.b32 %r147, %r148, %r154, %r155, %r156;
	// end inline asm
	// begin inline asm
	shfl.sync.down.b32 %r152, %r153, %r154, %r155, %r156;
	// end inline asm
	mov.b64 	%rd96, {%r147, %r152};
	mov.b64 	%fd141, %rd96;
	add.s32 	%r164, %r106, 16;
	setp.gt.s32 	%p31, %r164, %r155;
	add.f64 	%fd142, %fd140, %fd141;
	selp.f64 	%fd263, %fd140, %fd142, %p31;
	setp.ne.s32 	%p32, %r106, 0;
	@%p32 bra 	$L__BB3_19;
	shr.u32 	%r165, %r1, 2;
	and.b32  	%r166, %r165, 248;
	mov.u32 	%r167, _ZZN3cub18CUB_300001_SM_10006detail6reduce28DeviceReduceSingleTileKernelINS2_10policy_hubIdjN4cuda3std3__44plusIdEEE10Policy1000EPdSC_iS9_ddNS7_10__identityEEEvT0_T1_T2_T3_T4_T6_E12temp_storage;
	add.s32 	%r168, %r167, %r166;
	st.shared.f64 	[%r168+24], %fd263;
$L__BB3_19:
	bar.sync 	0;
	setp.ne.s32 	%p33, %r1, 0;
	@%p33 bra 	$L__BB3_37;
	setp.gt.s32 	%p34, %r36, 32;
	ld.shared.f64 	%fd143, [_ZZN3cub18CUB_300001_SM_10006detail6reduce28DeviceReduceSingleTileKernelINS2_10policy_hubIdjN4cuda3std3__44plusIdEEE10Policy1000EPdSC_iS9_ddNS7_10__identityEEEvT0_T1_T2_T3_T4_T6_E12temp_storage+32];
	add.f64 	%fd144, %fd263, %fd143;
	selp.f64 	%fd145, %fd144, %fd263, %p34;
	setp.gt.s32 	%p35, %r36, 64;
	ld.shared.f64 	%fd146, [_ZZN3cub18CUB_300001_SM_10006detail6reduce28DeviceReduceSingleTileKernelINS2_10policy_hubIdjN4cuda3std3__44plusIdEEE10Policy1000EPdSC_iS9_ddNS7_10__identityEEEvT0_T1_T2_T3_T4_T6_E12temp_storage+40];
	add.f64 	%fd147, %fd146, %fd145;
	selp.f64 	%fd148, %fd147, %fd145, %p35;
	setp.gt.s32 	%p36, %r36, 96;
	ld.shared.f64 	%fd149, [_ZZN3cub18CUB_300001_SM_10006detail6reduce28DeviceReduceSingleTileKernelINS2_10policy_hubIdjN4cuda3std3__44plusIdEEE10Policy1000EPdSC_iS9_ddNS7_10__identityEEEvT0_T1_T2_T3_T4_T6_E12temp_storage+48];
	add.f64 	%fd150, %fd149, %fd148;
	selp.f64 	%fd151, %fd150, %fd148, %p36;
	setp.gt.s32 	%p37, %r36, 128;
	ld.shared.f64 	%fd152, [_ZZN3cub18CUB_300001_SM_10006detail6reduce28DeviceReduceSingleTileKernelINS2_10policy_hubIdjN4cuda3std3__44plusIdEEE10Policy1000EPdSC_iS9_ddNS7_10__identityEEEvT0_T1_T2_T3_T4_T6_E12temp_storage+56];
	add.f64 	%fd153, %fd152, %fd151;
	selp.f64 	%fd154, %fd153, %fd151, %p37;
	setp.gt.s32 	%p38, %r36, 160;
	ld.shared.f64 	%fd155, [_ZZN3cub18CUB_300001_SM_10006detail6reduce28DeviceReduceSingleTileKernelINS2_10policy_hubIdjN4cuda3std3__44plusIdEEE10Policy1000EPdSC_iS9_ddNS7_10__identityEEEvT0_T1_T2_T3_T4_T6_E12temp_storage+64];
	add.f64 	%fd156, %fd155, %fd154;
	selp.f64 	%fd157, %fd156, %fd154, %p38;
	setp.gt.s32 	%p39, %r36, 192;
	ld.shared.f64 	%fd158, [_ZZN3cub18CUB_300001_SM_10006detail6reduce28DeviceReduceSingleTileKernelINS2_10policy_hubIdjN4cuda3std3__44plusIdEEE10Policy1000EPdSC_iS9_ddNS7_10__identityEEEvT0_T1_T2_T3_T4_T6_E12temp_storage+72];
	add.f64 	%fd159, %fd158, %fd157;
	selp.f64 	%fd160, %fd159, %fd157, %p39;
	setp.gt.s32 	%p40, %r36, 224;
	ld.shared.f64 	%fd161, [_ZZN3cub18CUB_300001_SM_10006detail6reduce28DeviceReduceSingleTileKernelINS2_10policy_hubIdjN4cuda3std3__44plusIdEEE10Policy1000EPdSC_iS9_ddNS7_10__identityEEEvT0_T1_T2_T3_T4_T6_E12temp_storage+80];
	add.f64 	%fd162, %fd161, %fd160;
	selp.f64 	%fd163, %fd162, %fd160, %p40;
	setp.gt.s32 	%p41, %r36, 256;
	ld.shared.f64 	%fd164, [_ZZN3cub18CUB_300001_SM_10006detail6reduce28DeviceReduceSingleTileKernelINS2_10policy_hubIdjN4cuda3std3__44plusIdEEE10Policy1000EPdSC_iS9_ddNS7_10__identityEEEvT0_T1_T2_T3_T4_T6_E12temp_storage+88];
	add.f64 	%fd165, %fd164, %fd163;
	selp.f64 	%fd166, %fd165, %fd163, %p41;
	setp.gt.s32 	%p42, %r36, 288;
	ld.shared.f64 	%fd167, [_ZZN3cub18CUB_300001_SM_10006detail6reduce28DeviceReduceSingleTileKernelINS2_10policy_hubIdjN4cuda3std3__44plusIdEEE10Policy1000EPdSC_iS9_ddNS7_10__identityEEEvT0_T1_T2_T3_T4_T6_E12temp_storage+96];
	add.f64 	%fd168, %fd167, %fd166;
	selp.f64 	%fd169, %fd168, %fd166, %p42;
	setp.gt.s32 	%p43, %r36, 320;
	ld.shared.f64 	%fd170, [_ZZN3cub18CUB_300001_SM_10006detail6reduce28DeviceReduceSingleTileKernelINS2_10policy_hubIdjN4cuda3std3__44plusIdEEE10Policy1000EPdSC_iS9_ddNS7_10__identityEEEvT0_T1_T2_T3_T4_T6_E12temp_storage+104];
	add.f64 	%fd171, %fd170, %fd169;
	selp.f64 	%fd172, %fd171, %fd169, %p43;
	setp.gt.s32 	%p44, %r36, 352;
	ld.shared.f64 	%fd173, [_ZZN3cub18CUB_300001_SM_10006detail6reduce28DeviceReduceSingleTileKernelINS2_10policy_hubIdjN4cuda3std3__44plusIdEEE10Policy1000EPdSC_iS9_ddNS7_10__identityEEEvT0_T1_T2_T3_T4_T6_E12temp_storage+112];
	add.f64 	%fd174, %fd173, %fd172;
	selp.f64 	%fd175, %fd174, %fd172, %p44;
	setp.gt.s32 	%p45, %r36, 384;
	ld.shared.f64 	%fd176, [_ZZN3cub18CUB_300001_SM_10006detail6reduce28DeviceReduceSingleTileKernelINS2_10policy_hubIdjN4cuda3std3__44plusIdEEE10Policy1000EPdSC_iS9_ddNS7_10__identityEEEvT0_T1_T2_T3_T4_T6_E12temp_storage+120];
	add.f64 	%fd177, %fd176, %fd175;
	selp.f64 	%fd178, %fd177, %fd175, %p45;
	setp.gt.s32 	%p46, %r36, 416;
	ld.shared.f64 	%fd179, [_ZZN3cub18CUB_300001_SM_10006detail6reduce28DeviceReduceSingleTileKernelINS2_10policy_hubIdjN4cuda3std3__44plusIdEEE10Policy1000EPdSC_iS9_ddNS7_10__identityEEEvT0_T1_T2_T3_T4_T6_E12temp_storage+128];
	add.f64 	%fd180, %fd179, %fd178;
	selp.f64 	%fd181, %fd180, %fd178, %p46;
	setp.gt.s32 	%p47, %r36, 448;
	ld.shared.f64 	%fd182, [_ZZN3cub18CUB_300001_SM_10006detail6reduce28DeviceReduceSingleTileKernelINS2_10policy_hubIdjN4cuda3std3__44plusIdEEE10Policy1000EPdSC_iS9_ddNS7_10__identityEEEvT0_T1_T2_T3_T4_T6_E12temp_storage+136];
	add.f64 	%fd183, %fd182, %fd181;
	selp.f64 	%fd184, %fd183, %fd181, %p47;
	setp.gt.s32 	%p48, %r36, 480;
	ld.shared.f64 	%fd185, [_ZZN3cub18CUB_300001_SM_10006detail6reduce28DeviceReduceSingleTileKernelINS2_10policy_hubIdjN4cuda3std3__44plusIdEEE10Policy1000EPdSC_iS9_ddNS7_10__identityEEEvT0_T1_T2_T3_T4_T6_E12temp_storage+144];
	add.f64 	%fd186, %fd185, %fd184;
	selp.f64 	%fd187, %fd186, %fd184, %p48;
	setp.gt.s32 	%p49, %r36, 512;
	ld.shared.f64 	%fd188, [_ZZN3cub18CUB_300001_SM_10006detail6reduce28DeviceReduceSingleTileKernelINS2_10policy_hubIdjN4cuda3std3__44plusIdEEE10Policy1000EPdSC_iS9_ddNS7_10__identityEEEvT0_T1_T2_T3_T4_T6_E12temp_storage+152];
	add.f64 	%fd189, %fd188, %fd187;
	selp.f64 	%fd190, %fd189, %fd187, %p49;
	setp.gt.s32 	%p50, %r36, 544;
	ld.shared.f64 	%fd191, [_ZZN3cub18CUB_300001_SM_10006detail6reduce28DeviceReduceSingleTileKernelINS2_10policy_hubIdjN4cuda3std3__44plusIdEEE10Policy1000EPdSC_iS9_ddNS7_10__identityEEEvT0_T1_T2_T3_T4_T6_E12temp_storage+160];
	add.f64 	%fd192, %fd191, %fd190;
	selp.f64 	%fd193, %fd192, %fd190, %p50;
	setp.gt.s32 	%p51, %r36, 576;
	ld.shared.f64 	%fd194, [_ZZN3cub18CUB_300001_SM_10006detail6reduce28DeviceReduceSingleTileKernelINS2_10policy_hubIdjN4cuda3std3__44plusIdEEE10Policy1000EPdSC_iS9_ddNS7_10__identityEEEvT0_T1_T2_T3_T4_T6_E12temp_storage+168];
	add.f64 	%fd195, %fd194, %fd193;
	selp.f64 	%fd196, %fd195, %fd193, %p51;
	setp.gt.s32 	%p52, %r36, 608;
	ld.shared.f64 	%fd197, [_ZZN3cub18CUB_300001_SM_10006detail6reduce28DeviceReduceSingleTileKernelINS2_10policy_hubIdjN4cuda3std3__44plusIdEEE10Policy1000EPdSC_iS9_ddNS7_10__identityEEEvT0_T1_T2_T3_T4_T6_E12temp_storage+176];
	add.f64 	%fd198, %fd197, %fd196;
	selp.f64 	%fd263, %fd198, %fd196, %p52;
	bra.uni 	$L__BB3_37;
$L__BB3_21:
	mov.u32 	%r14, %tid.x;
	mul.wide.u32 	%rd27, %r14, 8;
	add.s64 	%rd12, %rd9, %rd27;
	// begin inline asm
	ld.global.nc.u64 %rd11, [%rd12];
	// end inline asm
	mov.b64 	%fd31, %rd11;
	add.s64 	%rd14, %rd12, 5120;
	// begin inline asm
	ld.global.nc.u64 %rd13, [%rd14];
	// end inline asm
	mov.b64 	%fd32, %rd13;
	add.s64 	%rd16, %rd12, 10240;
	// begin inline asm
	ld.global.nc.u64 %rd15, [%rd16];
	// end inline asm
	mov.b64 	%fd33, %rd15;
	add.s64 	%rd18, %rd12, 15360;
	// begin inline asm
	ld.global.nc.u64 %rd17, [%rd18];
	// end inline asm
	mov.b64 	%fd34, %rd17;
	add.s64 	%rd20, %rd12, 20480;
	// begin inline asm
	ld.global.nc.u64 %rd19, [%rd20];
	// end inline asm
	mov.b64 	%fd35, %rd19;
	add.s64 	%rd22, %rd12, 25600;
	// begin inline asm
	ld.global.nc.u64 %rd21, [%rd22];
	// end inline asm
	mov.b64 	%fd36, %rd21;
	add.s64 	%rd24, %rd12, 30720;
	// begin inline asm
	ld.global.nc.u64 %rd23, [%rd24];
	// end inline asm
	mov.b64 	%fd37, %rd23;
	add.s64 	%rd26, %rd12, 35840;
	// begin inline asm
	ld.global.nc.u64 %rd25, [%rd26];
	// end inline asm
	mov.b64 	%fd38, %rd25;
	add.f64 	%fd39, %fd31, %fd32;
	add.f64 	%fd40, %fd39, %fd33;
	add.f64 	%fd41, %fd40, %fd34;
	add.f64 	%fd42, %fd41, %fd35;
	add.f64 	%fd43, %fd42, %fd36;
	add.f64 	%fd44, %fd43, %fd37;
	add.f64 	%fd262, %fd44, %fd38;
	setp.lt.u32 	%p3, %r36, 10240;
	mov.b32 	%r232, 5120;
	@%p3 bra 	$L__BB3_25;
	add.s32 	%r15, %r36, -5120;
	mov.b32 	%r232, 5120;
$L__BB3_23:
	mul.wide.s32 	%rd44, %r232, 8;
	add.s64 	%rd29, %rd12, %rd44;
	// begin inline asm
	ld.global.nc.u64 %rd28, [%rd29];
	// end inline asm
	mov.b64 	%fd45, %rd28;
	add.s64 	%rd31, %rd29, 5120;
	// begin inline asm
	ld.global.nc.u64 %rd30, [%rd31];
	// end inline asm
	mov.b64 	%fd46, %rd30;
	add.s64 	%rd33, %rd29, 10240;
	// begin inline asm
	ld.global.nc.u64 %rd32, [%rd33];
	// end inline asm
	mov.b64 	%fd47, %rd32;
	add.s64 	%rd35, %rd29, 15360;
	// begin inline asm
	ld.global.nc.u64 %rd34, [%rd35];
	// end inline asm
	mov.b64 	%fd48, %rd34;
	add.s64 	%rd37, %rd29, 20480;
	// begin inline asm
	ld.global.nc.u64 %rd36, [%rd37];
	// end inline asm
	mov.b64 	%fd49, %rd36;
	add.s64 	%rd39, %rd29, 25600;
	// begin inline asm
	ld.global.nc.u64 %rd38, [%rd39];
	// end inline asm
	mov.b64 	%fd50, %rd38;
	add.s64 	%rd41, %rd29, 30720;
	// begin inline asm
	ld.global.nc.u64 %rd40, [%rd41];
	// end inline asm
	mov.b64 	%fd51, %rd40;
	add.s64 	%rd43, %rd29, 35840;
	// begin inline asm
	ld.global.nc.u64 %rd42, [%rd43];
	// end inline asm
	mov.b64 	%fd52, %rd42;
	add.f64 	%fd53, %fd262, %fd45;
	add.f64 	%fd54, %fd53, %fd46;
	add.f64 	%fd55, %fd54, %fd47;
	add.f64 	%fd56, %fd55, %fd48;
	add.f64 	%fd57, %fd56, %fd49;
	add.f64 	%fd58, %fd57, %fd50;
	add.f64 	%fd59, %fd58, %fd51;
	add.f64 	%fd262, %fd59, %fd52;
	sub.s32 	%r39, %r36, %r232;
	setp.lt.s32 	%p4, %r39, 5120;
	@%p4 bra 	$L__BB3_33;
	add.s32 	%r232, %r232, 5120;
	setp.le.s32 	%p5, %r232, %r15;
	@%p5 bra 	$L__BB3_23;
$L__BB3_25:
	setp.le.s32 	%p6, %r36, %r232;
	@%p6 bra 	$L__BB3_33;
	sub.s32 	%r19, %r36, %r232;
	setp.ge.s32 	%p7, %r14, %r19;
	@%p7 bra 	$L__BB3_33;
	not.b32 	%r40, %r14;
	add.s32 	%r41, %r36, %r40;
	sub.s32 	%r20, %r41, %r232;
	mul.hi.u32 	%r42, %r20, -858993459;
	shr.u32 	%r43, %r42, 9;
	add.s32 	%r21, %r43, 1;
	and.b32  	%r44, %r43, 3;
	setp.eq.s32 	%p8, %r44, 3;
	mov.u32 	%r236, %r14;
	@%p8 bra 	$L__BB3_30;
	add.s32 	%r234, %r14, %r232;
	and.b32  	%r45, %r21, 3;
	neg.s32 	%r233, %r45;
	mov.u32 	%r236, %r14;
$L__BB3_29:
	.pragma "nounroll";
	mul.wide.u32 	%rd47, %r234, 8;
	add.s64 	%rd46, %rd9, %rd47;
	// begin inline asm
	ld.global.nc.u64 %rd45, [%rd46];
	// end inline asm
	mov.b64 	%fd61, %rd45;
	add.f64 	%fd262, %fd262, %fd61;
	add.s32 	%r236, %r236, 640;
	add.s32 	%r234, %r234, 640;
	add.s32 	%r233, %r233, 1;
	setp.ne.s32 	%p9, %r233, 0;
	@%p9 bra 	$L__BB3_29;
$L__BB3_30:
	setp.lt.u32 	%p10, %r20, 1920;
	@%p10 bra 	$L__BB3_33;
	cvt.u64.u32 	%rd48, %r236;
	cvt.u64.u32 	%rd49, %r232;
	add.s64 	%rd50, %rd48, %rd49;
	shl.b64 	%rd51, %rd50, 3;
	add.s64 	%rd52, %rd51, %rd9;
	add.s64 	%rd108, %rd52, 10240;
	add.s32 	%r237, %r236, %r232;
$L__BB3_32:
	mul.wide.u32 	%rd61, %r237, 8;
	add.s64 	%rd54, %rd9, %rd61;
	// begin inline asm
	ld.global.nc.u64 %rd53, [%rd54];
	// end inline asm
	mov.b64 	%fd62, %rd53;
	add.f64 	%fd63, %fd262, %fd62;
	add.s64 	%rd56, %rd108, -5120;
	// begin inline asm
	ld.global.nc.u64 %rd55, [%rd56];
	// end inline asm
	mov.b64 	%fd64, %rd55;
	add.f64 	%fd65, %fd63, %fd64;
	// begin inline asm
	ld.global.nc.u64 %rd57, [%rd108];
	// end inline asm
	mov.b64 	%fd66, %rd57;
	add.f64 	%fd67, %fd65, %fd66;
	add.s64 	%rd60, %rd108, 5120;
	// begin inline asm
	ld.global.nc.u64 %rd59, [%rd60];
	// end inline asm
	mov.b64 	%fd68, %rd59;
	add.f64 	%fd262, %fd67, %fd68;
	add.s32 	%r236, %r236, 2560;
	add.s64 	%rd108, %rd108, 20480;
	add.s32 	%r237, %r237, 2560;
	setp.lt.s32 	%p11, %r236, %r19;
	@%p11 bra 	$L__BB3_32;
$L__BB3_33:
	// begin inline asm
	mov.u32 %r46, %laneid;
	// end inline asm
	mov.b64 	%rd62, %fd262;
	mov.b64 	{%r48, %r53}, %rd62;
	mov.b32 	%r54, 1;
	mov.b32 	%r95, 31;
	mov.b32 	%r96, -1;
	// begin inline asm
	shfl.sync.down.b32 %r47, %r48, %r54, %r95, %r96;
	// end inline asm
	// begin inline asm
	shfl.sync.down.b32 %r52, %r53, %r54, %r95, %r96;
	// end inline asm
	mov.b64 	%rd63, {%r47, %r52};
	mov.b64 	%fd69, %rd63;
	setp.gt.s32 	%p12, %r46, 30;
	add.f64 	%fd70, %fd262, %fd69;
	selp.f64 	%fd71, %fd262, %fd70, %p12;
	mov.b64 	%rd64, %fd71;
	mov.b64 	{%r58, %r63}, %rd64;
	mov.b32 	%r64, 2;
	// begin inline asm
	shfl.sync.down.b32 %r57, %r58, %r64, %r95, %r96;
	// end inline asm
	// begin inline asm
	shfl.sync.down.b32 %r62, %r63, %r64, %r95, %r96;
	// end inline asm
	mov.b64 	%rd65, {%r57, %r62};
	mov.b64 	%fd72, %rd65;
	setp.gt.s32 	%p13, %r46, 29;
	add.f64 	%fd73, %fd71, %fd72;
	selp.f64 	%fd74, %fd71, %fd73, %p13;
	mov.b64 	%rd66, %fd74;
	mov.b64 	{%r68, %r73}, %rd66;
	mov.b32 	%r74, 4;
	// begin inline asm
	shfl.sync.down.b32 %r67, %r68, %r74, %r95, %r96;
	// end inline asm
	// begin inline asm
	shfl.sync.down.b32 %r72, %r73, %r74, %r95, %r96;
	// end inline asm
	mov.b64 	%rd67, {%r67, %r72};
	mov.b64 	%fd75, %rd67;
	setp.gt.s32 	%p14, %r46, 27;
	add.f64 	%fd76, %fd74, %fd75;
	selp.f64 	%fd77, %fd74, %fd76, %p14;
	mov.b64 	%rd68, %fd77;
	mov.b64 	{%r78, %r83}, %rd68;
	mov.b32 	%r84, 8;
	// begin inline asm
	shfl.sync.down.b32 %r77, %r78, %r84, %r95, %r96;
	// end inline asm
	// begin inline asm
	shfl.sync.down.b32 %r82, %r83, %r84, %r95, %r96;
	// end inline asm
	mov.b64 	%rd69, {%r77, %r82};
	mov.b64 	%fd78, %rd69;
	setp.gt.s32 	%p15, %r46, 23;
	add.f64 	%fd79, %fd77, %fd78;
	selp.f64 	%fd80, %fd77, %fd79, %p15;
	mov.b64 	%rd70, %fd80;
	mov.b64 	{%r88, %r93}, %rd70;
	mov.b32 	%r94, 16;
	// begin inline asm
	shfl.sync.down.b32 %r87, %r88, %r94, %r95, %r96;
	// end inline asm
	// begin inline asm
	shfl.sync.down.b32 %r92, %r93, %r94, %r95, %r96;
	// end inline asm
	mov.b64 	%rd71, {%r87, %r92};
	mov.b64 	%fd81, %rd71;
	setp.gt.s32 	%p16, %r46, 15;
	add.f64 	%fd26, %fd80, %fd81;
	selp.f64 	%fd263, %fd80, %fd26, %p16;
	setp.ne.s32 	%p17, %r46, 0;
	@%p17 bra 	$L__BB3_35;
	shr.u32 	%r97, %r14, 2;
	and.b32  	%r98, %r97, 248;
	mov.u32 	%r99, _ZZN3cub18CUB_300001_SM_10006detail6reduce28DeviceReduceSingleTileKernelINS2_10policy_hubIdjN4cuda3std3__44plusIdEEE10Policy1000EPdSC_iS9_ddNS7_10__identityEEEvT0_T1_T2_T3_T4_T6_E12temp_storage;
	add.s32 	%r100, %r99, %r98;
	st.shared.f64 	[%r100+24], %fd26;
$L__BB3_35:
	bar.sync 	0;
	setp.ne.s32 	%p18, %r14, 0;
	@%p18 bra 	$L__BB3_37;
	ld.shared.f64 	%fd82, [_ZZN3cub18CUB_300001_SM_10006detail6reduce28DeviceReduceSingleTileKernelINS2_10policy_hubIdjN4cuda3std3__44plusIdEEE10Policy1000EPdSC_iS9_ddNS7_10__identityEEEvT0_T1_T2_T3_T4_T6_E12temp_storage+32];
	add.f64 	%fd83, %fd263, %fd82;
	ld.shared.f64 	%fd84, [_ZZN3cub18CUB_300001_SM_10006detail6reduce28DeviceReduceSingleTileKernelINS2_10policy_hubIdjN4cuda3std3__44plusIdEEE10Policy1000EPdSC_iS9_ddNS7_10__identityEEEvT0_T1_T2_T3_T4_T6_E12temp_storage+40];
	add.f64 	%fd85, %fd83, %fd84;
	ld.shared.f64 	%fd86, [_ZZN3cub18CUB_300001_SM_10006detail6reduce28DeviceReduceSingleTileKernelINS2_10policy_hubIdjN4cuda3std3__44plusIdEEE10Policy1000EPdSC_iS9_ddNS7_10__identityEEEvT0_T1_T2_T3_T4_T6_E12temp_storage+48];
	add.f64 	%fd87, %fd85, %fd86;
	ld.shared.f64 	%fd88, [_ZZN3cub18CUB_300001_SM_10006detail6reduce28DeviceReduceSingleTileKernelINS2_10policy_hubIdjN4cuda3std3__44plusIdEEE10Policy1000EPdSC_iS9_ddNS7_10__identityEEEvT0_T1_T2_T3_T4_T6_E12temp_storage+56];
	add.f64 	%fd89, %fd87, %fd88;
	ld.shared.f64 	%fd90, [_ZZN3cub18CUB_300001_SM_10006detail6reduce28DeviceReduceSingleTileKernelINS2_10policy_hubIdjN4cuda3std3__44plusIdEEE10Policy1000EPdSC_iS9_ddNS7_10__identityEEEvT0_T1_T2_T3_T4_T6_E12temp_storage+64];
	add.f64 	%fd91, %fd89, %fd90;
	ld.shared.f64 	%fd92, [_ZZN3cub18CUB_300001_SM_10006detail6reduce28DeviceReduceSingleTileKernelINS2_10policy_hubIdjN4cuda3std3__44plusIdEEE10Policy1000EPdSC_iS9_ddNS7_10__identityEEEvT0_T1_T2_T3_T4_T6_E12temp_storage+72];
	add.f64 	%fd93, %fd91, %fd92;
	ld.shared.f64 	%fd94, [_ZZN3cub18CUB_300001_SM_10006detail6reduce28DeviceReduceSingleTileKernelINS2_10policy_hubIdjN4cuda3std3__44plusIdEEE10Policy1000EPdSC_iS9_ddNS7_10__identityEEEvT0_T1_T2_T3_T4_T6_E12temp_storage+80];
	add.f64 	%fd95, %fd93, %fd94;
	ld.shared.f64 	%fd96, [_ZZN3cub18CUB_300001_SM_10006detail6reduce28DeviceReduceSingleTileKernelINS2_10policy_hubIdjN4cuda3std3__44plusIdEEE10Policy1000EPdSC_iS9_ddNS7_10__identityEEEvT0_T1_T2_T3_T4_T6_E12temp_storage+88];
	add.f64 	%fd97, %fd95, %fd96;
	ld.shared.f64 	%fd98, [_ZZN3cub18CUB_300001_SM_10006detail6reduce28DeviceReduceSingleTileKernelINS2_10policy_hubIdjN4cuda3std3__44plusIdEEE10Policy1000EPdSC_iS9_ddNS7_10__identityEEEvT0_T1_T2_T3_T4_T6_E12temp_storage+96];
	add.f64 	%fd99, %fd97, %fd98;
	ld.shared.f64 	%fd100, [_ZZN3cub18CUB_300001_SM_10006detail6reduce28DeviceReduceSingleTileKernelINS2_10policy_hubIdjN4cuda3std3__44plusIdEEE10Policy1000EPdSC_iS9_ddNS7_10__identityEEEvT0_T1_T2_T3_T4_T6_E12temp_storage+104];
	add.f64 	%fd101, %fd99, %fd100;
	ld.shared.f64 	%fd102, [_ZZN3cub18CUB_300001_SM_10006detail6reduce28DeviceReduceSingleTileKernelINS2_10policy_hubIdjN4cuda3std3__44plusIdEEE10Policy1000EPdSC_iS9_ddNS7_10__identityEEEvT0_T1_T2_T3_T4_T6_E12temp_storage+112];
	add.f64 	%fd103, %fd101, %fd102;
	ld.shared.f64 	%fd104, [_ZZN3cub18CUB_300001_SM_10006detail6reduce28DeviceReduceSingleTileKernelINS2_10policy_hubIdjN4cuda3std3__44plusIdEEE10Policy1000EPdSC_iS9_ddNS7_10__identityEEEvT0_T1_T2_T3_T4_T6_E12temp_storage+120];
	add.f64 	%fd105, %fd103, %fd104;
	ld.shared.f64 	%fd106, [_ZZN3cub18CUB_300001_SM_10006detail6reduce28DeviceReduceSingleTileKernelINS2_10policy_hubIdjN4cuda3std3__44plusIdEEE10Policy1000EPdSC_iS9_ddNS7_10__identityEEEvT0_T1_T2_T3_T4_T6_E12temp_storage+128];
	add.f64 	%fd107, %fd105, %fd106;
	ld.shared.f64 	%fd108, [_ZZN3cub18CUB_300001_SM_10006detail6reduce28DeviceReduceSingleTileKernelINS2_10policy_hubIdjN4cuda3std3__44plusIdEEE10Policy1000EPdSC_iS9_ddNS7_10__identityEEEvT0_T1_T2_T3_T4_T6_E12temp_storage+136];
	add.f64 	%fd109, %fd107, %fd108;
	ld.shared.f64 	%fd110, [_ZZN3cub18CUB_300001_SM_10006detail6reduce28DeviceReduceSingleTileKernelINS2_10policy_hubIdjN4cuda3std3__44plusIdEEE10Policy1000EPdSC_iS9_ddNS7_10__identityEEEvT0_T1_T2_T3_T4_T6_E12temp_storage+144];
	add.f64 	%fd111, %fd109, %fd110;
	ld.shared.f64 	%fd112, [_ZZN3cub18CUB_300001_SM_10006detail6reduce28DeviceReduceSingleTileKernelINS2_10policy_hubIdjN4cuda3std3__44plusIdEEE10Policy1000EPdSC_iS9_ddNS7_10__identityEEEvT0_T1_T2_T3_T4_T6_E12temp_storage+152];
	add.f64 	%fd113, %fd111, %fd112;
	ld.shared.f64 	%fd114, [_ZZN3cub18CUB_300001_SM_10006detail6reduce28DeviceReduceSingleTileKernelINS2_10policy_hubIdjN4cuda3std3__44plusIdEEE10Policy1000EPdSC_iS9_ddNS7_10__identityEEEvT0_T1_T2_T3_T4_T6_E12temp_storage+160];
	add.f64 	%fd115, %fd113, %fd114;
	ld.shared.f64 	%fd116, [_ZZN3cub18CUB_300001_SM_10006detail6reduce28DeviceReduceSingleTileKernelINS2_10policy_hubIdjN4cuda3std3__44plusIdEEE10Policy1000EPdSC_iS9_ddNS7_10__identityEEEvT0_T1_T2_T3_T4_T6_E12temp_storage+168];
	add.f64 	%fd117, %fd115, %fd116;
	ld.shared.f64 	%fd118, [_ZZN3cub18CUB_300001_SM_10006detail6reduce28DeviceReduceSingleTileKernelINS2_10policy_hubIdjN4cuda3std3__44plusIdEEE10Policy1000EPdSC_iS9_ddNS7_10__identityEEEvT0_T1_T2_T3_T4_T6_E12temp_storage+176];
	add.f64 	%fd263, %fd117, %fd118;
$L__BB3_37:
	mov.u32 	%r224, %tid.x;
	setp.ne.s32 	%p60, %r224, 0;
	@%p60 bra 	$L__BB3_39;
	add.f64 	%fd249, %fd30, %fd263;
	st.global.f64 	[%rd1], %fd249;
$L__BB3_39:
	ret;

}
	// .globl	_ZN3cub18CUB_300001_SM_10006detail6reduce28DeviceReduceSingleTileKernelINS2_10policy_hubIdyN4cuda3std3__44plusIdEEE10Policy1000EN6thrust24THRUST_300001_SM_1000_NS6detail15normal_iteratorINSD_10device_ptrIdEEEEPdyS9_ddNS7_10__identityEEEvT0_T1_T2_T3_T4_T6_
.visible .entry _ZN3cub18CUB_300001_SM_10006detail6reduce28DeviceReduceSingleTileKernelINS2_10policy_hubIdyN4cuda3std3__44plusIdEEE10Policy1000EN6thrust24THRUST_300001_SM_1000_NS6detail15normal_iteratorINSD_10device_ptrIdEEEEPdyS9_ddNS7_10__identityEEEvT0_T1_T2_T3_T4_T6_(
	.param .align 8 .b8 _ZN3cub18CUB_300001_SM_10006detail6reduce28DeviceReduceSingleTileKernelINS2_10policy_hubIdyN4cuda3std3__44plusIdEEE10Policy1000EN6thrust24THRUST_300001_SM_1000_NS6detail15normal_iteratorINSD_10device_ptrIdEEEEPdyS9_ddNS7_10__identityEEEvT0_T1_T2_T3_T4_T6__param_0[8],
	.param .u64 .ptr .align 1 _ZN3cub18CUB_300001_SM_10006detail6reduce28DeviceReduceSingleTileKernelINS2_10policy_hubIdyN4cuda3std3__44plusIdEEE10Policy1000EN6thrust24THRUST_300001_SM_1000_NS6detail15normal_iteratorINSD_10device_ptrIdEEEEPdyS9_ddNS7_10__identityEEEvT0_T1_T2_T3_T4_T6__param_1,
	.param .u64 _ZN3cub18CUB_300001_SM_10006detail6reduce28DeviceReduceSingleTileKernelINS2_10policy_hubIdyN4cuda3std3__44plusIdEEE10Policy1000EN6thrust24THRUST_300001_SM_1000_NS6detail15normal_iteratorINSD_10device_ptrIdEEEEPdyS9_ddNS7_10__identityEEEvT0_T1_T2_T3_T4_T6__param_2,
	.param .align 1 .b8 _ZN3cub18CUB_300001_SM_10006detail6reduce28DeviceReduceSingleTileKernelINS2_10policy_hubIdyN4cuda3std3__44plusIdEEE10Policy1000EN6thrust24THRUST_300001_SM_1000_NS6detail15normal_iteratorINSD_10device_ptrIdEEEEPdyS9_ddNS7_10__identityEEEvT0_T1_T2_T3_T4_T6__param_3[1],
	.param .f64 _ZN3cub18CUB_300001_SM_10006detail6reduce28DeviceReduceSingleTileKernelINS2_10policy_hubIdyN4cuda3std3__44plusIdEEE10Policy1000EN6thrust24THRUST_300001_SM_1000_NS6detail15normal_iteratorINSD_10device_ptrIdEEEEPdyS9_ddNS7_10__identityEEEvT0_T1_T2_T3_T4_T6__param_4,
	.param .align 1 .b8 _ZN3cub18CUB_300001_SM_10006detail6reduce28DeviceReduceSingleTileKernelINS2_10policy_hubIdyN4cuda3std3__44plusIdEEE10Policy1000EN6thrust24THRUST_300001_SM_1000_NS6detail15normal_iteratorINSD_10device_ptrIdEEEEPdyS9_ddNS7_10__identityEEEvT0_T1_T2_T3_T4_T6__param_5[1]
)
.maxntid 512
.minnctapersm 1
{
	.reg .pred 	%p<67>;
	.reg .b32 	%r<246>;
	.reg .b64 	%rd<86>;
	.reg .b64 	%fd<348>;
	// demoted variable
	.shared .align 8 .b8 _ZZN3cub18CUB_300001_SM_10006detail6reduce28DeviceReduceSingleTileKernelINS2_10policy_hubIdyN4cuda3std3__44plusIdEEE10Policy1000EN6thrust24THRUST_300001_SM_1000_NS6detail15normal_iteratorINSD_10device_ptrIdEEEEPdyS9_ddNS7_10__identityEEEvT0_T1_T2_T3_T4_T6_E12temp_storage[152];
	ld.param.u64 	%rd18, [_ZN3cub18CUB_300001_SM_10006detail6reduce28DeviceReduceSingleTileKernelINS2_10policy_hubIdyN4cuda3std3__44plusIdEEE10Policy1000EN6thrust24THRUST_300001_SM_1000_NS6detail15normal_iteratorINSD_10device_ptrIdEEEEPdyS9_ddNS7_10__identityEEEvT0_T1_T2_T3_T4_T6__param_0];
	ld.param.u64 	%rd20, [_ZN3cub18CUB_300001_SM_10006detail6reduce28DeviceReduceSingleTileKernelINS2_10policy_hubIdyN4cuda3std3__44plusIdEEE10Policy1000EN6thrust24THRUST_300001_SM_1000_NS6detail15normal_iteratorINSD_10device_ptrIdEEEEPdyS9_ddNS7_10__identityEEEvT0_T1_T2_T3_T4_T6__param_1];
	ld.param.u64 	%rd19, [_ZN3cub18CUB_300001_SM_10006detail6reduce28DeviceReduceSingleTileKernelINS2_10policy_hubIdyN4cuda3std3__44plusIdEEE10Policy1000EN6thrust24THRUST_300001_SM_1000_NS6detail15normal_iteratorINSD_10device_ptrIdEEEEPdyS9_ddNS7_10__identityEEEvT0_T1_T2_T3_T4_T6__param_2];
	ld.param.f64 	%fd42, [_ZN3cub18CUB_300001_SM_10006detail6reduce28DeviceReduceSingleTileKernelINS2_10policy_hubIdyN4cuda3std3__44plusIdEEE10Policy1000EN6thrust24THRUST_300001_SM_1000_NS6detail15normal_iteratorINSD_10device_ptrIdEEEEPdyS9_ddNS7_10__identityEEEvT0_T1_T2_T3_T4_T6__param_4];
	cvta.to.global.u64 	%rd1, %rd20;
	setp.ne.s64 	%p1, %rd19, 0;
	@%p1 bra 	$L__BB4_3;
	mov.u32 	%r231, %tid.x;
	setp.ne.s32 	%p66, %r231, 0;
	@%p66 bra 	$L__BB4_51;
	st.global.f64 	[%rd1], %fd42;
	bra.uni 	$L__BB4_51;
$L__BB4_3:
	cvta.to.global.u64 	%rd2, %rd18;
	setp.gt.u64 	%p2, %rd19, 3583;
	@%p2 bra 	$L__BB4_28;
	cvt.u32.u64 	%r1, %rd19;
	mov.u32 	%r2, %tid.x;
	setp.ge.u32 	%p24, %r2, %r1;
	mov.f64 	%fd335, 0d0000000000000000;
	mov.u32 	%r235, %r2;
	@%p24 bra 	$L__BB4_6;
	mul.wide.u32 	%rd51, %r2, 8;
	add.s64 	%rd52, %rd2, %rd51;
	ld.global.f64 	%fd335, [%rd52];
	add.s32 	%r235, %r2, 512;
$L__BB4_6:
	setp.ge.u32 	%p25, %r235, %r1;
	@%p25 bra 	$L__BB4_19;
	not.b32 	%r108, %r235;
	add.s32 	%r109, %r108, %r1;
	shr.u32 	%r110, %r109, 9;
	add.s32 	%r5, %r110, 1;
	and.b32  	%r6, %r5, 15;
	setp.lt.u32 	%p26, %r109, 7680;
	@%p26 bra 	$L__BB4_10;
	and.b32  	%r111, %r5, 16777200;
	neg.s32 	%r233, %r111;
	mul.wide.u32 	%rd53, %r235, 8;
	add.s64 	%rd54, %rd53, %rd2;
	add.s64 	%rd81, %rd54, 32768;
$L__BB4_9:
	.pragma "nounroll";
	ld.global.f64 	%fd169, [%rd81+-32768];
	add.f64 	%fd170, %fd335, %fd169;
	ld.global.f64 	%fd171, [%rd81+-28672];
	add.f64 	%fd172, %fd170, %fd171;
	ld.global.f64 	%fd173, [%rd81+-24576];
	add.f64 	%fd174, %fd172, %fd173;
	ld.global.f64 	%fd175, [%rd81+-20480];
	add.f64 	%fd176, %fd174, %fd175;
	ld.global.f64 	%fd177, [%rd81+-16384];
	add.f64 	%fd178, %fd176, %fd177;
	ld.global.f64 	%fd179, [%rd81+-12288];
	add.f64 	%fd180, %fd178, %fd179;
	ld.global.f64 	%fd181, [%rd81+-8192];
	add.f64 	%fd182, %fd180, %fd181;
	ld.global.f64 	%fd183, [%rd81+-4096];
	add.f64 	%fd184, %fd182, %fd183;
	ld.global.f64 	%fd185, [%rd81];
	add.f64 	%fd186, %fd184, %fd185;
	ld.global.f64 	%fd187, [%rd81+4096];
	add.f64 	%fd188, %fd186, %fd187;
	ld.global.f64 	%fd189, [%rd81+8192];
	add.f64 	%fd190, %fd188, %fd189;
	ld.global.f64 	%fd191, [%rd81+12288];
	add.f64 	%fd192, %fd190, %fd191;
	ld.global.f64 	%fd193, [%rd81+16384];
	add.f64 	%fd194, %fd192, %fd193;
	ld.global.f64 	%fd195, [%rd81+20480];
	add.f64 	%fd196, %fd194, %fd195;
	ld.global.f64 	%fd197, [%rd81+24576];
	add.f64 	%fd198, %fd196, %fd197;
	ld.global.f64 	%fd199, [%rd81+28672];
	add.f64 	%fd335, %fd198, %fd199;
	add.s32 	%r235, %r235, 8192;
	add.s32 	%r233, %r233, 16;
	add.s64 	%rd81, %rd81, 65536;
	setp.ne.s32 	%p27, %r233, 0;
	@%p27 bra 	$L__BB4_9;
$L__BB4_10:
	setp.eq.s32 	%p28, %r6, 0;
	@%p28 bra 	$L__BB4_19;
	and.b32  	%r13, %r5, 7;
	setp.lt.u32 	%p29, %r6, 8;
	@%p29 bra 	$L__BB4_13;
	mul.wide.s32 	%rd55, %r235, 8;
	add.s64 	%rd56, %rd2, %rd55;
	ld.global.f64 	%fd201, [%rd56];
	add.f64 	%fd202, %fd335, %fd201;
	ld.global.f64 	%fd203, [%rd56+4096];
	add.f64 	%fd204, %fd202, %fd203;
	ld.global.f64 	%fd205, [%rd56+8192];
	add.f64 	%fd206, %fd204, %fd205;
	ld.global.f64 	%fd207, [%rd56+12288];
	add.f64 	%fd208, %fd206, %fd207;
	ld.global.f64 	%fd209, [%rd56+16384];
	add.f64 	%fd210, %fd208, %fd209;
	ld.global.f64 	%fd211, [%rd56+20480];
	add.f64 	%fd212, %fd210, %fd211;
	ld.global.f64 	%fd213, [%rd56+24576];
	add.f64 	%fd214, %fd212, %fd213;
	ld.global.f64 	%fd215, [%rd56+28672];
	add.f64 	%fd335, %fd214, %fd215;
	add.s32 	%r235, %r235, 4096;
$L__BB4_13:
	setp.eq.s32 	%p30, %r13, 0;
	@%p30 bra 	$L__BB4_19;
	and.b32  	%r16, %r5, 3;
	setp.lt.u32 	%p31, %r13, 4;
	@%p31 bra 	$L__BB4_16;
	mul.wide.s32 	%rd57, %r235, 8;
	add.s64 	%rd58, %rd2, %rd57;
	ld.global.f64 	%fd217, [%rd58];
	add.f64 	%fd218, %fd335, %fd217;
	ld.global.f64 	%fd219, [%rd58+4096];
	add.f64 	%fd220, %fd218, %fd219;
	ld.global.f64 	%fd221, [%rd58+8192];
	add.f64 	%fd222, %fd220, %fd221;
	ld.global.f64 	%fd223, [%rd58+12288];
	add.f64 	%fd335, %fd222, %fd223;
	add.s32 	%r235, %r235, 2048;
$L__BB4_16:
	setp.eq.s32 	%p32, %r16, 0;
	@%p32 bra 	$L__BB4_19;
	neg.s32 	%r238, %r16;
$L__BB4_18:
	.pragma "nounroll";
	mul.wide.s32 	%rd59, %r235, 8;
	add.s64 	%rd60, %rd2, %rd59;
	ld.global.f64 	%fd224, [%rd60];
	add.f64 	%fd335, %fd335, %fd224;
	add.s32 	%r235, %r235, 512;
	add.s32 	%r238, %r238, 1;
	setp.ne.s32 	%p33, %r238, 0;
	@%p33 bra 	$L__BB4_18;
$L__BB4_19:
	setp.lt.u64 	%p34, %rd19, 512;
	@%p34 bra 	$L__BB4_24;
	// begin inline asm
	mov.u32 %r175, %laneid;
	// end inline asm
	mov.b64 	%rd71, %fd335;
	mov.b64 	{%r177, %r182}, %rd71;
	mov.b32 	%r183, 1;
	mov.b32 	%r224, 31;
	mov.b32 	%r225, -1;
	// begin inline asm
	shfl.sync.down.b32 %r176, %r177, %r183, %r224, %r225;
	// end inline asm
	// begin inline asm
	shfl.sync.down.b32 %r181, %r182, %r183, %r224, %r225;
	// end inline asm
	mov.b64 	%rd72, {%r176, %r181};
	mov.b64 	%fd283, %rd72;
	setp.gt.s32 	%p58, %r175, 30;
	add.f64 	%fd284, %fd335, %fd283;
	selp.f64 	%fd285, %fd335, %fd284, %p58;
	mov.b64 	%rd73, %fd285;
	mov.b64 	{%r187, %r192}, %rd73;
	mov.b32 	%r193, 2;
	// begin inline asm
	shfl.sync.down.b32 %r186, %r187, %r193, %r224, %r225;
	// end inline asm
	// begin inline asm
	shfl.sync.down.b32 %r191, %r192, %r193, %r224, %r225;
	// end inline asm
	mov.b64 	%rd74, {%r186, %r191};
	mov.b64 	%fd286, %rd74;
	setp.gt.s32 	%p59, %r175, 29;
	add.f64 	%fd287, %fd285, %fd286;
	selp.f64 	%fd288, %fd285, %fd287, %p59;
	mov.b64 	%rd75, %fd288;
	mov.b64 	{%r197, %r202}, %rd75;
	mov.b32 	%r203, 4;
	// begin inline asm
	shfl.sync.down.b32 %r196, %r197, %r203, %r224, %r225;
	// end inline asm
	// begin inline asm
	shfl.sync.down.b32 %r201, %r202, %r203, %r224, %r225;
	// end inline asm
	mov.b64 	%rd76, {%r196, %r201};
	mov.b64 	%fd289, %rd76;
	setp.gt.s32 	%p60, %r175, 27;
	add.f64 	%fd290, %fd288, %fd289;
	selp.f64 	%fd291, %fd288, %fd290, %p60;
	mov.b64 	%rd77, %fd291;
	mov.b64 	{%r207, %r212}, %rd77;
	mov.b32 	%r213, 8;
	// begin inline asm
	shfl.sync.down.b32 %r206, %r207, %r213, %r224, %r225;
	// end inline asm
	// begin inline asm
	shfl.sync.down.b32 %r211, %r212, %r213, %r224, %r225;
	// end inline asm
	mov.b64 	%rd78, {%r206, %r211};
	mov.b64 	%fd292, %rd78;
	setp.gt.s32 	%p61, %r175, 23;
	add.f64 	%fd293, %fd291, %fd292;
	selp.f64 	%fd294, %fd291, %fd293, %p61;
	mov.b64 	%rd79, %fd294;
	mov.b64 	{%r217, %r222}, %rd79;
	mov.b32 	%r223, 16;
	// begin inline asm
	shfl.sync.down.b32 %r216, %r217, %r223, %r224, %r225;
	// end inline asm
	// begin inline asm
	shfl.sync.down.b32 %r221, %r222, %r223, %r224, %r225;
	// end inline asm
	mov.b64 	%rd80, {%r216, %r221};
	mov.b64 	%fd295, %rd80;
	setp.gt.s32 	%p62, %r175, 15;
	add.f64 	%fd16, %fd294, %fd295;
	selp.f64 	%fd347, %fd294, %fd16, %p62;
	setp.ne.s32 	%p63, %r175, 0;
	@%p63 bra 	$L__BB4_22;
	shr.u32 	%r226, %r2, 2;
	and.b32  	%r227, %r226, 248;
	mov.u32 	%r228, _ZZN3cub18CUB_300001_SM_10006detail6reduce28DeviceReduceSingleTileKernelINS2_10policy_hubIdyN4cuda3std3__44plusIdEEE10Policy1000EN6thrust24THRUST_300001_SM_1000_NS6detail15normal_iteratorINSD_10device_ptrIdEEEEPdyS9_ddNS7_10__identityEEEvT0_T1_T2_T3_T4_T6_E12temp_storage;
	add.s32 	%r229, %r228, %r227;
	st.shared.f64 	[%r229+16], %fd16;
$L__BB4_22:
	bar.sync 	0;
	setp.ne.s32 	%p64, %r2, 0;
	@%p64 bra 	$L__BB4_49;
	ld.shared.f64 	%fd296, [_ZZN3cub18CUB_300001_SM_10006detail6reduce28DeviceReduceSingleTileKernelINS2_10policy_hubIdyN4cuda3std3__44plusIdEEE10Policy1000EN6thrust24THRUST_300001_SM_1000_NS6detail15normal_iteratorINSD_10device_ptrIdEEEEPdyS9_ddNS7_10__identityEEEvT0_T1_T2_T3_T4_T6_E12temp_storage+24];
	add.f64 	%fd297, %fd347, %fd296;
	ld.shared.f64 	%fd298, [_ZZN3cub18CUB_300001_SM_10006detail6reduce28DeviceReduceSingleTileKernelINS2_10policy_hubIdyN4cuda3std3__44plusIdEEE10Policy1000EN6thrust24THRUST_300001_SM_1000_NS6detail15normal_iteratorINSD_10device_ptrIdEEEEPdyS9_ddNS7_10__identityEEEvT0_T1_T2_T3_T4_T6_E12temp_storage+32];
	add.f64 	%fd299, %fd297, %fd298;
	ld.shared.f64 	%fd300, [_ZZN3cub18CUB_300001_SM_10006detail6reduce28DeviceReduceSingleTileKernelINS2_10policy_hubIdyN4cuda3std3__44plusIdEEE10Policy1000EN6thrust24THRUST_300001_SM_1000_NS6detail15normal_iteratorINSD_10device_ptrIdEEEEPdyS9_ddNS7_10__identityEEEvT0_T1_T2_T3_T4_T6_E12temp_storage+40];
	add.f64 	%fd301, %fd299, %fd300;
	ld.shared.f64 	%fd302, [_ZZN3cub18CUB_300001_SM_10006detail6reduce28DeviceReduceSingleTileKernelINS2_10policy_hubIdyN4cuda3std3__44plusIdEEE10Policy1000EN6thrust24THRUST_300001_SM_1000_NS6detail15normal_iteratorINSD_10device_ptrIdEEEEPdyS9_ddNS7_10__identityEEEvT0_T1_T2_T3_T4_T6_E12temp_storage+48];
	add.f64 	%fd303, %fd301, %fd302;
	ld.shared.f64 	%fd304, [_ZZN3cub18CUB_300001_SM_10006detail6reduce28DeviceReduceSingleTileKernelINS2_10policy_hubIdyN4cuda3std3__44plusIdEEE10Policy1000EN6thrust24THRUST_300001_SM_1000_NS6detail15normal_iteratorINSD_10device_ptrIdEEEEPdyS9_ddNS7_10__identityEEEvT0_T1_T2_T3_T4_T6_E12temp_storage+56];
	add.f64 	%fd305, %fd303, %fd304;
	ld.shared.f64 	%fd306, [_ZZN3cub18CUB_300001_SM_10006detail6reduce28DeviceReduceSingleTileKernelINS2_10policy_hubIdyN4cuda3std3__44plusIdEEE10Policy1000EN6thrust24THRUST_300001_SM_1000_NS6detail15normal_iteratorINSD_10device_ptrIdEEEEPdyS9_ddNS7_10__identityEEEvT0_T1_T2_T3_T4_T6_E12temp_storage+64];
	add.f64 	%fd307, %fd305, %fd306;
	ld.shared.f64 	%fd308, [_ZZN3cub18CUB_300001_SM_10006detail6reduce28DeviceReduceSingleTileKernelINS2_10policy_hubIdyN4cuda3std3__44plusIdEEE10Policy1000EN6thrust24THRUST_300001_SM_1000_NS6detail15normal_iteratorINSD_10device_ptrIdEEEEPdyS9_ddNS7_10__identityEEEvT0_T1_T2_T3_T4_T6_E12temp_storage+72];
	add.f64 	%fd309, %fd307, %fd308;
	ld.shared.f64 	%fd310, [_ZZN3cub18CUB_300001_SM_10006detail6reduce28DeviceReduceSingleTileKernelINS2_10policy_hubIdyN4cuda3std3__44plusIdEEE10Policy1000EN6thrust24THRUST_300001_SM_1000_NS6detail15normal_iteratorINSD_10device_ptrIdEEEEPdyS9_ddNS7_10__identityEEEvT0_T1_T2_T3_T4_T6_E12temp_storage+80];
	add.f64 	%fd311, %fd309, %fd310;
	ld.shared.f64 	%fd312, [_ZZN3cub18CUB_300001_SM_10006detail6reduce28DeviceReduceSingleTileKernelINS2_10policy_hubIdyN4cuda3std3__44plusIdEEE10Policy1000EN6thrust24THRUST_300001_SM_1000_NS6detail15normal_iteratorINSD_10device_ptrIdEEEEPdyS9_ddNS7_10__identityEEEvT0_T1_T2_T3_T4_T6_E12temp_storage+88];
	add.f64 	%fd313, %fd311, %fd312;
	ld.shared.f64 	%fd314, [_ZZN3cub18CUB_300001_SM_10006detail6reduce28DeviceReduceSingleTileKernelINS2_10policy_hubIdyN4cuda3std3__44plusIdEEE10Policy1000EN6thrust24THRUST_300001_SM_1000_NS6detail15normal_iteratorINSD_10device_ptrIdEEEEPdyS9_ddNS7_10__identityEEEvT0_T1_T2_T3_T4_T6_E12temp_storage+96];
	add.f64 	%fd315, %fd313, %fd314;
	ld.shared.f64 	%fd316, [_ZZN3cub18CUB_300001_SM_10006detail6reduce28DeviceReduceSingleTileKernelINS2_10policy_hubIdyN4cuda3std3__44plusIdEEE10Policy1000EN6thrust24THRUST_300001_SM_1000_NS6detail15normal_iteratorINSD_10device_ptrIdEEEEPdyS9_ddNS7_10__identityEEEvT0_T1_T2_T3_T4_T6_E12temp_storage+104];
	add.f64 	%fd317, %fd315, %fd316;
	ld.shared.f64 	%fd318, [_ZZN3cub18CUB_300001_SM_10006detail6reduce28DeviceReduceSingleTileKernelINS2_10policy_hubIdyN4cuda3std3__44plusIdEEE10Policy1000EN6thrust24THRUST_300001_SM_1000_NS6detail15normal_iteratorINSD_10device_ptrIdEEEEPdyS9_ddNS7_10__identityEEEvT0_T1_T2_T3_T4_T6_E12temp_storage+112];
	add.f64 	%fd319, %fd317, %fd318;
	ld.shared.f64 	%fd320, [_ZZN3cub18CUB_300001_SM_10006detail6reduce28DeviceReduceSingleTileKernelINS2_10policy_hubIdyN4cuda3std3__44plusIdEEE10Policy1000EN6thrust24THRUST_300001_SM_1000_NS6detail15normal_iteratorINSD_10device_ptrIdEEEEPdyS9_ddNS7_10__identityEEEvT0_T1_T2_T3_T4_T6_E12temp_storage+120];
	add.f64 	%fd321, %fd319, %fd320;
	ld.shared.f64 	%fd322, [_ZZN3cub18CUB_300001_SM_10006detail6reduce28DeviceReduceSingleTileKernelINS2_10policy_hubIdyN4cuda3std3__44plusIdEEE10Policy1000EN6thrust24THRUST_300001_SM_1000_NS6detail15normal_iteratorINSD_10device_ptrIdEEEEPdyS9_ddNS7_10__identityEEEvT0_T1_T2_T3_T4_T6_E12temp_storage+128];
	add.f64 	%fd323, %fd321, %fd322;
	ld.shared.f64 	%fd324, [_ZZN3cub18CUB_300001_SM_10006detail6reduce28DeviceReduceSingleTileKernelINS2_10policy_hubIdyN4cuda3std3__44plusIdEEE10Policy1000EN6thrust24THRUST_300001_SM_1000_NS6detail15normal_iteratorINSD_10device_ptrIdEEEEPdyS9_ddNS7_10__identityEEEvT0_T1_T2_T3_T4_T6_E12temp_storage+136];
	add.f64 	%fd347, %fd323, %fd324;
	bra.uni 	$L__BB4_49;
$L__BB4_24:
	// begin inline asm
	mov.u32 %r112, %laneid;
	// end inline asm
	and.b32  	%r163, %r2, 992;
	add.s32 	%r164, %r163, 32;
	setp.gt.u32 	%p35, %r164, %r1;
	not.b32 	%r165, %r163;
	add.s32 	%r166, %r1, %r165;
	selp.b32 	%r161, %r166, 31, %p35;
	mov.b64 	%rd61, %fd335;
	mov.b64 	{%r114, %r119}, %rd61;
	mov.b32 	%r120, 1;
	mov.b32 	%r162, -1;
	// begin inline asm
	shfl.sync.down.b32 %r113, %r114, %r120, %r161, %r162;
	// end inline asm
	// begin inline asm
	shfl.sync.down.b32 %r118, %r119, %r120, %r161, %r162;
	// end inline asm
	mov.b64 	%rd62, {%r113, %r118};
	mov.b64 	%fd225, %rd62;
	setp.lt.s32 	%p36, %r112, %r161;
	add.f64 	%fd226, %fd335, %fd225;
	selp.f64 	%fd227, %fd226, %fd335, %p36;
	mov.b64 	%rd63, %fd227;
	mov.b64 	{%r124, %r129}, %rd63;
	mov.b32 	%r130, 2;
	// begin inline asm
	shfl.sync.down.b32 %r123, %r124, %r130, %r161, %r162;
	// end inline asm
	// begin inline asm
	shfl.sync.down.b32 %r128, %r129, %r130, %r161, %r162;
	// end inline asm
	mov.b64 	%rd64, {%r123, %r128};
	mov.b64 	%fd228, %rd64;
	add.s32 	%r167, %r112, 2;
	setp.gt.s32 	%p37, %r167, %r161;
	add.f64 	%fd229, %fd227, %fd228;
	selp.f64 	%fd230, %fd227, %fd229, %p37;
	mov.b64 	%rd65, %fd230;
	mov.b64 	{%r134, %r139}, %rd65;
	mov.b32 	%r140, 4;
	// begin inline asm
	shfl.sync.down.b32 %r133, %r134, %r140, %r161, %r162;
	// end inline asm
	// begin inline asm
	shfl.sync.down.b32 %r138, %r139, %r140, %r161, %r162;
	// end inline asm
	mov.b64 	%rd66, {%r133, %r138};
	mov.b64 	%fd231, %rd66;
	add.s32 	%r168, %r112, 4;
	setp.gt.s32 	%p38, %r168, %r161;
	add.f64 	%fd232, %fd230, %fd231;
	selp.f64 	%fd233, %fd230, %fd232, %p38;
	mov.b64 	%rd67, %fd233;
	mov.b64 	{%r144, %r149}, %rd67;
	mov.b32 	%r150, 8;
	// begin inline asm
	shfl.sync.down.b32 %r143, %r144, %r150, %r161, %r162;
	// end inline asm
	// begin inline asm
	shfl.sync.down.b32 %r148, %r149, %r150, %r161, %r162;
	// end inline asm
	mov.b64 	%rd68, {%r143, %r148};
	mov.b64 	%fd234, %rd68;
	add.s32 	%r169, %r112, 8;
	setp.gt.s32 	%p39, %r169, %r161;
	add.f64 	%fd235, %fd233, %fd234;
	selp.f64 	%fd236, %fd233, %fd235, %p39;
	mov.b64 	%rd69, %fd236;
	mov.b64 	{%r154, %r159}, %rd69;
	mov.b32 	%r160, 16;
	// begin inline asm
	shfl.sync.down.b32 %r153, %r154, %r160, %r161, %r162;
	// end inline asm
	// begin inline asm
	shfl.sync.down.b32 %r158, %r159, %r160, %r161, %r162;
	// end inline asm
	mov.b64 	%rd70, {%r153, %r158};
	mov.b64 	%fd237, %rd70;
	add.s32 	%r170, %r112, 16;
	setp.gt.s32 	%p40, %r170, %r161;
	add.f64 	%fd238, %fd236, %fd237;
	selp.f64 	%fd347, %fd236, %fd238, %p40;
	setp.ne.s32 	%p41, %r112, 0;
	@%p41 bra 	$L__BB4_26;
	shr.u32 	%r171, %r2, 2;
	and.b32  	%r172, %r171, 248;
	mov.u32 	%r173, _ZZN3cub18CUB_300001_SM_10006detail6reduce28DeviceReduceSingleTileKernelINS2_10policy_hubIdyN4cuda3std3__44plusIdEEE10Policy1000EN6thrust24THRUST_300001_SM_1000_NS6detail15normal_iteratorINSD_10device_ptrIdEEEEPdyS9_ddNS7_10__identityEEEvT0_T1_T2_T3_T4_T6_E12temp_storage;
	add.s32 	%r174, %r173, %r172;
	st.shared.f64 	[%r174+16], %fd347;
$L__BB4_26:
	bar.sync 	0;
	setp.ne.s32 	%p42, %r2, 0;
	@%p42 bra 	$L__BB4_49;
	setp.gt.u64 	%p43, %rd19, 32;
	ld.shared.f64 	%fd239, [_ZZN3cub18CUB_300001_SM_10006detail6reduce28DeviceReduceSingleTileKernelINS2_10policy_hubIdyN4cuda3std3__44plusIdEEE10Policy1000EN6thrust24THRUST_300001_SM_1000_NS6detail15normal_iteratorINSD_10device_ptrIdEEEEPdyS9_ddNS7_10__identityEEEvT0_T1_T2_T3_T4_T6_E12temp_storage+24];
	add.f64 	%fd240, %fd347, %fd239;
	selp.f64 	%fd241, %fd240, %fd347, %p43;
	setp.gt.u64 	%p44, %rd19, 64;
	ld.shared.f64 	%fd242, [_ZZN3cub18CUB_300001_SM_10006detail6reduce28DeviceReduceSingleTileKernelINS2_10policy_hubIdyN4cuda3std3__44plusIdEEE10Policy1000EN6thrust24THRUST_300001_SM_1000_NS6detail15normal_iteratorINSD_10device_ptrIdEEEEPdyS9_ddNS7_10__identityEEEvT0_T1_T2_T3_T4_T6_E12temp_storage+32];
	add.f64 	%fd243, %fd242, %fd241;
	selp.f64 	%fd244, %fd243, %fd241, %p44;
	setp.gt.u64 	%p45, %rd19, 96;
	ld.shared.f64 	%fd245, [_ZZN3cub18CUB_300001_SM_10006detail6reduce28DeviceReduceSingleTileKernelINS2_10policy_hubIdyN4cuda3std3__44plusIdEEE10Policy1000EN6thrust24THRUST_300001_SM_1000_NS6detail15normal_iteratorINSD_10device_ptrIdEEEEPdyS9_ddNS7_10__identityEEEvT0_T1_T2_T3_T4_T6_E12temp_storage+40];
	add.f64 	%fd246, %fd245, %fd244;
	selp.f64 	%fd247, %fd246, %fd244, %p45;
	setp.gt.u64 	%p46, %rd19, 128;
	ld.shared.f64 	%fd248, [_ZZN3cub18CUB_300001_SM_10006detail6reduce28DeviceReduceSingleTileKernelINS2_10policy_hubIdyN4cuda3std3__44plusIdEEE10Policy1000EN6thrust24THRUST_300001_SM_1000_NS6detail15normal_iteratorINSD_10device_ptrIdEEEEPdyS9_ddNS7_10__identityEEEvT0_T1_T2_T3_T4_T6_E12temp_storage+48];
	add.f64 	%fd249, %fd248, %fd247;
	selp.f64 	%fd250, %fd249, %fd247, %p46;
	setp.gt.u64 	%p47, %rd19, 160;
	ld.shared.f64 	%fd251, [_ZZN3cub18CUB_300001_SM_10006detail6reduce28DeviceReduceSingleTileKernelINS2_10policy_hubIdyN4cuda3std3__44plusIdEEE10Policy1000EN6thrust24THRUST_300001_SM_1000_NS6detail15normal_iteratorINSD_10device_ptrIdEEEEPdyS9_ddNS7_10__identityEEEvT0_T1_T2_T3_T4_T6_E12temp_storage+56];
	add.f64 	%fd252, %fd251, %fd250;
	selp.f64 	%fd253, %fd252, %fd250, %p47;
	setp.gt.u64 	%p48, %rd19, 192;
	ld.shared.f64 	%fd254, [_ZZN3cub18CUB_300001_SM_10006detail6reduce28DeviceReduceSingleTileKernelINS2_10policy_hubIdyN4cuda3std3__44plusIdEEE10Policy1000EN6thrust24THRUST_300001_SM_1000_NS6detail15normal_iteratorINSD_10device_ptrIdEEEEPdyS9_ddNS7_10__identityEEEvT0_T1_T2_T3_T4_T6_E12temp_storage+64];
	add.f64 	%fd255, %fd254, %fd253;
	selp.f64 	%fd256, %fd255, %fd253, %p48;
	setp.gt.u64 	%p49, %rd19, 224;
	ld.shared.f64 	%fd257, [_ZZN3cub18CUB_300001_SM_10006detail6reduce28DeviceReduceSingleTileKernelINS2_10policy_hubIdyN4cuda3std3__44plusIdEEE10Policy1000EN6thrust24THRUST_300001_SM_1000_NS6detail15normal_iteratorINSD_10device_ptrIdEEEEPdyS9_ddNS7_10__identityEEEvT0_T1_T2_T3_T4_T6_E12temp_storage+72];
	add.f64 	%fd258, %fd257, %fd256;
	selp.f64 	%fd259, %fd258, %fd256, %p49;
	setp.gt.u64 	%p50, %rd19, 256;
	ld.shared.f64 	%fd260, [_ZZN3cub18CUB_300001_SM_10006detail6reduce28DeviceReduceSingleTileKernelINS2_10policy_hubIdyN4cuda3std3__44plusIdEEE10Policy1000EN6thrust24THRUST_300001_SM_1000_NS6detail15normal_iteratorINSD_10device_ptrIdEEEEPdyS9_ddNS7_10__identityEEEvT0_T1_T2_T3_T4_T6_E12temp_storage+80];
	add.f64 	%fd261, %fd260, %fd259;
	selp.f64 	%fd262, %fd261, %fd259, %p50;
	setp.gt.u64 	%p51, %rd19, 288;
	ld.shared.f64 	%fd263, [_ZZN3cub18CUB_300001_SM_10006detail6reduce28DeviceReduceSingleTileKernelINS2_10policy_hubIdyN4cuda3std3__44plusIdEEE10Policy1000EN6thrust24THRUST_300001_SM_1000_NS6detail15normal_iteratorINSD_10device_ptrIdEEEEPdyS9_ddNS7_10__identityEEEvT0_T1_T2_T3_T4_T6_E12temp_storage+88];
	add.f64 	%fd264, %fd263, %fd262;
	selp.f64 	%fd265, %fd264, %fd262, %p51;
	setp.gt.u64 	%p52, %rd19, 320;
	ld.shared.f64 	%fd266, [_ZZN3cub18CUB_300001_SM_10006detail6reduce28DeviceReduceSingleTileKernelINS2_10policy_hubIdyN4cuda3std3__44plusIdEEE10Policy1000EN6thrust24THRUST_300001_SM_1000_NS6detail15normal_iteratorINSD_10device_ptrIdEEEEPdyS9_ddNS7_10__identityEEEvT0_T1_T2_T3_T4_T6_E12temp_storage+96];
	add.f64 	%fd267, %fd266, %fd265;
	selp.f64 	%fd268, %fd267, %fd265, %p52;
	setp.gt.u64 	%p53, %rd19, 352;
	ld.shared.f64 	%fd269, [_ZZN3cub18CUB_300001_SM_10006detail6reduce28DeviceReduceSingleTileKernelINS2_10policy_hubIdyN4cuda3std3__44plusIdEEE10Policy1000EN6thrust24THRUST_300001_SM_1000_NS6detail15normal_iteratorINSD_10device_ptrIdEEEEPdyS9_ddNS7_10__identityEEEvT0_T1_T2_T3_T4_T6_E12temp_storage+104];
	add.f64 	%fd270, %fd269, %fd268;
	selp.f64 	%fd271, %fd270, %fd268, %p53;
	setp.gt.u64 	%p54, %rd19, 384;
	ld.shared.f64 	%fd272, [_ZZN3cub18CUB_300001_SM_10006detail6reduce28DeviceReduceSingleTileKernelINS2_10policy_hubIdyN4cuda3std3__44plusIdEEE10Policy1000EN6thrust24THRUST_300001_SM_1000_NS6detail15normal_iteratorINSD_10device_ptrIdEEEEPdyS9_ddNS7_10__identityEEEvT0_T1_T2_T3_T4_T6_E12temp_storage+112];
	add.f64 	%fd273, %fd272, %fd271;
	selp.f64 	%fd274, %fd273, %fd271, %p54;
	setp.gt.u64 	%p55, %rd19, 416;
	ld.shared.f64 	%fd275, [_ZZN3cub18CUB_300001_SM_10006detail6reduce28DeviceReduceSingleTileKernelINS2_10policy_hubIdyN4cuda3std3__44plusIdEEE10Policy1000EN6thrust24THRUST_300001_SM_1000_NS6detail15normal_iteratorINSD_10device_ptrIdEEEEPdyS9_ddNS7_10__identityEEEvT0_T1_T2_T3_T4_T6_E12temp_storage+120];
	add.f64 	%fd276, %fd275, %fd274;
	selp.f64 	%fd277, %fd276, %fd274, %p55;
	setp.gt.u64 	%p56, %rd19, 448;
	ld.shared.f64 	%fd278, [_ZZN3cub18CUB_300001_SM_10006detail6reduce28DeviceReduceSingleTileKernelINS2_10policy_hubIdyN4cuda3std3__44plusIdEEE10Policy1000EN6thrust24THRUST_300001_SM_1000_NS6detail15normal_iteratorINSD_10device_ptrIdEEEEPdyS9_ddNS7_10__identityEEEvT0_T1_T2_T3_T4_T6_E12temp_storage+128];
	add.f64 	%fd279, %fd278, %fd277;
	selp.f64 	%fd280, %fd279, %fd277, %p56;
	setp.gt.u64 	%p57, %rd19, 480;
	ld.shared.f64 	%fd281, [_ZZN3cub18CUB_300001_SM_10006detail6reduce28DeviceReduceSingleTileKernelINS2_10policy_hubIdyN4cuda3std3__44plusIdEEE10Policy1000EN6thrust24THRUST_300001_SM_1000_NS6detail15normal_iteratorINSD_10device_ptrIdEEEEPdyS9_ddNS7_10__identityEEEvT0_T1_T2_T3_T4_T6_E12temp_storage+136];
	add.f64 	%fd282, %fd281, %fd280;
	selp.f64 	%fd347, %fd282, %fd280, %p57;
	bra.uni 	$L__BB4_49;
$L__BB4_28:
	mov.u32 	%r24, %tid.x;
	cvt.u64.u32 	%rd6, %r24;
	mul.wide.u32 	%rd22, %r24, 8;
	add.s64 	%rd7, %rd2, %rd22;
	ld.global.f64 	%fd43, [%rd7];
	ld.global.f64 	%fd44, [%rd7+4096];
	ld.global.f64 	%fd45, [%rd7+8192];
	ld.global.f64 	%fd46, [%rd7+12288];
	ld.global.f64 	%fd47, [%rd7+16384];
	ld.global.f64 	%fd48, [%rd7+20480];
	ld.global.f64 	%fd49, [%rd7+24576];
	add.f64 	%fd50, %fd43, %fd44;
	add.f64 	%fd51, %fd50, %fd45;
	add.f64 	%fd52, %fd51, %fd46;
	add.f64 	%fd53, %fd52, %fd47;
	add.f64 	%fd54, %fd53, %fd48;
	add.f64 	%fd346, %fd54, %fd49;
	add.s64 	%rd8, %rd19, -3584;
	setp.lt.u64 	%p3, %rd8, 3584;
	mov.b64 	%rd83, 3584;
	@%p3 bra 	$L__BB4_32;
	mov.b64 	%rd83, 3584;
$L__BB4_30:
	shl.b64 	%rd24, %rd83, 3;
	add.s64 	%rd25, %rd7, %rd24;
	ld.global.f64 	%fd55, [%rd25];
	ld.global.f64 	%fd56, [%rd25+4096];
	ld.global.f64 	%fd57, [%rd25+8192];
	ld.global.f64 	%fd58, [%rd25+12288];
	ld.global.f64 	%fd59, [%rd25+16384];
	ld.global.f64 	%fd60, [%rd25+20480];
	ld.global.f64 	%fd61, [%rd25+24576];
	add.f64 	%fd62, %fd346, %fd55;
	add.f64 	%fd63, %fd62, %fd56;
	add.f64 	%fd64, %fd63, %fd57;
	add.f64 	%fd65, %fd64, %fd58;
	add.f64 	%fd66, %fd65, %fd59;
	add.f64 	%fd67, %fd66, %fd60;
	add.f64 	%fd346, %fd67, %fd61;
	sub.s64 	%rd26, %rd19, %rd83;
	setp.lt.u64 	%p4, %rd26, 3584;
	@%p4 bra 	$L__BB4_45;
	add.s64 	%rd83, %rd83, 3584;
	setp.le.u64 	%p5, %rd83, %rd8;
	@%p5 bra 	$L__BB4_30;
$L__BB4_32:
	setp.le.u64 	%p6, %rd19, %rd83;
	cvt.u32.u64 	%r42, %rd83;
	cvt.u32.u64 	%r43, %rd19;
	sub.s32 	%r44, %r43, %r42;
	setp.ge.s32 	%p7, %r24, %r44;
	or.pred  	%p8, %p6, %p7;
	@%p8 bra 	$L__BB4_45;
	not.b32 	%r47, %r24;
	add.s32 	%r48, %r47, %r43;
	sub.s32 	%r50, %r48, %r42;
	shr.u32 	%r51, %r50, 9;
	add.s32 	%r25, %r51, 1;
	and.b32  	%r26, %r25, 15;
	setp.lt.u32 	%p9, %r50, 7680;
	mov.u32 	%r242, %r24;
	@%p9 bra 	$L__BB4_36;
	and.b32  	%r52, %r25, 16777200;
	neg.s32 	%r240, %r52;
	add.s64 	%rd27, %rd83, %rd6;
	shl.b64 	%rd28, %rd27, 3;
	add.s64 	%rd29, %rd28, %rd2;
	add.s64 	%rd84, %rd29, 32768;
	mov.u32 	%r242, %r24;
$L__BB4_35:
	.pragma "nounroll";
	ld.global.f64 	%fd69, [%rd84+-32768];
	add.f64 	%fd70, %fd346, %fd69;
	ld.global.f64 	%fd71, [%rd84+-28672];
	add.f64 	%fd72, %fd70, %fd71;
	ld.global.f64 	%fd73, [%rd84+-24576];
	add.f64 	%fd74, %fd72, %fd73;
	ld.global.f64 	%fd75, [%rd84+-20480];
	add.f64 	%fd76, %fd74, %fd75;
	ld.global.f64 	%fd77, [%rd84+-16384];
	add.f64 	%fd78, %fd76, %fd77;
	ld.global.f64 	%fd79, [%rd84+-12288];
	add.f64 	%fd80, %fd78, %fd79;
	ld.global.f64 	%fd81, [%rd84+-8192];
	add.f64 	%fd82, %fd80, %fd81;
	ld.global.f64 	%fd83, [%rd84+-4096];
	add.f64 	%fd84, %fd82, %fd83;
	ld.global.f64 	%fd85, [%rd84];
	add.f64 	%fd86, %fd84, %fd85;
	ld.global.f64 	%fd87, [%rd84+4096];
	add.f64 	%fd88, %fd86, %fd87;
	ld.global.f64 	%fd89, [%rd84+8192];
	add.f64 	%fd90, %fd88, %fd89;
	ld.global.f64 	%fd91, [%rd84+12288];
	add.f64 	%fd92, %fd90, %fd91;
	ld.global.f64 	%fd93, [%rd84+16384];
	add.f64 	%fd94, %fd92, %fd93;
	ld.global.f64 	%fd95, [%rd84+20480];
	add.f64 	%fd96, %fd94, %fd95;
	ld.global.f64 	%fd97, [%rd84+24576];
	add.f64 	%fd98, %fd96, %fd97;
	ld.global.f64 	%fd99, [%rd84+28672];
	add.f64 	%fd346, %fd98, %fd99;
	add.s32 	%r242, %r242, 8192;
	add.s32 	%r240, %r240, 16;
	add.s64 	%rd84, %rd84, 65536;
	setp.ne.s32 	%p10, %r240, 0;
	@%p10 bra 	$L__BB4_35;
$L__BB4_36:
	setp.eq.s32 	%p11, %r26, 0;
	@%p11 bra 	$L__BB4_45;
	and.b32  	%r33, %r25, 7;
	setp.lt.u32 	%p12, %r26, 8;
	@%p12 bra 	$L__BB4_39;
	cvt.u64.u32 	%rd30, %r242;
	add.s64 	%rd31, %rd83, %rd30;
	shl.b64 	%rd32, %rd31, 3;
	add.s64 	%rd33, %rd2, %rd32;
	ld.global.f64 	%fd101, [%rd33];
	add.f64 	%fd102, %fd346, %fd101;
	ld.global.f64 	%fd103, [%rd33+4096];
	add.f64 	%fd104, %fd102, %fd103;
	ld.global.f64 	%fd105, [%rd33+8192];
	add.f64 	%fd106, %fd104, %fd105;
	ld.global.f64 	%fd107, [%rd33+12288];
	add.f64 	%fd108, %fd106, %fd107;
	ld.global.f64 	%fd109, [%rd33+16384];
	add.f64 	%fd110, %fd108, %fd109;
	ld.global.f64 	%fd111, [%rd33+20480];
	add.f64 	%fd112, %fd110, %fd111;
	ld.global.f64 	%fd113, [%rd33+24576];
	add.f64 	%fd114, %fd112, %fd113;
	ld.global.f64 	%fd115, [%rd33+28672];
	add.f64 	%fd346, %fd114, %fd115;
	add.s32 	%r242, %r242, 4096;
$L__BB4_39:
	setp.eq.s32 	%p13, %r33, 0;
	@%p13 bra 	$L__BB4_45;
	and.b32  	%r36, %r25, 3;
	setp.lt.u32 	%p14, %r33, 4;
	@%p14 bra 	$L__BB4_42;
	cvt.u64.u32 	%rd34, %r242;
	add.s64 	%rd35, %rd83, %rd34;
	shl.b64 	%rd36, %rd35, 3;
	add.s64 	%rd37, %rd2, %rd36;
	ld.global.f64 	%fd117, [%rd37];
	add.f64 	%fd118, %fd346, %fd117;
	ld.global.f64 	%fd119, [%rd37+4096];
	add.f64 	%fd120, %fd118, %fd119;
	ld.global.f64 	%fd121, [%rd37+8192];
	add.f64 	%fd122, %fd120, %fd121;
	ld.global.f64 	%fd123, [%rd37+12288];
	add.f64 	%fd346, %fd122, %fd123;
	add.s32 	%r242, %r242, 2048;
$L__BB4_42:
	setp.eq.s32 	%p15, %r36, 0;
	@%p15 bra 	$L__BB4_45;
	cvt.u64.u32 	%rd38, %r242;
	add.s64 	%rd39, %rd83, %rd38;
	shl.b64 	%rd40, %rd39, 3;
	add.s64 	%rd85, %rd2, %rd40;
	neg.s32 	%r245, %r36;
$L__BB4_44:
	.pragma "nounroll";
	ld.global.f64 	%fd124, [%rd85];
	add.f64 	%fd346, %fd346, %fd124;
	add.s64 	%rd85, %rd85, 4096;
	add.s32 	%r245, %r245, 1;
	setp.ne.s32 	%p16, %r245, 0;
	@%p16 bra 	$L__BB4_44;
$L__BB4_45:
	// begin inline asm
	mov.u32 %r53, %laneid;
	// end inline asm
	mov.b64 	%rd41, %fd346;
	mov.b64 	{%r55, %r60}, %rd41;
	mov.b32 	%r61, 1;
	mov.b32 	%r102, 31;
	mov.b32 	%r103, -1;
	// begin inline asm
	shfl.sync.down.b32 %r54, %r55, %r61, %r102, %r103;
	// end inline asm
	// begin inline asm
	shfl.sync.down.b32 %r59, %r60, %r61, %r102, %r103;
	// end inline asm
	mov.b64 	%rd42, {%r54, %r59};
	mov.b64 	%fd125, %rd42;
	setp.gt.s32 	%p17, %r53, 30;
	add.f64 	%fd126, %fd346, %fd125;
	selp.f64 	%fd127, %fd346, %fd126, %p17;
	mov.b64 	%rd43, %fd127;
	mov.b64 	{%r65, %r70}, %rd43;
	mov.b32 	%r71, 2;
	// begin inline asm
	shfl.sync.down.b32 %r64, %r65, %r71, %r102, %r103;
	// end inline asm
	// begin inline asm
	shfl.sync.down.b32 %r69, %r70, %r71, %r102, %r103;
	// end inline asm
	mov.b64 	%rd44, {%r64, %r69};
	mov.b64 	%fd128, %rd44;
	setp.gt.s32 	%p18, %r53, 29;
	add.f64 	%fd129, %fd127, %fd128;
	selp.f64 	%fd130, %fd127, %fd129, %p18;
	mov.b64 	%rd45, %fd130;
	mov.b64 	{%r75, %r80}, %rd45;
	mov.b32 	%r81, 4;
	// begin inline asm
	shfl.sync.down.b32 %r74, %r75, %r81, %r102, %r103;
	// end inline asm
	// begin inline asm
	shfl.sync.down.b32 %r79, %r80, %r81, %r102, %r103;
	// end inline asm
	mov.b64 	%rd46, {%r74, %r79};
	mov.b64 	%fd131, %rd46;
	setp.gt.s32 	%p19, %r53, 27;
	add.f64 	%fd132, %fd130, %fd131;
	selp.f64 	%fd133, %fd130, %fd132, %p19;
	mov.b64 	%rd47, %fd133;
	mov.b64 	{%r85, %r90}, %rd47;
	mov.b32 	%r91, 8;
	// begin inline asm
	shfl.sync.down.b32 %r84, %r85, %r91, %r102, %r103;
	// end inline asm
	// begin inline asm
	shfl.sync.down.b32 %r89, %r90, %r91, %r102, %r103;
	// end inline asm
	mov.b64 	%rd48, {%r84, %r89};
	mov.b64 	%fd134, %rd48;
	setp.gt.s32 	%p20, %r53, 23;
	add.f64 	%fd135, %fd133, %fd134;
	selp.f64 	%fd136, %fd133, %fd135, %p20;
	mov.b64 	%rd49, %fd136;
	mov.b64 	{%r95, %r100}, %rd49;
	mov.b32 	%r101, 16;
	// begin inline asm
	shfl.sync.down.b32 %r94, %r95, %r101, %r102, %r103;
	// end inline asm
	// begin inline asm
	shfl.sync.down.b32 %r99, %r100, %r101, %r102, %r103;
	// end inline asm
	mov.b64 	%rd50, {%r94, %r99};
	mov.b64 	%fd137, %rd50;
	setp.gt.s32 	%p21, %r53, 15;
	add.f64 	%fd38, %fd136, %fd137;
	selp.f64 	%fd347, %fd136, %fd38, %p21;
	setp.ne.s32 	%p22, %r53, 0;
	@%p22 bra 	$L__BB4_47;
	shr.u32 	%r104, %r24, 2;
	and.b32  	%r105, %r104, 248;
	mov.u32 	%r106, _ZZN3cub18CUB_300001_SM_10006detail6reduce28DeviceReduceSingleTileKernelINS2_10policy_hubIdyN4cuda3std3__44plusIdEEE10Policy1000EN6thrust24THRUST_300001_SM_1000_NS6detail15normal_iteratorINSD_10device_ptrIdEEEEPdyS9_ddNS7_10__identityEEEvT0_T1_T2_T3_T4_T6_E12temp_storage;
	add.s32 	%r107, %r106, %r105;
	st.shared.f64 	[%r107+16], %fd38;
$L__BB4_47:
	bar.sync 	0;
	setp.ne.s32 	%p23, %r24, 0;
	@%p23 bra 	$L__BB4_49;
	ld.shared.f64 	%fd138, [_ZZN3cub18CUB_300001_SM_10006detail6reduce28DeviceReduceSingleTileKernelINS2_10policy_hubIdyN4cuda3std3__44plusIdEEE10Policy1000EN6thrust24THRUST_300001_SM_1000_NS6detail15normal_iteratorINSD_10device_ptrIdEEEEPdyS9_ddNS7_10__identityEEEvT0_T1_T2_T3_T4_T6_E12temp_storage+24];
	add.f64 	%fd139, %fd347, %fd138;
	ld.shared.f64 	%fd140, [_ZZN3cub18CUB_300001_SM_10006detail6reduce28DeviceReduceSingleTileKernelINS2_10policy_hubIdyN4cuda3std3__44plusIdEEE10Policy1000EN6thrust24THRUST_300001_SM_1000_NS6detail15normal_iteratorINSD_10device_ptrIdEEEEPdyS9_ddNS7_10__identityEEEvT0_T1_T2_T3_T4_T6_E12temp_storage+32];
	add.f64 	%fd141, %fd139, %fd140;
	ld.shared.f64 	%fd142, [_ZZN3cub18CUB_300001_SM_10006detail6reduce28DeviceReduceSingleTileKernelINS2_10policy_hubIdyN4cuda3std3__44plusIdEEE10Policy1000EN6thrust24THRUST_300001_SM_1000_NS6detail15normal_iteratorINSD_10device_ptrIdEEEEPdyS9_ddNS7_10__identityEEEvT0_T1_T2_T3_T4_T6_E12temp_storage+40];
	add.f64 	%fd143, %fd141, %fd142;
	ld.shared.f64 	%fd144, [_ZZN3cub18CUB_300001_SM_10006detail6reduce28DeviceReduceSingleTileKernelINS2_10policy_hubIdyN4cuda3std3__44plusIdEEE10Policy1000EN6thrust24THRUST_300001_SM_1000_NS6detail15normal_iteratorINSD_10device_ptrIdEEEEPdyS9_ddNS7_10__identityEEEvT0_T1_T2_T3_T4_T6_E12temp_storage+48];
	add.f64 	%fd145, %fd143, %fd144;
	ld.shared.f64 	%fd146, [_ZZN3cub18CUB_300001_SM_10006detail6reduce28DeviceReduceSingleTileKernelINS2_10policy_hubIdyN4cuda3std3__44plusIdEEE10Policy1000EN6thrust24THRUST_300001_SM_1000_NS6detail15normal_iteratorINSD_10device_ptrIdEEEEPdyS9_ddNS7_10__identityEEEvT0_T1_T2_T3_T4_T6_E12temp_storage+56];
	add.f64 	%fd147, %fd145, %fd146;
	ld.shared.f64 	%fd148, [_ZZN3cub18CUB_300001_SM_10006detail6reduce28DeviceReduceSingleTileKernelINS2_10policy_hubIdyN4cuda3std3__44plusIdEEE10Policy1000EN6thrust24THRUST_300001_SM_1000_NS6detail15normal_iteratorINSD_10device_ptrIdEEEEPdyS9_ddNS7_10__identityEEEvT0_T1_T2_T3_T4_T6_E12temp_storage+64];
	add.f64 	%fd149, %fd147, %fd148;
	ld.shared.f64 	%fd150, [_ZZN3cub18CUB_300001_SM_10006detail6reduce28DeviceReduceSingleTileKernelINS2_10policy_hubIdyN4cuda3std3__44plusIdEEE10Policy1000EN6thrust24THRUST_300001_SM_1000_NS6detail15normal_iteratorINSD_10device_ptrIdEEEEPdyS9_ddNS7_10__identityEEEvT0_T1_T2_T3_T4_T6_E12temp_storage+72];
	add.f64 	%fd151, %fd149, %fd150;
	ld.shared.f64 	%fd152, [_ZZN3cub18CUB_300001_SM_10006detail6reduce28DeviceReduceSingleTileKernelINS2_10policy_hubIdyN4cuda3std3__44plusIdEEE10Policy1000EN6thrust24THRUST_300001_SM_1000_NS6detail15normal_iteratorINSD_10device_ptrIdEEEEPdyS9_ddNS7_10__identityEEEvT0_T1_T2_T3_T4_T6_E12temp_storage+80];
	add.f64 	%fd153, %fd151, %fd152;
	ld.shared.f64 	%fd154, [_ZZN3cub18CUB_300001_SM_10006detail6reduce28DeviceReduceSingleTileKernelINS2_10policy_hubIdyN4cuda3std3__44plusIdEEE10Policy1000EN6thrust24THRUST_300001_SM_1000_NS6detail15normal_iteratorINSD_10device_ptrIdEEEEPdyS9_ddNS7_10__identityEEEvT0_T1_T2_T3_T4_T6_E12temp_storage+88];
	add.f64 	%fd155, %fd153, %fd154;
	ld.shared.f64 	%fd156, [_ZZN3cub18CUB_300001_SM_10006detail6reduce28DeviceReduceSingleTileKernelINS2_10policy_hubIdyN4cuda3std3__44plusIdEEE10Policy1000EN6thrust24THRUST_300001_SM_1000_NS6detail15normal_iteratorINSD_10device_ptrIdEEEEPdyS9_ddNS7_10__identityEEEvT0_T1_T2_T3_T4_T6_E12temp_storage+96];
	add.f64 	%fd157, %fd155, %fd156;
	ld.shared.f64 	%fd158, [_ZZN3cub18CUB_300001_SM_10006detail6reduce28DeviceReduceSingleTileKernelINS2_10policy_hubIdyN4cuda3std3__44plusIdEEE10Policy1000EN6thrust24THRUST_300001_SM_1000_NS6detail15normal_iteratorINSD_10device_ptrIdEEEEPdyS9_ddNS7_10__identityEEEvT0_T1_T2_T3_T4_T6_E12temp_storage+104];
	add.f64 	%fd159, %fd157, %fd158;
	ld.shared.f64 	%fd160, [_ZZN3cub18CUB_300001_SM_10006detail6reduce28DeviceReduceSingleTileKernelINS2_10policy_hubIdyN4cuda3std3__44plusIdEEE10Policy1000EN6thrust24THRUST_300001_SM_1000_NS6detail15normal_iteratorINSD_10device_ptrIdEEEEPdyS9_ddNS7_10__identityEEEvT0_T1_T2_T3_T4_T6_E12temp_storage+112];
	add.f64 	%fd161, %fd159, %fd160;
	ld.shared.f64 	%fd162, [_ZZN3cub18CUB_300001_SM_10006detail6reduce28DeviceReduceSingleTileKernelINS2_10policy_hubIdyN4cuda3std3__44plusIdEEE10Policy1000EN6thrust24THRUST_300001_SM_1000_NS6detail15normal_iteratorINSD_10device_ptrIdEEEEPdyS9_ddNS7_10__identityEEEvT0_T1_T2_T3_T4_T6_E12temp_storage+120];
	add.f64 	%fd163, %fd161, %fd162;
	ld.shared.f64 	%fd164, [_ZZN3cub18CUB_300001_SM_10006detail6reduce28DeviceReduceSingleTileKernelINS2_10policy_hubIdyN4cuda3std3__44plusIdEEE10Policy1000EN6thrust24THRUST_300001_SM_1000_NS6detail15normal_iteratorINSD_10device_ptrIdEEEEPdyS9_ddNS7_10__identityEEEvT0_T1_T2_T3_T4_T6_E12temp_storage+128];
	add.f64 	%fd165, %fd163, %fd164;
	ld.shared.f64 	%fd166, [_ZZN3cub18CUB_300001_SM_10006detail6reduce28DeviceReduceSingleTileKernelINS2_10policy_hubIdyN4cuda3std3__44plusIdEEE10Policy1000EN6thrust24THRUST_300001_SM_1000_NS6detail15normal_iteratorINSD_10device_ptrIdEEEEPdyS9_ddNS7_10__identityEEEvT0_T1_T2_T3_T4_T6_E12temp_storage+136];
	add.f64 	%fd347, %fd165, %fd166;
$L__BB4_49:
	mov.u32 	%r230, %tid.x;
	setp.ne.s32 	%p65, %r230, 0;
	@%p65 bra 	$L__BB4_51;
	add.f64 	%fd325, %fd42, %fd347;
	st.global.f64 	[%rd1], %fd325;
$L__BB4_51:
	ret;

}
	// .globl	_ZN3cub18CUB_300001_SM_10006detail6reduce18DeviceReduceKernelINS2_10policy_hubIdyN4cuda3std3__44plusIdEEE10Policy1000EN6thrust24THRUST_300001_SM_1000_NS6detail15normal_iteratorINSD_10device_ptrIdEEEEyS9_dNS7_10__identityEEEvT0_PT3_T1_NS0_13GridEvenShareISN_EET2_T4_
.visible .entry _ZN3cub18CUB_300001_SM_10006detail6reduce18DeviceReduceKernelINS2_10policy_hubIdyN4cuda3std3__44plusIdEEE10Policy1000EN6thrust24THRUST_300001_SM_1000_NS6detail15normal_iteratorINSD_10device_ptrIdEEEEyS9_dNS7_10__identityEEEvT0_PT3_T1_NS0_13GridEvenShareISN_EET2_T4_(
	.param .align 8 .b8 _ZN3cub18CUB_300001_SM_10006detail6reduce18DeviceReduceKernelINS2_10policy_hubIdyN4cuda3std3__44plusIdEEE10Policy1000EN6thrust24THRUST_300001_SM_1000_NS6detail15normal_iteratorINSD_10device_ptrIdEEEEyS9_dNS7_10__identityEEEvT0_PT3_T1_NS0_13GridEvenShareISN_EET2_T4__param_0[8],
	.param .u64 .ptr .align 1 _ZN3cub18CUB_300001_SM_10006detail6reduce18DeviceReduceKernelINS2_10policy_hubIdyN4cuda3std3__44plusIdEEE10Policy1000EN6thrust24THRUST_300001_SM_1000_NS6detail15normal_iteratorINSD_10device_ptrIdEEEEyS9_dNS7_10__identityEEEvT0_PT3_T1_NS0_13GridEvenShareISN_EET2_T4__param_1,
	.param .u64 _ZN3cub18CUB_300001_SM_10006detail6reduce18DeviceReduceKernelINS2_10policy_hubIdyN4cuda3std3__44plusIdEEE10Policy1000EN6thrust24THRUST_300001_SM_1000_NS6detail15normal_iteratorINSD_10device_ptrIdEEEEyS9_dNS7_10__identityEEEvT0_PT3_T1_NS0_13GridEvenShareISN_EET2_T4__param_2,
	.param .align 8 .b8 _ZN3cub18CUB_300001_SM_10006detail6reduce18DeviceReduceKernelINS2_10policy_hubIdyN4cuda3std3__44plusIdEEE10Policy1000EN6thrust24THRUST_300001_SM_1000_NS6detail15normal_iteratorINSD_10device_ptrIdEEEEyS9_dNS7_10__identityEEEvT0_PT3_T1_NS0_13GridEvenShareISN_EET2_T4__param_3[72],
	.param .align 1 .b8 _ZN3cub18CUB_300001_SM_10006detail6reduce18DeviceReduceKernelINS2_10policy_hubIdyN4cuda3std3__44plusIdEEE10Policy1000EN6thrust24THRUST_300001_SM_1000_NS6detail15normal_iteratorINSD_10device_ptrIdEEEEyS9_dNS7_10__identityEEEvT0_PT3_T1_NS0_13GridEvenShareISN_EET2_T4__param_4[1],
	.param .align 1 .b8 _ZN3cub18CUB_300001_SM_10006detail6reduce18DeviceReduceKernelINS2_10policy_hubIdyN4cuda3std3__44plusIdEEE10Policy1000EN6thrust24THRUST_300001_SM_1000_NS6detail15normal_iteratorINSD_10device_ptrIdEEEEyS9_dNS7_10__identityEEEvT0_PT3_T1_NS0_13GridEvenShareISN_EET2_T4__param_5[1]
)
.maxntid 512
{
	.reg .pred 	%p<65>;
	.reg .b16 	%rs<4>;
	.reg .b32 	%r<280>;
	.reg .b64 	%rd<107>;
	.reg .b64 	%fd<344>;
	// demoted variable
	.shared .align 8 .b8 _ZZN3cub18CUB_300001_SM_10006detail6reduce18DeviceReduceKernelINS2_10policy_hubIdyN4cuda3std3__44plusIdEEE10Policy1000EN6thrust24THRUST_300001_SM_1000_NS6detail15normal_iteratorINSD_10device_ptrIdEEEEyS9_dNS7_10__identityEEEvT0_PT3_T1_NS0_13GridEvenShareISN_EET2_T4_E12temp_storage[152];
	ld.param.u64 	%rd1, [_ZN3cub18CUB_300001_SM_10006detail6reduce18DeviceReduceKernelINS2_10policy_hubIdyN4cuda3std3__44plusIdEEE10Policy1000EN6thrust24THRUST_300001_SM_1000_NS6detail15normal_iteratorINSD_10device_ptrIdEEEEyS9_dNS7_10__identityEEEvT0_PT3_T1_NS0_13GridEvenShareISN_EET2_T4__param_3+32];
	ld.param.u32 	%r1, [_ZN3cub18CUB_300001_SM_10006detail6reduce18DeviceReduceKernelINS2_10policy_hubIdyN4cuda3std3__44plusIdEEE10Policy1000EN6thrust24THRUST_300001_SM_1000_NS6detail15normal_iteratorINSD_10device_ptrIdEEEEyS9_dNS7_10__identityEEEvT0_PT3_T1_NS0_13GridEvenShareISN_EET2_T4__param_3+40];
	ld.param.u64 	%rd26, [_ZN3cub18CUB_300001_SM_10006detail6reduce18DeviceReduceKernelINS2_10policy_hubIdyN4cuda3std3__44plusIdEEE10Policy1000EN6thrust24THRUST_300001_SM_1000_NS6detail15normal_iteratorINSD_10device_ptrIdEEEEyS9_dNS7_10__identityEEEvT0_PT3_T1_NS0_13GridEvenShareISN_EET2_T4__param_0];
	cvta.to.global.u64 	%rd2, %rd26;
	mov.u32 	%r2, %ctaid.x;
	mul.lo.s32 	%r50, %r1, 3584;
	cvt.s64.s32 	%rd3, %r50;
	mul.lo.s32 	%r51, %r2, 3584;
	cvt.u64.u32 	%rd4, %r51;
	sub.s64 	%rd5, %rd1, %rd4;
	setp.gt.u64 	%p1, %rd5, 3583;
	@%p1 bra 	$L__BB5_25;
	cvt.u32.u64 	%r136, %rd4;
	cvt.u32.u64 	%r3, %rd1;
	sub.s32 	%r4, %r3, %r136;
	mov.u32 	%r5, %tid.x;
	setp.ge.s32 	%p23, %r5, %r4;
	mov.f64 	%fd332, 0d0000000000000000;
	mov.u32 	%r267, %r5;
	@%p23 bra 	$L__BB5_3;
	add.s32 	%r138, %r136, %r5;
	mul.wide.u32 	%rd60, %r138, 8;
	add.s64 	%rd61, %rd2, %rd60;
	ld.global.f64 	%fd332, [%rd61];
	add.s32 	%r267, %r5, 512;
$L__BB5_3:
	setp.ge.s32 	%p24, %r267, %r4;
	@%p24 bra 	$L__BB5_16;
	not.b32 	%r140, %r267;
	add.s32 	%r141, %r140, %r3;
	sub.s32 	%r142, %r141, %r136;
	shr.u32 	%r143, %r142, 9;
	add.s32 	%r8, %r143, 1;
	and.b32  	%r9, %r8, 15;
	setp.lt.u32 	%p25, %r142, 7680;
	@%p25 bra 	$L__BB5_7;
	and.b32  	%r144, %r8, 16777200;
	neg.s32 	%r265, %r144;
	mul.wide.u32 	%rd62, %r2, 28672;
	mul.wide.u32 	%rd63, %r267, 8;
	add.s64 	%rd64, %rd62, %rd63;
	add.s64 	%rd65, %rd64, %rd2;
	add.s64 	%rd101, %rd65, 32768;
$L__BB5_6:
	.pragma "nounroll";
	ld.global.f64 	%fd167, [%rd101+-32768];
	add.f64 	%fd168, %fd332, %fd167;
	ld.global.f64 	%fd169, [%rd101+-28672];
	add.f64 	%fd170, %fd168, %fd169;
	ld.global.f64 	%fd171, [%rd101+-24576];
	add.f64 	%fd172, %fd170, %fd171;
	ld.global.f64 	%fd173, [%rd101+-20480];
	add.f64 	%fd174, %fd172, %fd173;
	ld.global.f64 	%fd175, [%rd101+-16384];
	add.f64 	%fd176, %fd174, %fd175;
	ld.global.f64 	%fd177, [%rd101+-12288];
	add.f64 	%fd178, %fd176, %fd177;
	ld.global.f64 	%fd179, [%rd101+-8192];
	add.f64 	%fd180, %fd178, %fd179;
	ld.global.f64 	%fd181, [%rd101+-4096];
	add.f64 	%fd182, %fd180, %fd181;
	ld.global.f64 	%fd183, [%rd101];
	add.f64 	%fd184, %fd182, %fd183;
	ld.global.f64 	%fd185, [%rd101+4096];
	add.f64 	%fd186, %fd184, %fd185;
	ld.global.f64 	%fd187, [%rd101+8192];
	add.f64 	%fd188, %fd186, %fd187;
	ld.global.f64 	%fd189, [%rd101+12288];
	add.f64 	%fd190, %fd188, %fd189;
	ld.global.f64 	%fd191, [%rd101+16384];
	add.f64 	%fd192, %fd190, %fd191;
	ld.global.f64 	%fd193, [%rd101+20480];
	add.f64 	%fd194, %fd192, %fd193;
	ld.global.f64 	%fd195, [%rd101+24576];
	add.f64 	%fd196, %fd194, %fd195;
	ld.global.f64 	%fd197, [%rd101+28672];
	add.f64 	%fd332, %fd196, %fd197;
	add.s32 	%r267, %r267, 8192;
	add.s32 	%r265, %r265, 16;
	add.s64 	%rd101, %rd101, 65536;
	setp.ne.s32 	%p26, %r265, 0;
	@%p26 bra 	$L__BB5_6;
$L__BB5_7:
	setp.eq.s32 	%p27, %r9, 0;
	@%p27 bra 	$L__BB5_16;
	and.b32  	%r16, %r8, 7;
	setp.lt.u32 	%p28, %r9, 8;
	@%p28 bra 	$L__BB5_10;
	cvt.s64.s32 	%rd66, %r267;
	add.s64 	%rd67, %rd66, %rd4;
	shl.b64 	%rd68, %rd67, 3;
	add.s64 	%rd69, %rd2, %rd68;
	ld.global.f64 	%fd199, [%rd69];
	add.f64 	%fd200, %fd332, %fd199;
	ld.global.f64 	%fd201, [%rd69+4096];
	add.f64 	%fd202, %fd200, %fd201;
	ld.global.f64 	%fd203, [%rd69+8192];
	add.f64 	%fd204, %fd202, %fd203;
	ld.global.f64 	%fd205, [%rd69+12288];
	add.f64 	%fd206, %fd204, %fd205;
	ld.global.f64 	%fd207, [%rd69+16384];
	add.f64 	%fd208, %fd206, %fd207;
	ld.global.f64 	%fd209, [%rd69+20480];
	add.f64 	%fd210, %fd208, %fd209;
	ld.global.f64 	%fd211, [%rd69+24576];
	add.f64 	%fd212, %fd210, %fd211;
	ld.global.f64 	%fd213, [%rd69+28672];
	add.f64 	%fd332, %fd212, %fd213;
	add.s32 	%r267, %r267, 4096;
$L__BB5_10:
	setp.eq.s32 	%p29, %r16, 0;
	@%p29 bra 	$L__BB5_16;
	and.b32  	%r19, %r8, 3;
	setp.lt.u32 	%p30, %r16, 4;
	@%p30 bra 	$L__BB5_13;
	cvt.s64.s32 	%rd70, %r267;
	add.s64 	%rd71, %rd70, %rd4;
	shl.b64 	%rd72, %rd71, 3;
	add.s64 	%rd73, %rd2, %rd72;
	ld.global.f64 	%fd215, [%rd73];
	add.f64 	%fd216, %fd332, %fd215;
	ld.global.f64 	%fd217, [%rd73+4096];
	add.f64 	%fd218, %fd216, %fd217;
	ld.global.f64 	%fd219, [%rd73+8192];
	add.f64 	%fd220, %fd218, %fd219;
	ld.global.f64 	%fd221, [%rd73+12288];
	add.f64 	%fd332, %fd220, %fd221;
	add.s32 	%r267, %r267, 2048;
$L__BB5_13:
	setp.eq.s32 	%p31, %r19, 0;
	@%p31 bra 	$L__BB5_16;
	mul.wide.u32 	%rd74, %r2, 28672;
	add.s64 	%rd9, %rd2, %rd74;
	neg.s32 	%r270, %r19;
$L__BB5_15:
	.pragma "nounroll";
	mul.wide.s32 	%rd75, %r267, 8;
	add.s64 	%rd76, %rd9, %rd75;
	ld.global.f64 	%fd222, [%rd76];
	add.f64 	%fd332, %fd332, %fd222;
	add.s32 	%r267, %r267, 512;
	add.s32 	%r270, %r270, 1;
	setp.ne.s32 	%p32, %r270, 0;
	@%p32 bra 	$L__BB5_15;
$L__BB5_16:
	setp.lt.s32 	%p33, %r4, 512;
	@%p33 bra 	$L__BB5_21;
	// begin inline asm
	mov.u32 %r208, %laneid;
	// end inline asm
	mov.b64 	%rd87, %fd332;
	mov.b64 	{%r210, %r215}, %rd87;
	mov.b32 	%r216, 1;
	mov.b32 	%r257, 31;
	mov.b32 	%r258, -1;
	// begin inline asm
	shfl.sync.down.b32 %r209, %r210, %r216, %r257, %r258;
	// end inline asm
	// begin inline asm
	shfl.sync.down.b32 %r214, %r215, %r216, %r257, %r258;
	// end inline asm
	mov.b64 	%rd88, {%r209, %r214};
	mov.b64 	%fd281, %rd88;
	setp.gt.s32 	%p57, %r208, 30;
	add.f64 	%fd282, %fd332, %fd281;
	selp.f64 	%fd283, %fd332, %fd282, %p57;
	mov.b64 	%rd89, %fd283;
	mov.b64 	{%r220, %r225}, %rd89;
	mov.b32 	%r226, 2;
	// begin inline asm
	shfl.sync.down.b32 %r219, %r220, %r226, %r257, %r258;
	// end inline asm
	// begin inline asm
	shfl.sync.down.b32 %r224, %r225, %r226, %r257, %r258;
	// end inline asm
	mov.b64 	%rd90, {%r219, %r224};
	mov.b64 	%fd284, %rd90;
	setp.gt.s32 	%p58, %r208, 29;
	add.f64 	%fd285, %fd283, %fd284;
	selp.f64 	%fd286, %fd283, %fd285, %p58;
	mov.b64 	%rd91, %fd286;
	mov.b64 	{%r230, %r235}, %rd91;
	mov.b32 	%r236, 4;
	// begin inline asm
	shfl.sync.down.b32 %r229, %r230, %r236, %r257, %r258;
	// end inline asm
	// begin inline asm
	shfl.sync.down.b32 %r234, %r235, %r236, %r257, %r258;
	// end inline asm
	mov.b64 	%rd92, {%r229, %r234};
	mov.b64 	%fd287, %rd92;
	setp.gt.s32 	%p59, %r208, 27;
	add.f64 	%fd288, %fd286, %fd287;
	selp.f64 	%fd289, %fd286, %fd288, %p59;
	mov.b64 	%rd93, %fd289;
	mov.b64 	{%r240, %r245}, %rd93;
	mov.b32 	%r246, 8;
	// begin inline asm
	shfl.sync.down.b32 %r239, %r240, %r246, %r257, %r258;
	// end inline asm
	// begin inline asm
	shfl.sync.down.b32 %r244, %r245, %r246, %r257, %r258;
	// end inline asm
	mov.b64 	%rd94, {%r239, %r244};
	mov.b64 	%fd290, %rd94;
	setp.gt.s32 	%p60, %r208, 23;
	add.f64 	%fd291, %fd289, %fd290;
	selp.f64 	%fd292, %fd289, %fd291, %p60;
	mov.b64 	%rd95, %fd292;
	mov.b64 	{%r250, %r255}, %rd95;
	mov.b32 	%r256, 16;
	// begin inline asm
	shfl.sync.down.b32 %r249, %r250, %r256, %r257, %r258;
	// end inline asm
	// begin inline asm
	shfl.sync.down.b32 %r254, %r255, %r256, %r257, %r258;
	// end inline asm
	mov.b64 	%rd96, {%r249, %r254};
	mov.b64 	%fd293, %rd96;
	setp.gt.s32 	%p61, %r208, 15;
	add.f64 	%fd16, %fd292, %fd293;
	selp.f64 	%fd343, %fd292, %fd16, %p61;
	setp.ne.s32 	%p62, %r208, 0;
	@%p62 bra 	$L__BB5_19;
	shr.u32 	%r259, %r5, 2;
	and.b32  	%r260, %r259, 248;
	mov.u32 	%r261, _ZZN3cub18CUB_300001_SM_10006detail6reduce18DeviceReduceKernelINS2_10policy_hubIdyN4cuda3std3__44plusIdEEE10Policy1000EN6thrust24THRUST_300001_SM_1000_NS6detail15normal_iteratorINSD_10device_ptrIdEEEEyS9_dNS7_10__identityEEEvT0_PT3_T1_NS0_13GridEvenShareISN_EET2_T4_E12temp_storage;
	add.s32 	%r262, %r261, %r260;
	st.shared.f64 	[%r262+16], %fd16;
$L__BB5_19:
	bar.sync 	0;
	setp.ne.s32 	%p63, %r5, 0;
	@%p63 bra 	$L__BB5_46;
	ld.shared.f64 	%fd294, [_ZZN3cub18CUB_300001_SM_10006detail6reduce18DeviceReduceKernelINS2_10policy_hubIdyN4cuda3std3__44plusIdEEE10Policy1000EN6thrust24THRUST_300001_SM_1000_NS6detail15normal_iteratorINSD_10device_ptrIdEEEEyS9_dNS7_10__identityEEEvT0_PT3_T1_NS0_13GridEvenShareISN_EET2_T4_E12temp_storage+24];
	add.f64 	%fd295, %fd343, %fd294;
	ld.shared.f64 	%fd296, [_ZZN3cub18CUB_300001_SM_10006detail6reduce18DeviceReduceKernelINS2_10policy_hubIdyN4cuda3std3__44plusIdEEE10Policy1000EN6thrust24THRUST_300001_SM_1000_NS6detail15normal_iteratorINSD_10device_ptrIdEEEEyS9_dNS7_10__identityEEEvT0_PT3_T1_NS0_13GridEvenShareISN_EET2_T4_E12temp_storage+32];
	add.f64 	%fd297, %fd295, %fd296;
	ld.shared.f64 	%fd298, [_ZZN3cub18CUB_300001_SM_10006detail6reduce18DeviceReduceKernelINS2_10policy_hubIdyN4cuda3std3__44plusIdEEE10Policy1000EN6thrust24THRUST_300001_SM_1000_NS6detail15normal_iteratorINSD_10device_ptrIdEEEEyS9_dNS7_10__identityEEEvT0_PT3_T1_NS0_13GridEvenShareISN_EET2_T4_E12temp_storage+40];
	add.f64 	%fd299, %fd297, %fd298;
	ld.shared.f64 	%fd300, [_ZZN3cub18CUB_300001_SM_10006detail6reduce18DeviceReduceKernelINS2_10policy_hubIdyN4cuda3std3__44plusIdEEE10Policy1000EN6thrust24THRUST_300001_SM_1000_NS6detail15normal_iteratorINSD_10device_ptrIdEEEEyS9_dNS7_10__identityEEEvT0_PT3_T1_NS0_13GridEvenShareISN_EET2_T4_E12temp_storage+48];
	add.f64 	%fd301, %fd299, %fd300;
	ld.shared.f64 	%fd302, [_ZZN3cub18CUB_300001_SM_10006detail6reduce18DeviceReduceKernelINS2_10policy_hubIdyN4cuda3std3__44plusIdEEE10Policy1000EN6thrust24THRUST_300001_SM_1000_NS6detail15normal_iteratorINSD_10device_ptrIdEEEEyS9_dNS7_10__identityEEEvT0_PT3_T1_NS0_13GridEvenShareISN_EET2_T4_E12temp_storage+56];
	add.f64 	%fd303, %fd301, %fd302;
	ld.shared.f64 	%fd304, [_ZZN3cub18CUB_300001_SM_10006detail6reduce18DeviceReduceKernelINS2_10policy_hubIdyN4cuda3std3__44plusIdEEE10Policy1000EN6thrust24THRUST_300001_SM_1000_NS6detail15normal_iteratorINSD_10device_ptrIdEEEEyS9_dNS7_10__identityEEEvT0_PT3_T1_NS0_13GridEvenShareISN_EET2_T4_E12temp_storage+64];
	add.f64 	%fd305, %fd303, %fd304;
	ld.shared.f64 	%fd306, [_ZZN3cub18CUB_300001_SM_10006detail6reduce18DeviceReduceKernelINS2_10policy_hubIdyN4cuda3std3__44plusIdEEE10Policy1000EN6thrust24THRUST_300001_SM_1000_NS6detail15normal_iteratorINSD_10device_ptrIdEEEEyS9_dNS7_10__identityEEEvT0_PT3_T1_NS0_13GridEvenShareISN_EET2_T4_E12temp_storage+72];
	add.f64 	%fd307, %fd305, %fd306;
	ld.shared.f64 	%fd308, [_ZZN3cub18CUB_300001_SM_10006detail6reduce18DeviceReduceKernelINS2_10policy_hubIdyN4cuda3std3__44plusIdEEE10Policy1000EN6thrust24THRUST_300001_SM_1000_NS6detail15normal_iteratorINSD_10device_ptrIdEEEEyS9_dNS7_10__identityEEEvT0_PT3_T1_NS0_13GridEvenShareISN_EET2_T4_E12temp_storage+80];
	add.f64 	%fd309, %fd307, %fd308;
	ld.shared.f64 	%fd310, [_ZZN3cub18CUB_300001_SM_10006detail6reduce18DeviceReduceKernelINS2_10policy_hubIdyN4cuda3std3__44plusIdEEE10Policy1000EN6thrust24THRUST_300001_SM_1000_NS6detail15normal_iteratorINSD_10device_ptrIdEEEEyS9_dNS7_10__identityEEEvT0_PT3_T1_NS0_13GridEvenShareISN_EET2_T4_E12temp_storage+88];
	add.f64 	%fd311, %fd309, %fd310;
	ld.shared.f64 	%fd312, [_ZZN3cub18CUB_300001_SM_10006detail6reduce18DeviceReduceKernelINS2_10policy_hubIdyN4cuda3std3__44plusIdEEE10Policy1000EN6thrust24THRUST_300001_SM_1000_NS6detail15normal_iteratorINSD_10device_ptrIdEEEEyS9_dNS7_10__identityEEEvT0_PT3_T1_NS0_13GridEvenShareISN_EET2_T4_E12temp_storage+96];
	add.f64 	%fd313, %fd311, %fd312;
	ld.shared.f64 	%fd314, [_ZZN3cub18CUB_300001_SM_10006detail6reduce18DeviceReduceKernelINS2_10policy_hubIdyN4cuda3std3__44plusIdEEE10Policy1000EN6thrust24THRUST_300001_SM_1000_NS6detail15normal_iteratorINSD_10device_ptrIdEEEEyS9_dNS7_10__identityEEEvT0_PT3_T1_NS0_13GridEvenShareISN_EET2_T4_E12temp_storage+104];
	add.f64 	%fd315, %fd313, %fd314;
	ld.shared.f64 	%fd316, [_ZZN3cub18CUB_300001_SM_10006detail6reduce18DeviceReduceKernelINS2_10policy_hubIdyN4cuda3std3__44plusIdEEE10Policy1000EN6thrust24THRUST_300001_SM_1000_NS6detail15normal_iteratorINSD_10device_ptrIdEEEEyS9_dNS7_10__identityEEEvT0_PT3_T1_NS0_13GridEvenShareISN_EET2_T4_E12temp_storage+112];
	add.f64 	%fd317, %fd315, %fd316;
	ld.shared.f64 	%fd318, [_ZZN3cub18CUB_300001_SM_10006detail6reduce18DeviceReduceKernelINS2_10policy_hubIdyN4cuda3std3__44plusIdEEE10Policy1000EN6thrust24THRUST_300001_SM_1000_NS6detail15normal_iteratorINSD_10device_ptrIdEEEEyS9_dNS7_10__identityEEEvT0_PT3_T1_NS0_13GridEvenShareISN_EET2_T4_E12temp_storage+120];
	add.f64 	%fd319, %fd317, %fd318;
	ld.shared.f64 	%fd320, [_ZZN3cub18CUB_300001_SM_10006detail6reduce18DeviceReduceKernelINS2_10policy_hubIdyN4cuda3std3__44plusIdEEE10Policy1000EN6thrust24THRUST_300001_SM_1000_NS6detail15normal_iteratorINSD_10device_ptrIdEEEEyS9_dNS7_10__identityEEEvT0_PT3_T1_NS0_13GridEvenShareISN_EET2_T4_E12temp_storage+128];
	add.f64 	%fd321, %fd319, %fd320;
	ld.shared.f64 	%fd322, [_ZZN3cub18CUB_300001_SM_10006detail6reduce18DeviceReduceKernelINS2_10policy_hubIdyN4cuda3std3__44plusIdEEE10Policy1000EN6thrust24THRUST_300001_SM_1000_NS6detail15normal_iteratorINSD_10device_ptrIdEEEEyS9_dNS7_10__identityEEEvT0_PT3_T1_NS0_13GridEvenShareISN_EET2_T4_E12temp_storage+136];
	add.f64 	%fd343, %fd321, %fd322;
	bra.uni 	$L__BB5_46;
$L__BB5_21:
	// begin inline asm
	mov.u32 %r145, %laneid;
	// end inline asm
	and.b32  	%r196, %r5, 992;
	add.s32 	%r197, %r196, 32;
	setp.gt.s32 	%p34, %r197, %r4;
	not.b32 	%r198, %r196;
	add.s32 	%r199, %r4, %r198;
	selp.b32 	%r194, %r199, 31, %p34;
	mov.b64 	%rd77, %fd332;
	mov.b64 	{%r147, %r152}, %rd77;
	mov.b32 	%r153, 1;
	mov.b32 	%r195, -1;
	// begin inline asm
	shfl.sync.down.b32 %r146, %r147, %r153, %r194, %r195;
	// end inline asm
	// begin inline asm
	shfl.sync.down.b32 %r151, %r152, %r153, %r194, %r195;
	// end inline asm
	mov.b64 	%rd78, {%r146, %r151};
	mov.b64 	%fd223, %rd78;
	setp.lt.s32 	%p35, %r145, %r194;
	add.f64 	%fd224, %fd332, %fd223;
	selp.f64 	%fd225, %fd224, %fd332, %p35;
	mov.b64 	%rd79, %fd225;
	mov.b64 	{%r157, %r162}, %rd79;
	mov.b32 	%r163, 2;
	// begin inline asm
	shfl.sync.down.b32 %r156, %r157, %r163, %r194, %r195;
	// end inline asm
	// begin inline asm
	shfl.sync.down.b32 %r161, %r162, %r163, %r194, %r195;
	// end inline asm
	mov.b64 	%rd80, {%r156, %r161};
	mov.b64 	%fd226, %rd80;
	add.s32 	%r200, %r145, 2;
	setp.gt.s32 	%p36, %r200, %r194;
	add.f64 	%fd227, %fd225, %fd226;
	selp.f64 	%fd228, %fd225, %fd227, %p36;
	mov.b64 	%rd81, %fd228;
	mov.b64 	{%r167, %r172}, %rd81;
	mov.b32 	%r173, 4;
	// begin inline asm
	shfl.sync.down.b32 %r166, %r167, %r173, %r194, %r195;
	// end inline asm
	// begin inline asm
	shfl.sync.down.b32 %r171, %r172, %r173, %r194, %r195;
	// end inline asm
	mov.b64 	%rd82, {%r166, %r171};
	mov.b64 	%fd229, %rd82;
	add.s32 	%r201, %r145, 4;
	setp.gt.s32 	%p37, %r201, %r194;
	add.f64 	%fd230, %fd228, %fd229;
	selp.f64 	%fd231, %fd228, %fd230, %p37;
	mov.b64 	%rd83, %fd231;
	mov.b64 	{%r177, %r182}, %rd83;
	mov.b32 	%r183, 8;
	// begin inline asm
	shfl.sync.down.b32 %r176, %r177, %r183, %r194, %r195;
	// end inline asm
	// begin inline asm
	shfl.sync.down.b32 %r181, %r182, %r183, %r194, %r195;
	// end inline asm
	mov.b64 	%rd84, {%r176, %r181};
	mov.b64 	%fd232, %rd84;
	add.s32 	%r202, %r145, 8;
	setp.gt.s32 	%p38, %r202, %r194;
	add.f64 	%fd233, %fd231, %fd232;
	selp.f64 	%fd234, %fd231, %fd233, %p38;
	mov.b64 	%rd85, %fd234;
	mov.b64 	{%r187, %r192}, %rd85;
	mov.b32 	%r193, 16;
	// begin inline asm
	shfl.sync.down.b32 %r186, %r187, %r193, %r194, %r195;
	// end inline asm
	// begin inline asm
	shfl.sync.down.b32 %r191, %r192, %r193, %r194, %r195;
	// end inline asm
	mov.b64 	%rd86, {%r186, %r191};
	mov.b64 	%fd235, %rd86;
	add.s32 	%r203, %r145, 16;
	setp.gt.s32 	%p39, %r203, %r194;
	add.f64 	%fd236, %fd234, %fd235;
	selp.f64 	%fd343, %fd234, %fd236, %p39;
	setp.ne.s32 	%p40, %r145, 0;
	@%p40 bra 	$L__BB5_23;
	shr.u32 	%r204, %r5, 2;
	and.b32  	%r205, %r204, 248;
	mov.u32 	%r206, _ZZN3cub18CUB_300001_SM_10006detail6reduce18DeviceReduceKernelINS2_10policy_hubIdyN4cuda3std3__44plusIdEEE10Policy1000EN6thrust24THRUST_300001_SM_1000_NS6detail15normal_iteratorINSD_10device_ptrIdEEEEyS9_dNS7_10__identityEEEvT0_PT3_T1_NS0_13GridEvenShareISN_EET2_T4_E12temp_storage;
	add.s32 	%r207, %r206, %r205;
	st.shared.f64 	[%r207+16], %fd343;
$L__BB5_23:
	bar.sync 	0;
	setp.ne.s32 	%p41, %r5, 0;
	@%p41 bra 	$L__BB5_46;
	setp.gt.s32 	%p42, %r4, 32;
	ld.shared.f64 	%fd237, [_ZZN3cub18CUB_300001_SM_10006detail6reduce18DeviceReduceKernelINS2_10policy_hubIdyN4cuda3std3__44plusIdEEE10Policy1000EN6thrust24THRUST_300001_SM_1000_NS6detail15normal_iteratorINSD_10device_ptrIdEEEEyS9_dNS7_10__identityEEEvT0_PT3_T1_NS0_13GridEvenShareISN_EET2_T4_E12temp_storage+24];
	add.f64 	%fd238, %fd343, %fd237;
	selp.f64 	%fd239, %fd238, %fd343, %p42;
	setp.gt.s32 	%p43, %r4, 64;
	ld.shared.f64 	%fd240, [_ZZN3cub18CUB_300001_SM_10006detail6reduce18DeviceReduceKernelINS2_10policy_hubIdyN4cuda3std3__44plusIdEEE10Policy1000EN6thrust24THRUST_300001_SM_1000_NS6detail15normal_iteratorINSD_10device_ptrIdEEEEyS9_dNS7_10__identityEEEvT0_PT3_T1_NS0_13GridEvenShareISN_EET2_T4_E12temp_storage+32];
	add.f64 	%fd241, %fd240, %fd239;
	selp.f64 	%fd242, %fd241, %fd239, %p43;
	setp.gt.s32 	%p44, %r4, 96;
	ld.shared.f64 	%fd243, [_ZZN3cub18CUB_300001_SM_10006detail6reduce18DeviceReduceKernelINS2_10policy_hubIdyN4cuda3std3__44plusIdEEE10Policy1000EN6thrust24THRUST_300001_SM_1000_NS6detail15normal_iteratorINSD_10device_ptrIdEEEEyS9_dNS7_10__identityEEEvT0_PT3_T1_NS0_13GridEvenShareISN_EET2_T4_E12temp_storage+40];
	add.f64 	%fd244, %fd243, %fd242;
	selp.f64 	%fd245, %fd244, %fd242, %p44;
	setp.gt.s32 	%p45, %r4, 128;
	ld.shared.f64 	%fd246, [_ZZN3cub18CUB_300001_SM_10006detail6reduce18DeviceReduceKernelINS2_10policy_hubIdyN4cuda3std3__44plusIdEEE10Policy1000EN6thrust24THRUST_300001_SM_1000_NS6detail15normal_iteratorINSD_10device_ptrIdEEEEyS9_dNS7_10__identityEEEvT0_PT3_T1_NS0_13GridEvenShareISN_EET2_T4_E12temp_storage+48];
	add.f64 	%fd247, %fd246, %fd245;
	selp.f64 	%fd248, %fd247, %fd245, %p45;
	setp.gt.s32 	%p46, %r4, 160;
	ld.shared.f64 	%fd249, [_ZZN3cub18CUB_300001_SM_10006detail6reduce18DeviceReduceKernelINS2_10policy_hubIdyN4cuda3std3__44plusIdEEE10Policy1000EN6thrust24THRUST_300001_SM_1000_NS6detail15normal_iteratorINSD_10device_ptrIdEEEEyS9_dNS7_10__identityEEEvT0_PT3_T1_NS0_13GridEvenShareISN_EET2_T4_E12temp_storage+56];
	add.f64 	%fd250, %fd249, %fd248;
	selp.f64 	%fd251, %fd250, %fd248, %p46;
	setp.gt.s32 	%p47, %r4, 192;
	ld.shared.f64 	%fd252, [_ZZN3cub18CUB_300001_SM_10006detail6reduce18DeviceReduceKernelINS2_10policy_hubIdyN4cuda3std3__44plusIdEEE10Policy1000EN6thrust24THRUST_300001_SM_1000_NS6detail15normal_iteratorINSD_10device_ptrIdEEEEyS9_dNS7_10__identityEEEvT0_PT3_T1_NS0_13GridEvenShareISN_EET2_T4_E12temp_storage+64];
	add.f64 	%fd253, %fd252, %fd251;
	selp.f64 	%fd254, %fd253, %fd251, %p47;
	setp.gt.s32 	%p48, %r4, 224;
	ld.shared.f64 	%fd255, [_ZZN3cub18CUB_300001_SM_10006detail6reduce18DeviceReduceKernelINS2_10policy_hubIdyN4cuda3std3__44plusIdEEE10Policy1000EN6thrust24THRUST_300001_SM_1000_NS6detail15normal_iteratorINSD_10device_ptrIdEEEEyS9_dNS7_10__identityEEEvT0_PT3_T1_NS0_13GridEvenShareISN_EET2_T4_E12temp_storage+72];
	add.f64 	%fd256, %fd255, %fd254;
	selp.f64 	%fd257, %fd256, %fd254, %p48;
	setp.gt.s32 	%p49, %r4, 256;
	ld.shared.f64 	%fd258, [_ZZN3cub18CUB_300001_SM_10006detail6reduce18DeviceReduceKernelINS2_10policy_hubIdyN4cuda3std3__44plusIdEEE10Policy1000EN6thrust24THRUST_300001_SM_1000_NS6detail15normal_iteratorINSD_10device_ptrIdEEEEyS9_dNS7_10__identityEEEvT0_PT3_T1_NS0_13GridEvenShareISN_EET2_T4_E12temp_storage+80];
	add.f64 	%fd259, %fd258, %fd257;
	selp.f64 	%fd260, %fd259, %fd257, %p49;
	setp.gt.s32 	%p50, %r4, 288;
	ld.shared.f64 	%fd261, [_ZZN3cub18CUB_300001_SM_10006detail6reduce18DeviceReduceKernelINS2_10policy_hubIdyN4cuda3std3__44plusIdEEE10Policy1000EN6thrust24THRUST_300001_SM_1000_NS6detail15normal_iteratorINSD_10device_ptrIdEEEEyS9_dNS7_10__identityEEEvT0_PT3_T1_NS0_13GridEvenShareISN_EET2_T4_E12temp_storage+88];
	add.f64 	%fd262, %fd261, %fd260;
	selp.f64 	%fd263, %fd262, %fd260, %p50;
	setp.gt.s32 	%p51, %r4, 320;
	ld.shared.f64 	%fd264, [_ZZN3cub18CUB_300001_SM_10006detail6reduce18DeviceReduceKernelINS2_10policy_hubIdyN4cuda3std3__44plusIdEEE10Policy1000EN6thrust24THRUST_300001_SM_1000_NS6detail15normal_iteratorINSD_10device_ptrIdEEEEyS9_dNS7_10__identityEEEvT0_PT3_T1_NS0_13GridEvenShareISN_EET2_T4_E12temp_storage+96];
	add.f64 	%fd265, %fd264, %fd263;
	selp.f64 	%fd266, %fd265, %fd263, %p51;
	setp.gt.s32 	%p52, %r4, 352;
	ld.shared.f64 	%fd267, [_ZZN3cub18CUB_300001_SM_10006detail6reduce18DeviceReduceKernelINS2_10policy_hubIdyN4cuda3std3__44plusIdEEE10Policy1000EN6thrust24THRUST_300001_SM_1000_NS6detail15normal_iteratorINSD_10device_ptrIdEEEEyS9_dNS7_10__identityEEEvT0_PT3_T1_NS0_13GridEvenShareISN_EET2_T4_E12temp_storage+104];
	add.f64 	%fd268, %fd267, %fd266;
	selp.f64 	%fd269, %fd268, %fd266, %p52;
	setp.gt.s32 	%p53, %r4, 384;
	ld.shared.f64 	%fd270, [_ZZN3cub18CUB_300001_SM_10006detail6reduce18DeviceReduceKernelINS2_10policy_hubIdyN4cuda3std3__44plusIdEEE10Policy1000EN6thrust24THRUST_300001_SM_1000_NS6detail15normal_iteratorINSD_10device_ptrIdEEEEyS9_dNS7_10__identityEEEvT0_PT3_T1_NS0_13GridEvenShareISN_EET2_T4_E12temp_storage+112];
	add.f64 	%fd271, %fd270, %fd269;
	selp.f64 	%fd272, %fd271, %fd269, %p53;
	setp.gt.s32 	%p54, %r4, 416;
	ld.shared.f64 	%fd273, [_ZZN3cub18CUB_300001_SM_10006detail6reduce18DeviceReduceKernelINS2_10policy_hubIdyN4cuda3std3__44plusIdEEE10Policy1000EN6thrust24THRUST_300001_SM_1000_NS6detail15normal_iteratorINSD_10device_ptrIdEEEEyS9_dNS7_10__identityEEEvT0_PT3_T1_NS0_13GridEvenShareISN_EET2_T4_E12temp_storage+120];
	add.f64 	%fd274, %fd273, %fd272;
	selp.f64 	%fd275, %fd274, %fd272, %p54;
	setp.gt.s32 	%p55, %r4, 448;
	ld.shared.f64 	%fd276, [_ZZN3cub18CUB_300001_SM_10006detail6reduce18DeviceReduceKernelINS2_10policy_hubIdyN4cuda3std3__44plusIdEEE10Policy1000EN6thrust24THRUST_300001_SM_1000_NS6detail15normal_iteratorINSD_10device_ptrIdEEEEyS9_dNS7_10__identityEEEvT0_PT3_T1_NS0_13GridEvenShareISN_EET2_T4_E12temp_storage+128];
	add.f64 	%fd277, %fd276, %fd275;
	selp.f64 	%fd278, %fd277, %fd275, %p55;
	setp.gt.s32 	%p56, %r4, 480;
	ld.shared.f64 	%fd279, [_ZZN3cub18CUB_300001_SM_10006detail6reduce18DeviceReduceKernelINS2_10policy_hubIdyN4cuda3std3__44plusIdEEE10Policy1000EN6thrust24THRUST_300001_SM_1000_NS6detail15normal_iteratorINSD_10device_ptrIdEEEEyS9_dNS7_10__identityEEEvT0_PT3_T1_NS0_13GridEvenShareISN_EET2_T4_E12temp_storage+136];
	add.f64 	%fd280, %fd279, %fd278;
	selp.f64 	%fd343, %fd280, %fd278, %p56;
	bra.uni 	$L__BB5_46;
$L__BB5_25:
	cvt.u32.u64 	%r52, %rd4;
	mov.u32 	%r27, %tid.x;
	add.s32 	%r53, %r52, %r27;
	mul.wide.u32 	%rd27, %r53, 8;
	add.s64 	%rd28, %rd2, %rd27;
	ld.global.f64 	%fd41, [%rd28];
	ld.global.f64 	%fd42, [%rd28+4096];
	ld.global.f64 	%fd43, [%rd28+8192];
	ld.global.f64 	%fd44, [%rd28+12288];
	ld.global.f64 	%fd45, [%rd28+16384];
	ld.global.f64 	%fd46, [%rd28+20480];
	ld.global.f64 	%fd47, [%rd28+24576];
	add.f64 	%fd48, %fd41, %fd42;
	add.f64 	%fd49, %fd48, %fd43;
	add.f64 	%fd50, %fd49, %fd44;
	add.f64 	%fd51, %fd50, %fd45;
	add.f64 	%fd52, %fd51, %fd46;
	add.f64 	%fd342, %fd52, %fd47;
	setp.lt.u64 	%p2, %rd5, %rd3;
	@%p2 bra 	$L__BB5_42;
	cvt.u32.u64 	%r55, %rd3;
	cvt.u64.u32 	%rd10, %r27;
	add.s64 	%rd103, %rd4, %rd3;
	cvt.u32.u64 	%r28, %rd1;
	not.b32 	%r57, %r27;
	add.s32 	%r58, %r57, %r28;
	sub.s32 	%r59, %r58, %r55;
	sub.s32 	%r272, %r59, %r52;
	add.s64 	%rd29, %rd103, %rd10;
	shl.b64 	%rd30, %rd29, 3;
	add.s64 	%rd31, %rd30, %rd2;
	add.s64 	%rd102, %rd31, 32768;
	mov.b32 	%r273, 0;
	mov.u64 	%rd104, %rd4;
$L__BB5_27:
	cvt.s64.s32 	%rd16, %r50;
	add.s64 	%rd104, %rd104, %rd16;
	add.s64 	%rd32, %rd1, -3584;
	setp.gt.u64 	%p3, %rd104, %rd32;
	@%p3 bra 	$L__BB5_29;
	mul.lo.s32 	%r61, %r1, 3584;
	cvt.s64.s32 	%rd33, %r61;
	add.s64 	%rd34, %rd104, %rd10;
	shl.b64 	%rd35, %rd34, 3;
	add.s64 	%rd36, %rd2, %rd35;
	ld.global.f64 	%fd53, [%rd36];
	ld.global.f64 	%fd54, [%rd36+4096];
	ld.global.f64 	%fd55, [%rd36+8192];
	ld.global.f64 	%fd56, [%rd36+12288];
	ld.global.f64 	%fd57, [%rd36+16384];
	ld.global.f64 	%fd58, [%rd36+20480];
	ld.global.f64 	%fd59, [%rd36+24576];
	add.f64 	%fd60, %fd342, %fd53;
	add.f64 	%fd61, %fd60, %fd54;
	add.f64 	%fd62, %fd61, %fd55;
	add.f64 	%fd63, %fd62, %fd56;
	add.f64 	%fd64, %fd63, %fd57;
	add.f64 	%fd65, %fd64, %fd58;
	add.f64 	%fd342, %fd65, %fd59;
	sub.s64 	%rd37, %rd1, %rd104;
	setp.lt.u64 	%p4, %rd37, %rd33;
	add.s32 	%r273, %r273, 1;
	add.s64 	%rd103, %rd103, %rd33;
	sub.s32 	%r272, %r272, %r61;
	mul.wide.s32 	%rd38, %r61, 8;
	add.s64 	%rd102, %rd102, %rd38;
	@%p4 bra 	$L__BB5_42;
	bra.uni 	$L__BB5_27;
$L__BB5_29:
	setp.le.u64 	%p5, %rd1, %rd104;
	cvt.u32.u64 	%r62, %rd104;
	cvt.u32.u64 	%r63, %rd1;
	sub.s32 	%r64, %r63, %r62;
	setp.ge.s32 	%p6, %r27, %r64;
	or.pred  	%p7, %p5, %p6;
	@%p7 bra 	$L__BB5_42;
	cvt.u32.u64 	%r66, %rd16;
	cvt.u32.u64 	%r67, %rd4;
	not.b32 	%r68, %r27;
	add.s32 	%r69, %r68, %r28;
	add.s32 	%r70, %r66, %r67;
	sub.s32 	%r71, %r69, %r70;
	mul.lo.s32 	%r72, %r1, %r273;
	mad.lo.s32 	%r73, %r72, -3584, %r71;
	shr.u32 	%r74, %r73, 9;
	add.s32 	%r34, %r74, 1;
	and.b32  	%r35, %r34, 15;
	setp.lt.u32 	%p8, %r73, 7680;
	mov.u32 	%r276, %r27;
	@%p8 bra 	$L__BB5_33;
	shr.u32 	%r75, %r272, 9;
	add.s32 	%r76, %r75, 1;
	and.b32  	%r77, %r76, 16777200;
	neg.s32 	%r274, %r77;
	mov.u32 	%r276, %r27;
$L__BB5_32:
	.pragma "nounroll";
	ld.global.f64 	%fd67, [%rd102+-32768];
	add.f64 	%fd68, %fd342, %fd67;
	ld.global.f64 	%fd69, [%rd102+-28672];
	add.f64 	%fd70, %fd68, %fd69;
	ld.global.f64 	%fd71, [%rd102+-24576];
	add.f64 	%fd72, %fd70, %fd71;
	ld.global.f64 	%fd73, [%rd102+-20480];
	add.f64 	%fd74, %fd72, %fd73;
	ld.global.f64 	%fd75, [%rd102+-16384];
	add.f64 	%fd76, %fd74, %fd75;
	ld.global.f64 	%fd77, [%rd102+-12288];
	add.f64 	%fd78, %fd76, %fd77;
	ld.global.f64 	%fd79, [%rd102+-8192];
	add.f64 	%fd80, %fd78, %fd79;
	ld.global.f64 	%fd81, [%rd102+-4096];
	add.f64 	%fd82, %fd80, %fd81;
	ld.global.f64 	%fd83, [%rd102];
	add.f64 	%fd84, %fd82, %fd83;
	ld.global.f64 	%fd85, [%rd102+4096];
	add.f64 	%fd86, %fd84, %fd85;
	ld.global.f64 	%fd87, [%rd102+8192];
	add.f64 	%fd88, %fd86, %fd87;
	ld.global.f64 	%fd89, [%rd102+12288];
	add.f64 	%fd90, %fd88, %fd89;
	ld.global.f64 	%fd91, [%rd102+16384];
	add.f64 	%fd92, %fd90, %fd91;
	ld.global.f64 	%fd93, [%rd102+20480];
	add.f64 	%fd94, %fd92, %fd93;
	ld.global.f64 	%fd95, [%rd102+24576];
	add.f64 	%fd96, %fd94, %fd95;
	ld.global.f64 	%fd97, [%rd102+28672];
	add.f64 	%fd342, %fd96, %fd97;
	add.s32 	%r276, %r276, 8192;
	add.s32 	%r274, %r274, 16;
	add.s64 	%rd102, %rd102, 65536;
	setp.ne.s32 	%p9, %r274, 0;
	@%p9 bra 	$L__BB5_32;
$L__BB5_33:
	setp.eq.s32 	%p10, %r35, 0;
	@%p10 bra 	$L__BB5_42;
	and.b32  	%r42, %r34, 7;
	setp.lt.u32 	%p11, %r35, 8;
	@%p11 bra 	$L__BB5_36;
	cvt.u64.u32 	%rd39, %r276;
	add.s64 	%rd40, %rd104, %rd39;
	shl.b64 	%rd41, %rd40, 3;
	add.s64 	%rd42, %rd2, %rd41;
	ld.global.f64 	%fd99, [%rd42];
	add.f64 	%fd100, %fd342, %fd99;
	ld.global.f64 	%fd101, [%rd42+4096];
	add.f64 	%fd102, %fd100, %fd101;
	ld.global.f64 	%fd103, [%rd42+8192];
	add.f64 	%fd104, %fd102, %fd103;
	ld.global.f64 	%fd105, [%rd42+12288];
	add.f64 	%fd106, %fd104, %fd105;
	ld.global.f64 	%fd107, [%rd42+16384];
	add.f64 	%fd108, %fd106, %fd107;
	ld.global.f64 	%fd109, [%rd42+20480];
	add.f64 	%fd110, %fd108, %fd109;
	ld.global.f64 	%fd111, [%rd42+24576];
	add.f64 	%fd112, %fd110, %fd111;
	ld.global.f64 	%fd113, [%rd42+28672];
	add.f64 	%fd342, %fd112, %fd113;
	add.s32 	%r276, %r276, 4096;
$L__BB5_36:
	setp.eq.s32 	%p12, %r42, 0;
	@%p12 bra 	$L__BB5_42;
	setp.lt.u32 	%p13, %r42, 4;
	@%p13 bra 	$L__BB5_39;
	cvt.u64.u32 	%rd43, %r276;
	add.s64 	%rd44, %rd104, %rd43;
	shl.b64 	%rd45, %rd44, 3;
	add.s64 	%rd46, %rd2, %rd45;
	ld.global.f64 	%fd115, [%rd46];
	add.f64 	%fd116, %fd342, %fd115;
	ld.global.f64 	%fd117, [%rd46+4096];
	add.f64 	%fd118, %fd116, %fd117;
	ld.global.f64 	%fd119, [%rd46+8192];
	add.f64 	%fd120, %fd118, %fd119;
	ld.global.f64 	%fd121, [%rd46+12288];
	add.f64 	%fd342, %fd120, %fd121;
	add.s32 	%r276, %r276, 2048;
$L__BB5_39:
	and.b32  	%r78, %r34, 3;
	setp.eq.s32 	%p14, %r78, 0;
	@%p14 bra 	$L__BB5_42;
	cvt.u64.u32 	%rd47, %r276;
	add.s64 	%rd48, %rd47, %rd103;
	shl.b64 	%rd49, %rd48, 3;
	add.s64 	%rd106, %rd2, %rd49;
	cvt.u16.u32 	%rs1, %r272;
	shr.u16 	%rs2, %rs1, 9;
	add.s16 	%rs3, %rs2, 1;
	cvt.u32.u16 	%r79, %rs3;
	and.b32  	%r80, %r79, 3;
	neg.s32 	%r279, %r80;
$L__BB5_41:
	.pragma "nounroll";
	ld.global.f64 	%fd122, [%rd106];
	add.f64 	%fd342, %fd342, %fd122;
	add.s64 	%rd106, %rd106, 4096;
	add.s32 	%r279, %r279, 1;
	setp.ne.s32 	%p15, %r279, 0;
	@%p15 bra 	$L__BB5_41;
$L__BB5_42:
	// begin inline asm
	mov.u32 %r81, %laneid;
	// end inline asm
	mov.b64 	%rd50, %fd342;
	mov.b64 	{%r83, %r88}, %rd50;
	mov.b32 	%r89, 1;
	mov.b32 	%r130, 31;
	mov.b32 	%r131, -1;
	// begin inline asm
	shfl.sync.down.b32 %r82, %r83, %r89, %r130, %r131;
	// end inline asm
	// begin inline asm
	shfl.sync.down.b32 %r87, %r88, %r89, %r130, %r131;
	// end inline asm
	mov.b64 	%rd51, {%r82, %r87};
	mov.b64 	%fd123, %rd51;
	setp.gt.s32 	%p16, %r81, 30;
	add.f64 	%fd124, %fd342, %fd123;
	selp.f64 	%fd125, %fd342, %fd124, %p16;
	mov.b64 	%rd52, %fd125;
	mov.b64 	{%r93, %r98}, %rd52;
	mov.b32 	%r99, 2;
	// begin inline asm
	shfl.sync.down.b32 %r92, %r93, %r99, %r130, %r131;
	// end inline asm
	// begin inline asm
	shfl.sync.down.b32 %r97, %r98, %r99, %r130, %r131;
	// end inline asm
	mov.b64 	%rd53, {%r92, %r97};
	mov.b64 	%fd126, %rd53;
	setp.gt.s32 	%p17, %r81, 29;
	add.f64 	%fd127, %fd125, %fd126;
	selp.f64 	%fd128, %fd125, %fd127, %p17;
	mov.b64 	%rd54, %fd128;
	mov.b64 	{%r103, %r108}, %rd54;
	mov.b32 	%r109, 4;
	// begin inline asm
	shfl.sync.down.b32 %r102, %r103, %r109, %r130, %r131;
	// end inline asm
	// begin inline asm
	shfl.sync.down.b32 %r107, %r108, %r109, %r130, %r131;
	// end inline asm
	mov.b64 	%rd55, {%r102, %r107};
	mov.b64 	%fd129, %rd55;
	setp.gt.s32 	%p18, %r81, 27;
	add.f64 	%fd130, %fd128, %fd129;
	selp.f64 	%fd131, %fd128, %fd130, %p18;
	mov.b64 	%rd56, %fd131;
	mov.b64 	{%r113, %r118}, %rd56;
	mov.b32 	%r119, 8;
	// begin inline asm
	shfl.sync.down.b32 %r112, %r113, %r119, %r130, %r131;
	// end inline asm
	// begin inline asm
	shfl.sync.down.b32 %r117, %r118, %r119, %r130, %r131;
	// end inline asm
	mov.b64 	%rd57, {%r112, %r117};
	mov.b64 	%fd132, %rd57;
	setp.gt.s32 	%p19, %r81, 23;
	add.f64 	%fd133, %fd131, %fd132;
	selp.f64 	%fd134, %fd131, %fd133, %p19;
	mov.b64 	%rd58, %fd134;
	mov.b64 	{%r123, %r128}, %rd58;
	mov.b32 	%r129, 16;
	// begin inline asm
	shfl.sync.down.b32 %r122, %r123, %r129, %r130, %r131;
	// end inline asm
	// begin inline asm
	shfl.sync.down.b32 %r127, %r128, %r129, %r130, %r131;
	// end inline asm
	mov.b64 	%rd59, {%r122, %r127};
	mov.b64 	%fd135, %rd59;
	setp.gt.s32 	%p20, %r81, 15;
	add.f64 	%fd37, %fd134, %fd135;
	selp.f64 	%fd343, %fd134, %fd37, %p20;
	setp.ne.s32 	%p21, %r81, 0;
	@%p21 bra 	$L__BB5_44;
	shr.u32 	%r132, %r27, 2;
	and.b32  	%r133, %r132, 248;
	mov.u32 	%r134, _ZZN3cub18CUB_300001_SM_10006detail6reduce18DeviceReduceKernelINS2_10policy_hubIdyN4cuda3std3__44plusIdEEE10Policy1000EN6thrust24THRUST_300001_SM_1000_NS6detail15normal_iteratorINSD_10device_ptrIdEEEEyS9_dNS7_10__identityEEEvT0_PT3_T1_NS0_13GridEvenShareISN_EET2_T4_E12temp_storage;
	add.s32 	%r135, %r134, %r133;
	st.shared.f64 	[%r135+16], %fd37;
$L__BB5_44:
	bar.sync 	0;
	setp.ne.s32 	%p22, %r27, 0;
	@%p22 bra 	$L__BB5_46;
	ld.shared.f64 	%fd136, [_ZZN3cub18CUB_300001_SM_10006detail6reduce18DeviceReduceKernelINS2_10policy_hubIdyN4cuda3std3__44plusIdEEE10Policy1000EN6thrust24THRUST_300001_SM_1000_NS6detail15normal_iteratorINSD_10device_ptrIdEEEEyS9_dNS7_10__identityEEEvT0_PT3_T1_NS0_13GridEvenShareISN_EET2_T4_E12temp_storage+24];
	add.f64 	%fd137, %fd343, %fd136;
	ld.shared.f64 	%fd138, [_ZZN3cub18CUB_300001_SM_10006detail6reduce18DeviceReduceKernelINS2_10policy_hubIdyN4cuda3std3__44plusIdEEE10Policy1000EN6thrust24THRUST_300001_SM_1000_NS6detail15normal_iteratorINSD_10device_ptrIdEEEEyS9_dNS7_10__identityEEEvT0_PT3_T1_NS0_13GridEvenShareISN_EET2_T4_E12temp_storage+32];
	add.f64 	%fd139, %fd137, %fd138;
	ld.shared.f64 	%fd140, [_ZZN3cub18CUB_300001_SM_10006detail6reduce18DeviceReduceKernelINS2_10policy_hubIdyN4cuda3std3__44plusIdEEE10Policy1000EN6thrust24THRUST_300001_SM_1000_NS6detail15normal_iteratorINSD_10device_ptrIdEEEEyS9_dNS7_10__identityEEEvT0_PT3_T1_NS0_13GridEvenShareISN_EET2_T4_E12temp_storage+40];
	add.f64 	%fd141, %fd139, %fd140;
	ld.shared.f64 	%fd142, [_ZZN3cub18CUB_300001_SM_10006detail6reduce18DeviceReduceKernelINS2_10policy_hubIdyN4cuda3std3__44plusIdEEE10Policy1000EN6thrust24THRUST_300001_SM_1000_NS6detail15normal_iteratorINSD_10device_ptrIdEEEEyS9_dNS7_10__identityEEEvT0_PT3_T1_NS0_13GridEvenShareISN_EET2_T4_E12temp_storage+48];
	add.f64 	%fd143, %fd141, %fd142;
	ld.shared.f64 	%fd144, [_ZZN3cub18CUB_300001_SM_10006detail6reduce18DeviceReduceKernelINS2_10policy_hubIdyN4cuda3std3__44plusIdEEE10Policy1000EN6thrust24THRUST_300001_SM_1000_NS6detail15normal_iteratorINSD_10device_ptrIdEEEEyS9_dNS7_10__identityEEEvT0_PT3_T1_NS0_13GridEvenShareISN_EET2_T4_E12temp_storage+56];
	add.f64 	%fd145, %fd143, %fd144;
	ld.shared.f64 	%fd146, [_ZZN3cub18CUB_300001_SM_10006detail6reduce18DeviceReduceKernelINS2_10policy_hubIdyN4cuda3std3__44plusIdEEE10Policy1000EN6thrust24THRUST_300001_SM_1000_NS6detail15normal_iteratorINSD_10device_ptrIdEEEEyS9_dNS7_10__identityEEEvT0_PT3_T1_NS0_13GridEvenShareISN_EET2_T4_E12temp_storage+64];
	add.f64 	%fd147, %fd145, %fd146;
	ld.shared.f64 	%fd148, [_ZZN3cub18CUB_300001_SM_10006detail6reduce18DeviceReduceKernelINS2_10policy_hubIdyN4cuda3std3__44plusIdEEE10Policy1000EN6thrust24THRUST_300001_SM_1000_NS6detail15normal_iteratorINSD_10device_ptrIdEEEEyS9_dNS7_10__identityEEEvT0_PT3_T1_NS0_13GridEvenShareISN_EET2_T4_E12temp_storage+72];
	add.f64 	%fd149, %fd147, %fd148;
	ld.shared.f64 	%fd150, [_ZZN3cub18CUB_300001_SM_10006detail6reduce18DeviceReduceKernelINS2_10policy_hubIdyN4cuda3std3__44plusIdEEE10Policy1000EN6thrust24THRUST_300001_SM_1000_NS6detail15normal_iteratorINSD_10device_ptrIdEEEEyS9_dNS7_10__identityEEEvT0_PT3_T1_NS0_13GridEvenShareISN_EET2_T4_E12temp_storage+80];
	add.f64 	%fd151, %fd149, %fd150;
	ld.shared.f64 	%fd152, [_ZZN3cub18CUB_300001_SM_10006detail6reduce18DeviceReduceKernelINS2_10policy_hubIdyN4cuda3std3__44plusIdEEE10Policy1000EN6thrust24THRUST_300001_SM_1000_NS6detail15normal_iteratorINSD_10device_ptrIdEEEEyS9_dNS7_10__identityEEEvT0_PT3_T1_NS0_13GridEvenShareISN_EET2_T4_E12temp_storage+88];
	add.f64 	%fd153, %fd151, %fd152;
	ld.shared.f64 	%fd154, [_ZZN3cub18CUB_300001_SM_10006detail6reduce18DeviceReduceKernelINS2_10policy_hubIdyN4cuda3std3__44plusIdEEE10Policy1000EN6thrust24THRUST_300001_SM_1000_NS6detail15normal_iteratorINSD_10device_ptrIdEEEEyS9_dNS7_10__identityEEEvT0_PT3_T1_NS0_13GridEvenShareISN_EET2_T4_E12temp_storage+96];
	add.f64 	%fd155, %fd153, %fd154;
	ld.shared.f64 	%fd156, [_ZZN3cub18CUB_300001_SM_10006detail6reduce18DeviceReduceKernelINS2_10policy_hubIdyN4cuda3std3__44plusIdEEE10Policy1000EN6thrust24THRUST_300001_SM_1000_NS6detail15normal_iteratorINSD_10device_ptrIdEEEEyS9_dNS7_10__identityEEEvT0_PT3_T1_NS0_13GridEvenShareISN_EET2_T4_E12temp_storage+104];
	add.f64 	%fd157, %fd155, %fd156;
	ld.shared.f64 	%fd158, [_ZZN3cub18CUB_300001_SM_10006detail6reduce18DeviceReduceKernelINS2_10policy_hubIdyN4cuda3std3__44plusIdEEE10Policy1000EN6thrust24THRUST_300001_SM_1000_NS6detail15normal_iteratorINSD_10device_ptrIdEEEEyS9_dNS7_10__identityEEEvT0_PT3_T1_NS0_13GridEvenShareISN_EET2_T4_E12temp_storage+112];
	add.f64 	%fd159, %fd157, %fd158;
	ld.shared.f64 	%fd160, [_ZZN3cub18CUB_300001_SM_10006detail6reduce18DeviceReduceKernelINS2_10policy_hubIdyN4cuda3std3__44plusIdEEE10Policy1000EN6thrust24THRUST_300001_SM_1000_NS6detail15normal_iteratorINSD_10device_ptrIdEEEEyS9_dNS7_10__identityEEEvT0_PT3_T1_NS0_13GridEvenShareISN_EET2_T4_E12temp_storage+120];
	add.f64 	%fd161, %fd159, %fd160;
	ld.shared.f64 	%fd162, [_ZZN3cub18CUB_300001_SM_10006detail6reduce18DeviceReduceKernelINS2_10policy_hubIdyN4cuda3std3__44plusIdEEE10Policy1000EN6thrust24THRUST_300001_SM_1000_NS6detail15normal_iteratorINSD_10device_ptrIdEEEEyS9_dNS7_10__identityEEEvT0_PT3_T1_NS0_13GridEvenShareISN_EET2_T4_E12temp_storage+128];
	add.f64 	%fd163, %fd161, %fd162;
	ld.shared.f64 	%fd164, [_ZZN3cub18CUB_300001_SM_10006detail6reduce18DeviceReduceKernelINS2_10policy_hubIdyN4cuda3std3__44plusIdEEE10Policy1000EN6thrust24THRUST_300001_SM_1000_NS6detail15normal_iteratorINSD_10device_ptrIdEEEEyS9_dNS7_10__identityEEEvT0_PT3_T1_NS0_13GridEvenShareISN_EET2_T4_E12temp_storage+136];
	add.f64 	%fd343, %fd163, %fd164;
$L__BB5_46:
	mov.u32 	%r263, %tid.x;
	setp.ne.s32 	%p64, %r263, 0;
	@%p64 bra 	$L__BB5_48;
	ld.param.u64 	%rd100, [_ZN3cub18CUB_300001_SM_10006detail6reduce18DeviceReduceKernelINS2_10policy_hubIdyN4cuda3std3__44plusIdEEE10Policy1000EN6thrust24THRUST_300001_SM_1000_NS6detail15normal_iteratorINSD_10device_ptrIdEEEEyS9_dNS7_10__identityEEEvT0_PT3_T1_NS0_13GridEvenShareISN_EET2_T4__param_1];
	cvta.to.global.u64 	%rd97, %rd100;
	mul.wide.u32 	%rd98, %r2, 8;
	add.s64 	%rd99, %rd97, %rd98;
	st.global.f64 	[%rd99], %fd343;
$L__BB5_48:
	ret;

}
	// .globl	_ZN3cub18CUB_300001_SM_10006detail6reduce28DeviceReduceSingleTileKernelINS2_10policy_hubIdyN4cuda3std3__44plusIdEEE10Policy1000EPdSC_iS9_ddNS7_10__identityEEEvT0_T1_T2_T3_T4_T6_
.visible .entry _ZN3cub18CUB_300001_SM_10006detail6reduce28DeviceReduceSingleTileKernelINS2_10policy_hubIdyN4cuda3std3__44plusIdEEE10Policy1000EPdSC_iS9_ddNS7_10__identityEEEvT0_T1_T2_T3_T4_T6_(
	.param .u64 .ptr .align 1 _ZN3cub18CUB_300001_SM_10006detail6reduce28DeviceReduceSingleTileKernelINS2_10policy_hubIdyN4cuda3std3__44plusIdEEE10Policy1000EPdSC_iS9_ddNS7_10__identityEEEvT0_T1_T2_T3_T4_T6__param_0,
	.param .u64 .ptr .align 1 _ZN3cub18CUB_300001_SM_10006detail6reduce28DeviceReduceSingleTileKernelINS2_10policy_hubIdyN4cuda3std3__44plusIdEEE10Policy1000EPdSC_iS9_ddNS7_10__identityEEEvT0_T1_T2_T3_T4_T6__param_1,
	.param .u32 _ZN3cub18CUB_300001_SM_10006detail6reduce28DeviceReduceSingleTileKernelINS2_10policy_hubIdyN4cuda3std3__44plusIdEEE10Policy1000EPdSC_iS9_ddNS7_10__identityEEEvT0_T1_T2_T3_T4_T6__param_2,
	.param .align 1 .b8 _ZN3cub18CUB_300001_SM_10006detail6reduce28DeviceReduceSingleTileKernelINS2_10policy_hubIdyN4cuda3std3__44plusIdEEE10Policy1000EPdSC_iS9_ddNS7_10__identityEEEvT0_T1_T2_T3_T4_T6__param_3[1],
	.param .f64 _ZN3cub18CUB_300001_SM_10006detail6reduce28DeviceReduceSingleTileKernelINS2_10policy_hubIdyN4cuda3std3__44plusIdEEE10Policy1000EPdSC_iS9_ddNS7_10__identityEEEvT0_T1_T2_T3_T4_T6__param_4,
	.param .align 1 .b8 _ZN3cub18CUB_300001_SM_10006detail6reduce28DeviceReduceSingleTileKernelINS2_10policy_hubIdyN4cuda3std3__44plusIdEEE10Policy1000EPdSC_iS9_ddNS7_10__identityEEEvT0_T1_T2_T3_T4_T6__param_5[1]
)
.maxntid 512
.minnctapersm 1
{
	.reg .pred 	%p<58>;
	.reg .b32 	%r<238>;
	.reg .b64 	%rd<104>;
	.reg .b64 	%fd<232>;
	// demoted variable
	.shared .align 8 .b8 _ZZN3cub18CUB_300001_SM_10006detail6reduce28DeviceReduceSingleTileKernelINS2_10policy_hubIdyN4cuda3std3__44plusIdEEE10Policy1000EPdSC_iS9_ddNS7_10__identityEEEvT0_T1_T2_T3_T4_T6_E12temp_storage[152];
	ld.param.u64 	%rd8, [_ZN3cub18CUB_300001_SM_10006detail6reduce28DeviceReduceSingleTileKernelINS2_10policy_hubIdyN4cuda3std3__44plusIdEEE10Policy1000EPdSC_iS9_ddNS7_10__identityEEEvT0_T1_T2_T3_T4_T6__param_0];
	ld.param.u64 	%rd9, [_ZN3cub18CUB_300001_SM_10006detail6reduce28DeviceReduceSingleTileKernelINS2_10policy_hubIdyN4cuda3std3__44plusIdEEE10Policy1000EPdSC_iS9_ddNS7_10__identityEEEvT0_T1_T2_T3_T4_T6__param_1];
	ld.param.u32 	%r34, [_ZN3cub18CUB_300001_SM_10006detail6reduce28DeviceReduceSingleTileKernelINS2_10policy_hubIdyN4cuda3std3__44plusIdEEE10Policy1000EPdSC_iS9_ddNS7_10__identityEEEvT0_T1_T2_T3_T4_T6__param_2];
	ld.param.f64 	%fd30, [_ZN3cub18CUB_300001_SM_10006detail6reduce28DeviceReduceSingleTileKernelINS2_10policy_hubIdyN4cuda3std3__44plusIdEEE10Policy1000EPdSC_iS9_ddNS7_10__identityEEEvT0_T1_T2_T3_T4_T6__param_4];
	cvta.to.global.u64 	%rd1, %rd9;
	setp.ne.s32 	%p1, %r34, 0;
	@%p1 bra 	$L__BB6_3;
	mov.u32 	%r224, %tid.x;
	setp.ne.s32 	%p57, %r224, 0;
	@%p57 bra 	$L__BB6_39;
	st.global.f64 	[%rd1], %fd30;
	bra.uni 	$L__BB6_39;
$L__BB6_3:
	setp.gt.s32 	%p2, %r34, 3583;
	@%p2 bra 	$L__BB6_21;
	mov.u32 	%r1, %tid.x;
	setp.ge.s32 	%p19, %r1, %r34;
	mov.f64 	%fd223, 0d0000000000000000;
	mov.u32 	%r228, %r1;
	@%p19 bra 	$L__BB6_6;
	mul.wide.u32 	%rd69, %r1, 8;
	add.s64 	%rd68, %rd8, %rd69;
	// begin inline asm
	ld.global.nc.u64 %rd67, [%rd68];
	// end inline asm
	mov.b64 	%fd223, %rd67;
	add.s32 	%r228, %r1, 512;
$L__BB6_6:
	setp.ge.s32 	%p20, %r228, %r34;
	@%p20 bra 	$L__BB6_12;
	not.b32 	%r100, %r228;
	add.s32 	%r4, %r34, %r100;
	and.b32  	%r101, %r4, 1536;
	setp.eq.s32 	%p21, %r101, 1536;
	@%p21 bra 	$L__BB6_10;
	mul.wide.u32 	%rd70, %r228, 8;
	add.s64 	%rd102, %rd8, %rd70;
	shr.u32 	%r102, %r4, 9;
	add.s32 	%r103, %r102, 1;
	and.b32  	%r104, %r103, 3;
	neg.s32 	%r226, %r104;
$L__BB6_9:
	.pragma "nounroll";
	// begin inline asm
	ld.global.nc.u64 %rd71, [%rd102];
	// end inline asm
	mov.b64 	%fd109, %rd71;
	add.f64 	%fd223, %fd223, %fd109;
	add.s32 	%r228, %r228, 512;
	add.s64 	%rd102, %rd102, 4096;
	add.s32 	%r226, %r226, 1;
	setp.ne.s32 	%p22, %r226, 0;
	@%p22 bra 	$L__BB6_9;
$L__BB6_10:
	setp.lt.u32 	%p23, %r4, 1536;
	@%p23 bra 	$L__BB6_12;
$L__BB6_11:
	mul.wide.s32 	%rd81, %r228, 8;
	add.s64 	%rd74, %rd8, %rd81;
	// begin inline asm
	ld.global.nc.u64 %rd73, [%rd74];
	// end inline asm
	mov.b64 	%fd110, %rd73;
	add.f64 	%fd111, %fd223, %fd110;
	add.s64 	%rd76, %rd74, 4096;
	// begin inline asm
	ld.global.nc.u64 %rd75, [%rd76];
	// end inline asm
	mov.b64 	%fd112, %rd75;
	add.f64 	%fd113, %fd111, %fd112;
	add.s64 	%rd78, %rd74, 8192;
	// begin inline asm
	ld.global.nc.u64 %rd77, [%rd78];
	// end inline asm
	mov.b64 	%fd114, %rd77;
	add.f64 	%fd115, %fd113, %fd114;
	add.s64 	%rd80, %rd74, 12288;
	// begin inline asm
	ld.global.nc.u64 %rd79, [%rd80];
	// end inline asm
	mov.b64 	%fd116, %rd79;
	add.f64 	%fd223, %fd115, %fd116;
	add.s32 	%r228, %r228, 2048;
	setp.lt.s32 	%p24, %r228, %r34;
	@%p24 bra 	$L__BB6_11;
$L__BB6_12:
	setp.lt.s32 	%p25, %r34, 512;
	@%p25 bra 	$L__BB6_17;
	// begin inline asm
	mov.u32 %r168, %laneid;
	// end inline asm
	mov.b64 	%rd92, %fd223;
	mov.b64 	{%r170, %r175}, %rd92;
	mov.b32 	%r176, 1;
	mov.b32 	%r217, 31;
	mov.b32 	%r218, -1;
	// begin inline asm
	shfl.sync.down.b32 %r169, %r170, %r176, %r217, %r218;
	// end inline asm
	// begin inline asm
	shfl.sync.down.b32 %r174, %r175, %r176, %r217, %r218;
	// end inline asm
	mov.b64 	%rd93, {%r169, %r174};
	mov.b64 	%fd175, %rd93;
	setp.gt.s32 	%p49, %r168, 30;
	add.f64 	%fd176, %fd223, %fd175;
	selp.f64 	%fd177, %fd223, %fd176, %p49;
	mov.b64 	%rd94, %fd177;
	mov.b64 	{%r180, %r185}, %rd94;
	mov.b32 	%r186, 2;
	// begin inline asm
	shfl.sync.down.b32 %r179, %r180, %r186, %r217, %r218;
	// end inline asm
	// begin inline asm
	shfl.sync.down.b32 %r184, %r185, %r186, %r217, %r218;
	// end inline asm
	mov.b64 	%rd95, {%r179, %r184};
	mov.b64 	%fd178, %rd95;
	setp.gt.s32 	%p50, %r168, 29;
	add.f64 	%fd179, %fd177, %fd178;
	selp.f64 	%fd180, %fd177, %fd179, %p50;
	mov.b64 	%rd96, %fd180;
	mov.b64 	{%r190, %r195}, %rd96;
	mov.b32 	%r196, 4;
	// begin inline asm
	shfl.sync.down.b32 %r189, %r190, %r196, %r217, %r218;
	// end inline asm
	// begin inline asm
	shfl.sync.down.b32 %r194, %r195, %r196, %r217, %r218;
	// end inline asm
	mov.b64 	%rd97, {%r189, %r194};
	mov.b64 	%fd181, %rd97;
	setp.gt.s32 	%p51, %r168, 27;
	add.f64 	%fd182, %fd180, %fd181;
	selp.f64 	%fd183, %fd180, %fd182, %p51;
	mov.b64 	%rd98, %fd183;
	mov.b64 	{%r200, %r205}, %rd98;
	mov.b32 	%r206, 8;
	// begin inline asm
	shfl.sync.down.b32 %r199, %r200, %r206, %r217, %r218;
	// end inline asm
	// begin inline asm
	shfl.sync.down.b32 %r204, %r205, %r206, %r217, %r218;
	// end inline asm
	mov.b64 	%rd99, {%r199, %r204};
	mov.b64 	%fd184, %rd99;
	setp.gt.s32 	%p52, %r168, 23;
	add.f64 	%fd185, %fd183, %fd184;
	selp.f64 	%fd186, %fd183, %fd185, %p52;
	mov.b64 	%rd100, %fd186;
	mov.b64 	{%r210, %r215}, %rd100;
	mov.b32 	%r216, 16;
	// begin inline asm
	shfl.sync.down.b32 %r209, %r210, %r216, %r217, %r218;
	// end inline asm
	// begin inline asm
	shfl.sync.down.b32 %r214, %r215, %r216, %r217, %r218;
	// end inline asm
	mov.b64 	%rd101, {%r209, %r214};
	mov.b64 	%fd187, %rd101;
	setp.gt.s32 	%p53, %r168, 15;
	add.f64 	%fd10, %fd186, %fd187;
	selp.f64 	%fd231, %fd186, %fd10, %p53;
	setp.ne.s32 	%p54, %r168, 0;
	@%p54 bra 	$L__BB6_15;
	shr.u32 	%r219, %r1, 2;
	and.b32  	%r220, %r219, 248;
	mov.u32 	%r221, _ZZN3cub18CUB_300001_SM_10006detail6reduce28DeviceReduceSingleTileKernelINS2_10policy_hubIdyN4cuda3std3__44plusIdEEE10Policy1000EPdSC_iS9_ddNS7_10__identityEEEvT0_T1_T2_T3_T4_T6_E12temp_storage;
	add.s32 	%r222, %r221, %r220;
	st.shared.f64 	[%r222+16], %fd10;
$L__BB6_15:
	bar.sync 	0;
	setp.ne.s32 	%p55, %r1, 0;
	@%p55 bra 	$L__BB6_37;
	ld.shared.f64 	%fd188, [_ZZN3cub18CUB_300001_SM_10006detail6reduce28DeviceReduceSingleTileKernelINS2_10policy_hubIdyN4cuda3std3__44plusIdEEE10Policy1000EPdSC_iS9_ddNS7_10__identityEEEvT0_T1_T2_T3_T4_T6_E12temp_storage+24];
	add.f64 	%fd189, %fd231, %fd188;
	ld.shared.f64 	%fd190, [_ZZN3cub18CUB_300001_SM_10006detail6reduce28DeviceReduceSingleTileKernelINS2_10policy_hubIdyN4cuda3std3__44plusIdEEE10Policy1000EPdSC_iS9_ddNS7_10__identityEEEvT0_T1_T2_T3_T4_T6_E12temp_storage+32];
	add.f64 	%fd191, %fd189, %fd190;
	ld.shared.f64 	%fd192, [_ZZN3cub18CUB_300001_SM_10006detail6reduce28DeviceReduceSingleTileKernelINS2_10policy_hubIdyN4cuda3std3__44plusIdEEE10Policy1000EPdSC_iS9_ddNS7_10__identityEEEvT0_T1_T2_T3_T4_T6_E12temp_storage+40];
	add.f64 	%fd193, %fd191, %fd192;
	ld.shared.f64 	%fd194, [_ZZN3cub18CUB_300001_SM_10006detail6reduce28DeviceReduceSingleTileKernelINS2_10policy_hubIdyN4cuda3std3__44plusIdEEE10Policy1000EPdSC_iS9_ddNS7_10__identityEEEvT0_T1_T2_T3_T4_T6_E12temp_storage+48];
	add.f64 	%fd195, %fd193, %fd194;
	ld.shared.f64 	%fd196, [_ZZN3cub18CUB_300001_SM_10006detail6reduce28DeviceReduceSingleTileKernelINS2_10policy_hubIdyN4cuda3std3__44plusIdEEE10Policy1000EPdSC_iS9_ddNS7_10__identityEEEvT0_T1_T2_T3_T4_T6_E12temp_storage+56];
	add.f64 	%fd197, %fd195, %fd196;
	ld.shared.f64 	%fd198, [_ZZN3cub18CUB_300001_SM_10006detail6reduce28DeviceReduceSingleTileKernelINS2_10policy_hubIdyN4cuda3std3__44plusIdEEE10Policy1000EPdSC_iS9_ddNS7_10__identityEEEvT0_T1_T2_T3_T4_T6_E12temp_storage+64];
	add.f64 	%fd199, %fd197, %fd198;
	ld.shared.f64 	%fd200, [_ZZN3cub18CUB_300001_SM_10006detail6reduce28DeviceReduceSingleTileKernelINS2_10policy_hubIdyN4cuda3std3__44plusIdEEE10Policy1000EPdSC_iS9_ddNS7_10__identityEEEvT0_T1_T2_T3_T4_T6_E12temp_storage+72];
	add.f64 	%fd201, %fd199, %fd200;
	ld.shared.f64 	%fd202, [_ZZN3cub18CUB_300001_SM_10006detail6reduce28DeviceReduceSingleTileKernelINS2_10policy_hubIdyN4cuda3std3__44plusIdEEE10Policy1000EPdSC_iS9_ddNS7_10__identityEEEvT0_T1_T2_T3_T4_T6_E12temp_storage+80];
	add.f64 	%fd203, %fd201, %fd202;
	ld.shared.f64 	%fd204, [_ZZN3cub18CUB_300001_SM_10006detail6reduce28DeviceReduceSingleTileKernelINS2_10policy_hubIdyN4cuda3std3__44plusIdEEE10Policy1000EPdSC_iS9_ddNS7_10__identityEEEvT0_T1_T2_T3_T4_T6_E12temp_storage+88];
	add.f64 	%fd205, %fd203, %fd204;
	ld.shared.f64 	%fd206, [_ZZN3cub18CUB_300001_SM_10006detail6reduce28DeviceReduceSingleTileKernelINS2_10policy_hubIdyN4cuda3std3__44plusIdEEE10Policy1000EPdSC_iS9_ddNS7_10__identityEEEvT0_T1_T2_T3_T4_T6_E12temp_storage+96];
	add.f64 	%fd207, %fd205, %fd206;
	ld.shared.f64 	%fd208, [_ZZN3cub18CUB_300001_SM_10006detail6reduce28DeviceReduceSingleTileKernelINS2_10policy_hubIdyN4cuda3std3__44plusIdEEE10Policy1000EPdSC_iS9_ddNS7_10__identityEEEvT0_T1_T2_T3_T4_T6_E12temp_storage+104];
	add.f64 	%fd209, %fd207, %fd208;
	ld.shared.f64 	%fd210, [_ZZN3cub18CUB_300001_SM_10006detail6reduce28DeviceReduceSingleTileKernelINS2_10policy_hubIdyN4cuda3std3__44plusIdEEE10Policy1000EPdSC_iS9_ddNS7_10__identityEEEvT0_T1_T2_T3_T4_T6_E12temp_storage+112];
	add.f64 	%fd211, %fd209, %fd210;
	ld.shared.f64 	%fd212, [_ZZN3cub18CUB_300001_SM_10006detail6reduce28DeviceReduceSingleTileKernelINS2_10policy_hubIdyN4cuda3std3__44plusIdEEE10Policy1000EPdSC_iS9_ddNS7_10__identityEEEvT0_T1_T2_T3_T4_T6_E12temp_storage+120];
	add.f64 	%fd213, %fd211, %fd212;
	ld.shared.f64 	%fd214, [_ZZN3cub18CUB_300001_SM_10006detail6reduce28DeviceReduceSingleTileKernelINS2_10policy_hubIdyN4cuda3std3__44plusIdEEE10Policy1000EPdSC_iS9_ddNS7_10__identityEEEvT0_T1_T2_T3_T4_T6_E12temp_storage+128];
	add.f64 	%fd215, %fd213, %fd214;
	ld.shared.f64 	%fd216, [_ZZN3cub18CUB_300001_SM_10006detail6reduce28DeviceReduceSingleTileKernelINS2_10policy_hubIdyN4cuda3std3__44plusIdEEE10Policy1000EPdSC_iS9_ddNS7_10__identityEEEvT0_T1_T2_T3_T4_T6_E12temp_storage+136];
	add.f64 	%fd231, %fd215, %fd216;
	bra.uni 	$L__BB6_37;
$L__BB6_17:
	// begin inline asm
	mov.u32 %r105, %laneid;
	// end inline asm
	and.b32  	%r156, %r1, 992;
	add.s32 	%r157, %r156, 32;
	setp.gt.s32 	%p26, %r157, %r34;
	not.b32 	%r158, %r156;
	add.s32 	%r159, %r34, %r158;
	selp.b32 	%r154, %r159, 31, %p26;
	mov.b64 	%rd82, %fd223;
	mov.b64 	{%r107, %r112}, %rd82;
	mov.b32 	%r113, 1;
	mov.b32 	%r155, -1;
	// begin inline asm
	shfl.sync.down.b32 %r106, %r107, %r113, %r154, %r155;
	// end inline asm
	// begin inline asm
	shfl.sync.down.b32 %r111, %r112, %r113, %r154, %r155;
	// end inline asm
	mov.b64 	%rd83, {%r106, %r111};
	mov.b64 	%fd117, %rd83;
	setp.lt.s32 	%p27, %r105, %r154;
	add.f64 	%fd118, %fd223, %fd117;
	selp.f64 	%fd119, %fd118, %fd223, %p27;
	mov.b64 	%rd84, %fd119;
	mov.b64 	{%r117, %r122}, %rd84;
	mov.b32 	%r123, 2;
	// begin inline asm
	shfl.sync.down.b32 %r116, %r117, %r123, %r154, %r155;
	// end inline asm
	// begin inline asm
	shfl.sync.down.b32 %r121, %r122, %r123, %r154, %r155;
	// end inline asm
	mov.b64 	%rd85, {%r116, %r121};
	mov.b64 	%fd120, %rd85;
	add.s32 	%r160, %r105, 2;
	setp.gt.s32 	%p28, %r160, %r154;
	add.f64 	%fd121, %fd119, %fd120;
	selp.f64 	%fd122, %fd119, %fd121, %p28;
	mov.b64 	%rd86, %fd122;
	mov.b64 	{%r127, %r132}, %rd86;
	mov.b32 	%r133, 4;
	// begin inline asm
	shfl.sync.down.b32 %r126, %r127, %r133, %r154, %r155;
	// end inline asm
	// begin inline asm
	shfl.sync.down.b32 %r131, %r132, %r133, %r154, %r155;
	// end inline asm
	mov.b64 	%rd87, {%r126, %r131};
	mov.b64 	%fd123, %rd87;
	add.s32 	%r161, %r105, 4;
	setp.gt.s32 	%p29, %r161, %r154;
	add.f64 	%fd124, %fd122, %fd123;
	selp.f64 	%fd125, %fd122, %fd124, %p29;
	mov.b64 	%rd88, %fd125;
	mov.b64 	{%r137, %r142}, %rd88;
	mov.b32 	%r143, 8;
	// begin inline asm
	shfl.sync.down.b32 %r136, %r137, %r143, %r154, %r155;
	// end inline asm
	// begin inline asm
	shfl.sync.down.b32 %r141, %r142, %r143, %r154, %r155;
	// end inline asm
	mov.b64 	%rd89, {%r136, %r141};
	mov.b64 	%fd126, %rd89;
	add.s32 	%r162, %r105, 8;
	setp.gt.s32 	%p30, %r162, %r154;
	add.f64 	%fd127, %fd125, %fd126;
	selp.f64 	%fd128, %fd125, %fd127, %p30;
	mov.b64 	%rd90, %fd128;
	mov.b64 	{%r147, %r152}, %rd90;
	mov.b32 	%r153, 16;
	// begin inline asm
	shfl.sync.down.b32 %r146, %r147, %r153, %r154, %r155;
	// end inline asm
	// begin inline asm
	shfl.sync.down.b32 %r151, %r152, %r153, %r154, %r155;
	// end inline asm
	mov.b64 	%rd91, {%r146, %r151};
	mov.b64 	%fd129, %rd91;
	add.s32 	%r163, %r105, 16;
	setp.gt.s32 	%p31, %r163, %r154;
	add.f64 	%fd130, %fd128, %fd129;
	selp.f64 	%fd231, %fd128, %fd130, %p31;
	setp.ne.s32 	%p32, %r105, 0;
	@%p32 bra 	$L__BB6_19;
	shr.u32 	%r164, %r1, 2;
	and.b32  	%r165, %r164, 248;
	mov.u32 	%r166, _ZZN3cub18CUB_300001_SM_10006detail6reduce28DeviceReduceSingleTileKernelINS2_10policy_hubIdyN4cuda3std3__44plusIdEEE10Policy1000EPdSC_iS9_ddNS7_10__identityEEEvT0_T1_T2_T3_T4_T6_E12temp_storage;
	add.s32 	%r167, %r166, %r165;
	st.shared.f64 	[%r167+16], %fd231;
$L__BB6_19:
	bar.sync 	0;
	setp.ne.s32 	%p33, %r1, 0;
	@%p33 bra 	$L__BB6_37;
	setp.gt.s32 	%p34, %r34, 32;
	ld.shared.f64 	%fd131, [_ZZN3cub18CUB_300001_SM_10006detail6reduce28DeviceReduceSingleTileKernelINS2_10policy_hubIdyN4cuda3std3__44plusIdEEE10Policy1000EPdSC_iS9_ddNS7_10__identityEEEvT0_T1_T2_T3_T4_T6_E12temp_storage+24];
	add.f64 	%fd132, %fd231, %fd131;
	selp.f64 	%fd133, %fd132, %fd231, %p34;
	setp.gt.s32 	%p35, %r34, 64;
	ld.shared.f64 	%fd134, [_ZZN3cub18CUB_300001_SM_10006detail6reduce28DeviceReduceSingleTileKernelINS2_10policy_hubIdyN4cuda3std3__44plusIdEEE10Policy1000EPdSC_iS9_ddNS7_10__identityEEEvT0_T1_T2_T3_T4_T6_E12temp_storage+32];
	add.f64 	%fd135, %fd134, %fd133;
	selp.f64 	%fd136, %fd135, %fd133, %p35;
	setp.gt.s32 	%p36, %r34, 96;
	ld.shared.f64 	%fd137, [_ZZN3cub18CUB_300001_SM_10006detail6reduce28DeviceReduceSingleTileKernelINS2_10policy_hubIdyN4cuda3std3__44plusIdEEE10Policy1000EPdSC_iS9_ddNS7_10__identityEEEvT0_T1_T2_T3_T4_T6_E12temp_storage+40];
	add.f64 	%fd138, %fd137, %fd136;
	selp.f64 	%fd139, %fd138, %fd136, %p36;
	setp.gt.s32 	%p37, %r34, 128;
	ld.shared.f64 	%fd140, [_ZZN3cub18CUB_300001_SM_10006detail6reduce28DeviceReduceSingleTileKernelINS2_10policy_hubIdyN4cuda3std3__44plusIdEEE10Policy1000EPdSC_iS9_ddNS7_10__identityEEEvT0_T1_T2_T3_T4_T6_E12temp_storage+48];
	add.f64 	%fd141, %fd140, %fd139;
	selp.f64 	%fd142, %fd141, %fd139, %p37;
	setp.gt.s32 	%p38, %r34, 160;
	ld.shared.f64 	%fd143, [_ZZN3cub18CUB_300001_SM_10006detail6reduce28DeviceReduceSingleTileKernelINS2_10policy_hubIdyN4cuda3std3__44plusIdEEE10Policy1000EPdSC_iS9_ddNS7_10__identityEEEvT0_T1_T2_T3_T4_T6_E12temp_storage+56];
	add.f64 	%fd144, %fd143, %fd142;
	selp.f64 	%fd145, %fd144, %fd142, %p38;
	setp.gt.s32 	%p39, %r34, 192;
	ld.shared.f64 	%fd146, [_ZZN3cub18CUB_300001_SM_10006detail6reduce28DeviceReduceSingleTileKernelINS2_10policy_hubIdyN4cuda3std3__44plusIdEEE10Policy1000EPdSC_iS9_ddNS7_10__identityEEEvT0_T1_T2_T3_T4_T6_E12temp_storage+64];
	add.f64 	%fd147, %fd146, %fd145;
	selp.f64 	%fd148, %fd147, %fd145, %p39;
	setp.gt.s32 	%p40, %r34, 224;
	ld.shared.f64 	%fd149, [_ZZN3cub18CUB_300001_SM_10006detail6reduce28DeviceReduceSingleTileKernelINS2_10policy_hubIdyN4cuda3std3__44plusIdEEE10Policy1000EPdSC_iS9_ddNS7_10__identityEEEvT0_T1_T2_T3_T4_T6_E12temp_storage+72];
	add.f64 	%fd150, %fd149, %fd148;
	selp.f64 	%fd151, %fd150, %fd148, %p40;
	setp.gt.s32 	%p41, %r34, 256;
	ld.shared.f64 	%fd152, [_ZZN3cub18CUB_300001_SM_10006detail6reduce28DeviceReduceSingleTileKernelINS2_10policy_hubIdyN4cuda3std3__44plusIdEEE10Policy1000EPdSC_iS9_ddNS7_10__identityEEEvT0_T1_T2_T3_T4_T6_E12temp_storage+80];
	add.f64 	%fd153, %fd152, %fd151;
	selp.f64 	%fd154, %fd153, %fd151, %p41;
	setp.gt.s32 	%p42, %r34, 288;
	ld.shared.f64 	%fd155, [_ZZN3cub18CUB_300001_SM_10006detail6reduce28DeviceReduceSingleTileKernelINS2_10policy_hubIdyN4cuda3std3__44plusIdEEE10Policy1000EPdSC_iS9_ddNS7_10__identityEEEvT0_T1_T2_T3_T4_T6_E12temp_storage+88];
	add.f64 	%fd156, %fd155, %fd154;
	selp.f64 	%fd157, %fd156, %fd154, %p42;
	setp.gt.s32 	%p43, %r34, 320;
	ld.shared.f64 	%fd158, [_ZZN3cub18CUB_300001_SM_10006detail6reduce28DeviceReduceSingleTileKernelINS2_10policy_hubIdyN4cuda3std3__44plusIdEEE10Policy1000EPdSC_iS9_ddNS7_10__identityEEEvT0_T1_T2_T3_T4_T6_E12temp_storage+96];
	add.f64 	%fd159, %fd158, %fd157;
	selp.f64 	%fd160, %fd159, %fd157, %p43;
	setp.gt.s32 	%p44, %r34, 352;
	ld.shared.f64 	%fd161, [_ZZN3cub18CUB_300001_SM_10006detail6reduce28DeviceReduceSingleTileKernelINS2_10policy_hubIdyN4cuda3std3__44plusIdEEE10Policy1000EPdSC_iS9_ddNS7_10__identityEEEvT0_T1_T2_T3_T4_T6_E12temp_storage+104];
	add.f64 	%fd162, %fd161, %fd160;
	selp.f64 	%fd163, %fd162, %fd160, %p44;
	setp.gt.s32 	%p45, %r34, 384;
	ld.shared.f64 	%fd164, [_ZZN3cub18CUB_300001_SM_10006detail6reduce28DeviceReduceSingleTileKernelINS2_10policy_hubIdyN4cuda3std3__44plusIdEEE10Policy1000EPdSC_iS9_ddNS7_10__identityEEEvT0_T1_T2_T3_T4_T6_E12temp_storage+112];
	add.f64 	%fd165, %fd164, %fd163;
	selp.f64 	%fd166, %fd165, %fd163, %p45;
	setp.gt.s32 	%p46, %r34, 416;
	ld.shared.f64 	%fd167, [_ZZN3cub18CUB_300001_SM_10006detail6reduce28DeviceReduceSingleTileKernelINS2_10policy_hubIdyN4cuda3std3__44plusIdEEE10Policy1000EPdSC_iS9_ddNS7_10__identityEEEvT0_T1_T2_T3_T4_T6_E12temp_storage+120];
	add.f64 	%fd168, %fd167, %fd166;
	selp.f64 	%fd169, %fd168, %fd166, %p46;
	setp.gt.s32 	%p47, %r34, 448;
	ld.shared.f64 	%fd170, [_ZZN3cub18CUB_300001_SM_10006detail6reduce28DeviceReduceSingleTileKernelINS2_10policy_hubIdyN4cuda3std3__44plusIdEEE10Policy1000EPdSC_iS9_ddNS7_10__identityEEEvT0_T1_T2_T3_T4_T6_E12temp_storage+128];
	add.f64 	%fd171, %fd170, %fd169;
	selp.f64 	%fd172, %fd171, %fd169, %p47;
	setp.gt.s32 	%p48, %r34, 480;
	ld.shared.f64 	%fd173, [_ZZN3cub18CUB_300001_SM_10006detail6reduce28DeviceReduceSingleTileKernelINS2_10policy_hubIdyN4cuda3std3__44plusIdEEE10Policy1000EPdSC_iS9_ddNS7_10__identityEEEvT0_T1_T2_T3_T4_T6_E12temp_storage+136];
	add.f64 	%fd174, %fd173, %fd172;
	selp.f64 	%fd231, %fd174, %fd172, %p48;
	bra.uni 	$L__BB6_37;
$L__BB6_21:
	mov.u32 	%r13, %tid.x;
	mul.wide.u32 	%rd24, %r13, 8;
	add.s64 	%rd11, %rd8, %rd24;
	// begin inline asm
	ld.global.nc.u64 %rd10, [%rd11];
	// end inline asm
	mov.b64 	%fd31, %rd10;
	add.s64 	%rd13, %rd11, 4096;
	// begin inline asm
	ld.global.nc.u64 %rd12, [%rd13];
	// end inline asm
	mov.b64 	%fd32, %rd12;
	add.s64 	%rd15, %rd11, 8192;
	// begin inline asm
	ld.global.nc.u64 %rd14, [%rd15];
	// end inline asm
	mov.b64 	%fd33, %rd14;
	add.s64 	%rd17, %rd11, 12288;
	// begin inline asm
	ld.global.nc.u64 %rd16, [%rd17];
	// end inline asm
	mov.b64 	%fd34, %rd16;
	add.s64 	%rd19, %rd11, 16384;
	// begin inline asm
	ld.global.nc.u64 %rd18, [%rd19];
	// end inline asm
	mov.b64 	%fd35, %rd18;
	add.s64 	%rd21, %rd11, 20480;
	// begin inline asm
	ld.global.nc.u64 %rd20, [%rd21];
	// end inline asm
	mov.b64 	%fd36, %rd20;
	add.s64 	%rd23, %rd11, 24576;
	// begin inline asm
	ld.global.nc.u64 %rd22, [%rd23];
	// end inline asm
	mov.b64 	%fd37, %rd22;
	add.f64 	%fd38, %fd31, %fd32;
	add.f64 	%fd39, %fd38, %fd33;
	add.f64 	%fd40, %fd39, %fd34;
	add.f64 	%fd41, %fd40, %fd35;
	add.f64 	%fd42, %fd41, %fd36;
	add.f64 	%fd230, %fd42, %fd37;
	setp.lt.u32 	%p3, %r34, 7168;
	mov.b32 	%r231, 3584;
	@%p3 bra 	$L__BB6_25;
	add.s32 	%r14, %r34, -3584;
	mov.b32 	%r231, 3584;
$L__BB6_23:
	add.s32 	%r37, %r231, %r13;
	mul.wide.u32 	%rd39, %r37, 8;
	add.s64 	%rd26, %rd8, %rd39;
	// begin inline asm
	ld.global.nc.u64 %rd25, [%rd26];
	// end inline asm
	mov.b64 	%fd43, %rd25;
	add.s64 	%rd28, %rd26, 4096;
	// begin inline asm
	ld.global.nc.u64 %rd27, [%rd28];
	// end inline asm
	mov.b64 	%fd44, %rd27;
	add.s64 	%rd30, %rd26, 8192;
	// begin inline asm
	ld.global.nc.u64 %rd29, [%rd30];
	// end inline asm
	mov.b64 	%fd45, %rd29;
	add.s64 	%rd32, %rd26, 12288;
	// begin inline asm
	ld.global.nc.u64 %rd31, [%rd32];
	// end inline asm
	mov.b64 	%fd46, %rd31;
	add.s64 	%rd34, %rd26, 16384;
	// begin inline asm
	ld.global.nc.u64 %rd33, [%rd34];
	// end inline asm
	mov.b64 	%fd47, %rd33;
	add.s64 	%rd36, %rd26, 20480;
	// begin inline asm
	ld.global.nc.u64 %rd35, [%rd36];
	// end inline asm
	mov.b64 	%fd48, %rd35;
	add.s64 	%rd38, %rd26, 24576;
	// begin inline asm
	ld.global.nc.u64 %rd37, [%rd38];
	// end inline asm
	mov.b64 	%fd49, %rd37;
	add.f64 	%fd50, %fd230, %fd43;
	add.f64 	%fd51, %fd50, %fd44;
	add.f64 	%fd52, %fd51, %fd45;
	add.f64 	%fd53, %fd52, %fd46;
	add.f64 	%fd54, %fd53, %fd47;
	add.f64 	%fd55, %fd54, %fd48;
	add.f64 	%fd230, %fd55, %fd49;
	sub.s32 	%r38, %r34, %r231;
	setp.lt.s32 	%p4, %r38, 3584;
	@%p4 bra 	$L__BB6_33;
	add.s32 	%r231, %r231, 3584;
	setp.le.s32 	%p5, %r231, %r14;
	@%p5 bra 	$L__BB6_23;
$L__BB6_25:
	setp.le.s32 	%p6, %r34, %r231;
	@%p6 bra 	$L__BB6_33;
	sub.s32 	%r18, %r34, %r231;
	setp.ge.s32 	%p7, %r13, %r18;
	@%p7 bra 	$L__BB6_33;
	not.b32 	%r39, %r13;
	add.s32 	%r40, %r34, %r39;
	sub.s32 	%r19, %r40, %r231;
	and.b32  	%r41, %r19, 1536;
	setp.eq.s32 	%p8, %r41, 1536;
	mov.u32 	%r235, %r13;
	@%p8 bra 	$L__BB6_30;
	add.s32 	%r233, %r13, %r231;
	shr.u32 	%r42, %r19, 9;
	add.s32 	%r43, %r42, 1;
	and.b32  	%r44, %r43, 3;
	neg.s32 	%r232, %r44;
	mov.u32 	%r235, %r13;
$L__BB6_29:
	.pragma "nounroll";
	mul.wide.u32 	%rd42, %r233, 8;
	add.s64 	%rd41, %rd8, %rd42;
	// begin inline asm
	ld.global.nc.u64 %rd40, [%rd41];
	// end inline asm
	mov.b64 	%fd57, %rd40;
	add.f64 	%fd230, %fd230, %fd57;
	add.s32 	%r235, %r235, 512;
	add.s32 	%r233, %r233, 512;
	add.s32 	%r232, %r232, 1;
	setp.ne.s32 	%p9, %r232, 0;
	@%p9 bra 	$L__BB6_29;
$L__BB6_30:
	setp.lt.u32 	%p10, %r19, 1536;
	@%p10 bra 	$L__BB6_33;
	cvt.u64.u32 	%rd43, %r235;
	cvt.u64.u32 	%rd44, %r231;
	add.s64 	%rd45, %rd43, %rd44;
	shl.b64 	%rd46, %rd45, 3;
	add.s64 	%rd47, %rd46, %rd8;
	add.s64 	%rd103, %rd47, 8192;
	add.s32 	%r236, %r235, %r231;
$L__BB6_32:
	mul.wide.u32 	%rd56, %r236, 8;
	add.s64 	%rd49, %rd8, %rd56;
	// begin inline asm
	ld.global.nc.u64 %rd48, [%rd49];
	// end inline asm
	mov.b64 	%fd58, %rd48;
	add.f64 	%fd59, %fd230, %fd58;
	add.s64 	%rd51, %rd103, -4096;
	// begin inline asm
	ld.global.nc.u64 %rd50, [%rd51];
	// end inline asm
	mov.b64 	%fd60, %rd50;
	add.f64 	%fd61, %fd59, %fd60;
	// begin inline asm
	ld.global.nc.u64 %rd52, [%rd103];
	// end inline asm
	mov.b64 	%fd62, %rd52;
	add.f64 	%fd63, %fd61, %fd62;
	add.s64 	%rd55, %rd103, 4096;
	// begin inline asm
	ld.global.nc.u64 %rd54, [%rd55];
	// end inline asm
	mov.b64 	%fd64, %rd54;
	add.f64 	%fd230, %fd63, %fd64;
	add.s32 	%r235, %r235, 2048;
	add.s64 	%rd103, %rd103, 16384;
	add.s32 	%r236, %r236, 2048;
	setp.lt.s32 	%p11, %r235, %r18;
	@%p11 bra 	$L__BB6_32;
$L__BB6_33:
	// begin inline asm
	mov.u32 %r45, %laneid;
	// end inline asm
	mov.b64 	%rd57, %fd230;
	mov.b64 	{%r47, %r52}, %rd57;
	mov.b32 	%r53, 1;
	mov.b32 	%r94, 31;
	mov.b32 	%r95, -1;
	// begin inline asm
	shfl.sync.down.b32 %r46, %r47, %r53, %r94, %r95;
	// end inline asm
	// begin inline asm
	shfl.sync.down.b32 %r51, %r52, %r53, %r94, %r95;
	// end inline asm
	mov.b64 	%rd58, {%r46, %r51};
	mov.b64 	%fd65, %rd58;
	setp.gt.s32 	%p12, %r45, 30;
	add.f64 	%fd66, %fd230, %fd65;
	selp.f64 	%fd67, %fd230, %fd66, %p12;
	mov.b64 	%rd59, %fd67;
	mov.b64 	{%r57, %r62}, %rd59;
	mov.b32 	%r63, 2;
	// begin inline asm
	shfl.sync.down.b32 %r56, %r57, %r63, %r94, %r95;
	// end inline asm
	// begin inline asm
	shfl.sync.down.b32 %r61, %r62, %r63, %r94, %r95;
	// end inline asm
	mov.b64 	%rd60, {%r56, %r61};
	mov.b64 	%fd68, %rd60;
	setp.gt.s32 	%p13, %r45, 29;
	add.f64 	%fd69, %fd67, %fd68;
	selp.f64 	%fd70, %fd67, %fd69, %p13;
	mov.b64 	%rd61, %fd70;
	mov.b64 	{%r67, %r72}, %rd61;
	mov.b32 	%r73, 4;
	// begin inline asm
	shfl.sync.down.b32 %r66, %r67, %r73, %r94, %r95;
	// end inline asm
	// begin inline asm
	shfl.sync.down.b32 %r71, %r72, %r73, %r94, %r95;
	// end inline asm
	mov.b64 	%rd62, {%r66, %r71};
	mov.b64 	%fd71, %rd62;
	setp.gt.s32 	%p14, %r45, 27;
	add.f64 	%fd72, %fd70, %fd71;
	selp.f64 	%fd73, %fd70, %fd72, %p14;
	mov.b64 	%rd63, %fd73;
	mov.b64 	{%r77, %r82}, %rd63;
	mov.b32 	%r83, 8;
	// begin inline asm
	shfl.sync.down.b32 %r76, %r77, %r83, %r94, %r95;
	// end inline asm
	// begin inline asm
	shfl.sync.down.b32 %r81, %r82, %r83, %r94, %r95;
	// end inline asm
	mov.b64 	%rd64, {%r76, %r81};
	mov.b64 	%fd74, %rd64;
	setp.gt.s32 	%p15, %r45, 23;
	add.f64 	%fd75, %fd73, %fd74;
	selp.f64 	%fd76, %fd73, %fd75, %p15;
	mov.b64 	%rd65, %fd76;
	mov.b64 	{%r87, %r92}, %rd65;
	mov.b32 	%r93, 16;
	// begin inline asm
	shfl.sync.down.b32 %r86, %r87, %r93, %r94, %r95;
	// end inline asm
	// begin inline asm
	shfl.sync.down.b32 %r91, %r92, %r93, %r94, %r95;
	// end inline asm
	mov.b64 	%rd66, {%r86, %r91};
	mov.b64 	%fd77, %rd66;
	setp.gt.s32 	%p16, %r45, 15;
	add.f64 	%fd26, %fd76, %fd77;
	selp.f64 	%fd231, %fd76, %fd26, %p16;
	setp.ne.s32 	%p17, %r45, 0;
	@%p17 bra 	$L__BB6_35;
	shr.u32 	%r96, %r13, 2;
	and.b32  	%r97, %r96, 248;
	mov.u32 	%r98, _ZZN3cub18CUB_300001_SM_10006detail6reduce28DeviceReduceSingleTileKernelINS2_10policy_hubIdyN4cuda3std3__44plusIdEEE10Policy1000EPdSC_iS9_ddNS7_10__identityEEEvT0_T1_T2_T3_T4_T6_E12temp_storage;
	add.s32 	%r99, %r98, %r97;
	st.shared.f64 	[%r99+16], %fd26;
$L__BB6_35:
	bar.sync 	0;
	setp.ne.s32 	%p18, %r13, 0;
	@%p18 bra 	$L__BB6_37;
	ld.shared.f64 	%fd78, [_ZZN3cub18CUB_300001_SM_10006detail6reduce28DeviceReduceSingleTileKernelINS2_10policy_hubIdyN4cuda3std3__44plusIdEEE10Policy1000EPdSC_iS9_ddNS7_10__identityEEEvT0_T1_T2_T3_T4_T6_E12temp_storage+24];
	add.f64 	%fd79, %fd231, %fd78;
	ld.shared.f64 	%fd80, [_ZZN3cub18CUB_300001_SM_10006detail6reduce28DeviceReduceSingleTileKernelINS2_10policy_hubIdyN4cuda3std3__44plusIdEEE10Policy1000EPdSC_iS9_ddNS7_10__identityEEEvT0_T1_T2_T3_T4_T6_E12temp_storage+32];
	add.f64 	%fd81, %fd79, %fd80;
	ld.shared.f64 	%fd82, [_ZZN3cub18CUB_300001_SM_10006detail6reduce28DeviceReduceSingleTileKernelINS2_10policy_hubIdyN4cuda3std3__44plusIdEEE10Policy1000EPdSC_iS9_ddNS7_10__identityEEEvT0_T1_T2_T3_T4_T6_E12temp_storage+40];
	add.f64 	%fd83, %fd81, %fd82;
	ld.shared.f64 	%fd84, [_ZZN3cub18CUB_300001_SM_10006detail6reduce28DeviceReduceSingleTileKernelINS2_10policy_hubIdyN4cuda3std3__44plusIdEEE10Policy1000EPdSC_iS9_ddNS7_10__identityEEEvT0_T1_T2_T3_T4_T6_E12temp_storage+48];
	add.f64 	%fd85, %fd83, %fd84;
	ld.shared.f64 	%fd86, [_ZZN3cub18CUB_300001_SM_10006detail6reduce28DeviceReduceSingleTileKernelINS2_10policy_hubIdyN4cuda3std3__44plusIdEEE10Policy1000EPdSC_iS9_ddNS7_10__identityEEEvT0_T1_T2_T3_T4_T6_E12temp_storage+56];
	add.f64 	%fd87, %fd85, %fd86;
	ld.shared.f64 	%fd88, [_ZZN3cub18CUB_300001_SM_10006detail6reduce28DeviceReduceSingleTileKernelINS2_10policy_hubIdyN4cuda3std3__44plusIdEEE10Policy1000EPdSC_iS9_ddNS7_10__identityEEEvT0_T1_T2_T3_T4_T6_E12temp_storage+64];
	add.f64 	%fd89, %fd87, %fd88;
	ld.shared.f64 	%fd90, [_ZZN3cub18CUB_300001_SM_10006detail6reduce28DeviceReduceSingleTileKernelINS2_10policy_hubIdyN4cuda3std3__44plusIdEEE10Policy1000EPdSC_iS9_ddNS7_10__identityEEEvT0_T1_T2_T3_T4_T6_E12temp_storage+72];
	add.f64 	%fd91, %fd89, %fd90;
	ld.shared.f64 	%fd92, [_ZZN3cub18CUB_300001_SM_10006detail6reduce28DeviceReduceSingleTileKernelINS2_10policy_hubIdyN4cuda3std3__44plusIdEEE10Policy1000EPdSC_iS9_ddNS7_10__identityEEEvT0_T1_T2_T3_T4_T6_E12temp_storage+80];
	add.f64 	%fd93, %fd91, %fd92;
	ld.shared.f64 	%fd94, [_ZZN3cub18CUB_300001_SM_10006detail6reduce28DeviceReduceSingleTileKernelINS2_10policy_hubIdyN4cuda3std3__44plusIdEEE10Policy1000EPdSC_iS9_ddNS7_10__identityEEEvT0_T1_T2_T3_T4_T6_E12temp_storage+88];
	add.f64 	%fd95, %fd93, %fd94;
	ld.shared.f64 	%fd96, [_ZZN3cub18CUB_300001_SM_10006detail6reduce28DeviceReduceSingleTileKernelINS2_10policy_hubIdyN4cuda3std3__44plusIdEEE10Policy1000EPdSC_iS9_ddNS7_10__identityEEEvT0_T1_T2_T3_T4_T6_E12temp_storage+96];
	add.f64 	%fd97, %fd95, %fd96;
	ld.shared.f64 	%fd98, [_ZZN3cub18CUB_300001_SM_10006detail6reduce28DeviceReduceSingleTileKernelINS2_10policy_hubIdyN4cuda3std3__44plusIdEEE10Policy1000EPdSC_iS9_ddNS7_10__identityEEEvT0_T1_T2_T3_T4_T6_E12temp_storage+104];
	add.f64 	%fd99, %fd97, %fd98;
	ld.shared.f64 	%fd100, [_ZZN3cub18CUB_300001_SM_10006detail6reduce28DeviceReduceSingleTileKernelINS2_10policy_hubIdyN4cuda3std3__44plusIdEEE10Policy1000EPdSC_iS9_ddNS7_10__identityEEEvT0_T1_T2_T3_T4_T6_E12temp_storage+112];
	add.f64 	%fd101, %fd99, %fd100;
	ld.shared.f64 	%fd102, [_ZZN3cub18CUB_300001_SM_10006detail6reduce28DeviceReduceSingleTileKernelINS2_10policy_hubIdyN4cuda3std3__44plusIdEEE10Policy1000EPdSC_iS9_ddNS7_10__identityEEEvT0_T1_T2_T3_T4_T6_E12temp_storage+120];
	add.f64 	%fd103, %fd101, %fd102;
	ld.shared.f64 	%fd104, [_ZZN3cub18CUB_300001_SM_10006detail6reduce28DeviceReduceSingleTileKernelINS2_10policy_hubIdyN4cuda3std3__44plusIdEEE10Policy1000EPdSC_iS9_ddNS7_10__identityEEEvT0_T1_T2_T3_T4_T6_E12temp_storage+128];
	add.f64 	%fd105, %fd103, %fd104;
	ld.shared.f64 	%fd106, [_ZZN3cub18CUB_300001_SM_10006detail6reduce28DeviceReduceSingleTileKernelINS2_10policy_hubIdyN4cuda3std3__44plusIdEEE10Policy1000EPdSC_iS9_ddNS7_10__identityEEEvT0_T1_T2_T3_T4_T6_E12temp_storage+136];
	add.f64 	%fd231, %fd105, %fd106;
$L__BB6_37:
	mov.u32 	%r223, %tid.x;
	setp.ne.s32 	%p56, %r223, 0;
	@%p56 bra 	$L__BB6_39;
	add.f64 	%fd217, %fd30, %fd231;
	st.global.f64 	[%rd1], %fd217;
$L__BB6_39:
	ret;

}
	// .globl	_ZN3cub18CUB_300001_SM_10006detail6reduce28DeviceReduceSingleTileKernelINS2_10policy_hubIdjN4cuda3std3__44plusIdEEE10Policy1000EN6thrust24THRUST_300001_SM_1000_NS6detail15normal_iteratorINSD_10device_ptrIdEEEEPdjS9_dd21square_diff_from_meanEEvT0_T1_T2_T3_T4_T6_
.visible .entry _ZN3cub18CUB_300001_SM_10006detail6reduce28DeviceReduceSingleTileKernelINS2_10policy_hubIdjN4cuda3std3__44plusIdEEE10Policy1000EN6thrust24THRUST_300001_SM_1000_NS6detail15normal_iteratorINSD_10device_ptrIdEEEEPdjS9_dd21square_diff_from_meanEEvT0_T1_T2_T3_T4_T6_(
	.param .align 8 .b8 _ZN3cub18CUB_300001_SM_10006detail6reduce28DeviceReduceSingleTileKernelINS2_10policy_hubIdjN4cuda3std3__44plusIdEEE10Policy1000EN6thrust24THRUST_300001_SM_1000_NS6detail15normal_iteratorINSD_10device_ptrIdEEEEPdjS9_dd21square_diff_from_meanEEvT0_T1_T2_T3_T4_T6__param_0[8],
	.param .u64 .ptr .align 1 _ZN3cub18CUB_300001_SM_10006detail6reduce28DeviceReduceSingleTileKernelINS2_10policy_hubIdjN4cuda3std3__44plusIdEEE10Policy1000EN6thrust24THRUST_300001_SM_1000_NS6detail15normal_iteratorINSD_10device_ptrIdEEEEPdjS9_dd21square_diff_from_meanEEvT0_T1_T2_T3_T4_T6__param_1,
	.param .u32 _ZN3cub18CUB_300001_SM_10006detail6reduce28DeviceReduceSingleTileKernelINS2_10policy_hubIdjN4cuda3std3__44plusIdEEE10Policy1000EN6thrust24THRUST_300001_SM_1000_NS6detail15normal_iteratorINSD_10device_ptrIdEEEEPdjS9_dd21square_diff_from_meanEEvT0_T1_T2_T3_T4_T6__param_2,
	.param .align 1 .b8 _ZN3cub18CUB_300001_SM_10006detail6reduce28DeviceReduceSingleTileKernelINS2_10policy_hubIdjN4cuda3std3__44plusIdEEE10Policy1000EN6thrust24THRUST_300001_SM_1000_NS6detail15normal_iteratorINSD_10device_ptrIdEEEEPdjS9_dd21square_diff_from_meanEEvT0_T1_T2_T3_T4_T6__param_3[1],
	.param .f64 _ZN3cub18CUB_300001_SM_10006detail6reduce28DeviceReduceSingleTileKernelINS2_10policy_hubIdjN4cuda3std3__44plusIdEEE10Policy1000EN6thrust24THRUST_300001_SM_1000_NS6detail15normal_iteratorINSD_10device_ptrIdEEEEPdjS9_dd21square_diff_from_meanEEvT0_T1_T2_T3_T4_T6__param_4,
	.param .align 8 .b8 _ZN3cub18CUB_300001_SM_10006detail6reduce28DeviceReduceSingleTileKernelINS2_10policy_hubIdjN4cuda3std3__44plusIdEEE10Policy1000EN6thrust24THRUST_300001_SM_1000_NS6detail15normal_iteratorINSD_10device_ptrIdEEEEPdjS9_dd21square_diff_from_meanEEvT0_T1_T2_T3_T4_T6__param_5[8]
)
.maxntid 640
.minnctapersm 1
{
	.reg .pred 	%p<71>;
	.reg .b32 	%r<288>;
	.reg .b64 	%rd<114>;
	.reg .b64 	%fd<459>;
	// demoted variable
	.shared .align 8 .b8 _ZZN3cub18CUB_300001_SM_10006detail6reduce28DeviceReduceSingleTileKernelINS2_10policy_hubIdjN4cuda3std3__44plusIdEEE10Policy1000EN6thrust24THRUST_300001_SM_1000_NS6detail15normal_iteratorINSD_10device_ptrIdEEEEPdjS9_dd21square_diff_from_meanEEvT0_T1_T2_T3_T4_T6_E12temp_storage[192];
	ld.param.f64 	%fd44, [_ZN3cub18CUB_300001_SM_10006detail6reduce28DeviceReduceSingleTileKernelINS2_10policy_hubIdjN4cuda3std3__44plusIdEEE10Policy1000EN6thrust24THRUST_300001_SM_1000_NS6detail15normal_iteratorINSD_10device_ptrIdEEEEPdjS9_dd21square_diff_from_meanEEvT0_T1_T2_T3_T4_T6__param_5];
	ld.param.u64 	%rd9, [_ZN3cub18CUB_300001_SM_10006detail6reduce28DeviceReduceSingleTileKernelINS2_10policy_hubIdjN4cuda3std3__44plusIdEEE10Policy1000EN6thrust24THRUST_300001_SM_1000_NS6detail15normal_iteratorINSD_10device_ptrIdEEEEPdjS9_dd21square_diff_from_meanEEvT0_T1_T2_T3_T4_T6__param_0];
	ld.param.u64 	%rd10, [_ZN3cub18CUB_300001_SM_10006detail6reduce28DeviceReduceSingleTileKernelINS2_10policy_hubIdjN4cuda3std3__44plusIdEEE10Policy1000EN6thrust24THRUST_300001_SM_1000_NS6detail15normal_iteratorINSD_10device_ptrIdEEEEPdjS9_dd21square_diff_from_meanEEvT0_T1_T2_T3_T4_T6__param_1];
	ld.param.u32 	%r51, [_ZN3cub18CUB_300001_SM_10006detail6reduce28DeviceReduceSingleTileKernelINS2_10policy_hubIdjN4cuda3std3__44plusIdEEE10Policy1000EN6thrust24THRUST_300001_SM_1000_NS6detail15normal_iteratorINSD_10device_ptrIdEEEEPdjS9_dd21square_diff_from_meanEEvT0_T1_T2_T3_T4_T6__param_2];
	ld.param.f64 	%fd43, [_ZN3cub18CUB_300001_SM_10006detail6reduce28DeviceReduceSingleTileKernelINS2_10policy_hubIdjN4cuda3std3__44plusIdEEE10Policy1000EN6thrust24THRUST_300001_SM_1000_NS6detail15normal_iteratorINSD_10device_ptrIdEEEEPdjS9_dd21square_diff_from_meanEEvT0_T1_T2_T3_T4_T6__param_4];
	cvta.to.global.u64 	%rd1, %rd10;
	setp.ne.s32 	%p1, %r51, 0;
	@%p1 bra 	$L__BB7_3;
	mov.u32 	%r270, %tid.x;
	setp.ne.s32 	%p70, %r270, 0;
	@%p70 bra 	$L__BB7_52;
	st.global.f64 	[%rd1], %fd43;
	bra.uni 	$L__BB7_52;
$L__BB7_3:
	cvta.to.global.u64 	%rd2, %rd9;
	setp.gt.u32 	%p2, %r51, 5119;
	@%p2 bra 	$L__BB7_28;
	mov.u32 	%r1, %tid.x;
	setp.ge.u32 	%p24, %r1, %r51;
	mov.f64 	%fd446, 0d0000000000000000;
	mov.u32 	%r274, %r1;
	@%p24 bra 	$L__BB7_6;
	mul.wide.u32 	%rd83, %r1, 8;
	add.s64 	%rd84, %rd2, %rd83;
	ld.global.f64 	%fd228, [%rd84];
	sub.f64 	%fd229, %fd228, %fd44;
	mul.f64 	%fd446, %fd229, %fd229;
	add.s32 	%r274, %r1, 640;
$L__BB7_6:
	setp.ge.u32 	%p25, %r274, %r51;
	@%p25 bra 	$L__BB7_19;
	not.b32 	%r146, %r274;
	add.s32 	%r147, %r51, %r146;
	mul.hi.u32 	%r148, %r147, -858993459;
	shr.u32 	%r149, %r148, 9;
	add.s32 	%r4, %r149, 1;
	and.b32  	%r5, %r4, 15;
	setp.lt.u32 	%p26, %r147, 9600;
	@%p26 bra 	$L__BB7_10;
	and.b32  	%r150, %r4, 16777200;
	neg.s32 	%r272, %r150;
	mul.wide.u32 	%rd85, %r274, 8;
	add.s64 	%rd86, %rd85, %rd2;
	add.s64 	%rd112, %rd86, 40960;
$L__BB7_9:
	.pragma "nounroll";
	ld.global.f64 	%fd231, [%rd112+-40960];
	sub.f64 	%fd232, %fd231, %fd44;
	fma.rn.f64 	%fd233, %fd232, %fd232, %fd446;
	ld.global.f64 	%fd234, [%rd112+-35840];
	sub.f64 	%fd235, %fd234, %fd44;
	fma.rn.f64 	%fd236, %fd235, %fd235, %fd233;
	ld.global.f64 	%fd237, [%rd112+-30720];
	sub.f64 	%fd238, %fd237, %fd44;
	fma.rn.f64 	%fd239, %fd238, %fd238, %fd236;
	ld.global.f64 	%fd240, [%rd112+-25600];
	sub.f64 	%fd241, %fd240, %fd44;
	fma.rn.f64 	%fd242, %fd241, %fd241, %fd239;
	ld.global.f64 	%fd243, [%rd112+-20480];
	sub.f64 	%fd244, %fd243, %fd44;
	fma.rn.f64 	%fd245, %fd244, %fd244, %fd242;
	ld.global.f64 	%fd246, [%rd112+-15360];
	sub.f64 	%fd247, %fd246, %fd44;
	fma.rn.f64 	%fd248, %fd247, %fd247, %fd245;
	ld.global.f64 	%fd249, [%rd112+-10240];
	sub.f64 	%fd250, %fd249, %fd44;
	fma.rn.f64 	%fd251, %fd250, %fd250, %fd248;
	ld.global.f64 	%fd252, [%rd112+-5120];
	sub.f64 	%fd253, %fd252, %fd44;
	fma.rn.f64 	%fd254, %fd253, %fd253, %fd251;
	ld.global.f64 	%fd255, [%rd112];
	sub.f64 	%fd256, %fd255, %fd44;
	fma.rn.f64 	%fd257, %fd256, %fd256, %fd254;
	ld.global.f64 	%fd258, [%rd112+5120];
	sub.f64 	%fd259, %fd258, %fd44;
	fma.rn.f64 	%fd260, %fd259, %fd259, %fd257;
	ld.global.f64 	%fd261, [%rd112+10240];
	sub.f64 	%fd262, %fd261, %fd44;
	fma.rn.f64 	%fd263, %fd262, %fd262, %fd260;
	ld.global.f64 	%fd264, [%rd112+15360];
	sub.f64 	%fd265, %fd264, %fd44;
	fma.rn.f64 	%fd266, %fd265, %fd265, %fd263;
	ld.global.f64 	%fd267, [%rd112+20480];
	sub.f64 	%fd268, %fd267, %fd44;
	fma.rn.f64 	%fd269, %fd268, %fd268, %fd266;
	ld.global.f64 	%fd270, [%rd112+25600];
	sub.f64 	%fd271, %fd270, %fd44;
	fma.rn.f64 	%fd272, %fd271, %fd271, %fd269;
	ld.global.f64 	%fd273, [%rd112+30720];
	sub.f64 	%fd274, %fd273, %fd44;
	fma.rn.f64 	%fd275, %fd274, %fd274, %fd272;
	ld.global.f64 	%fd276, [%rd112+35840];
	sub.f64 	%fd277, %fd276, %fd44;
	fma.rn.f64 	%fd446, %fd277, %fd277, %fd275;
	add.s32 	%r274, %r274, 10240;
	add.s32 	%r272, %r272, 16;
	add.s64 	%rd112, %rd112, 81920;
	setp.ne.s32 	%p27, %r272, 0;
	@%p27 bra 	$L__BB7_9;
$L__BB7_10:
	setp.eq.s32 	%p28, %r5, 0;
	@%p28 bra 	$L__BB7_19;
	and.b32  	%r12, %r4, 7;
	setp.lt.u32 	%p29, %r5, 8;
	@%p29 bra 	$L__BB7_13;
	mul.wide.u32 	%rd87, %r274, 8;
	add.s64 	%rd88, %rd2, %rd87;
	ld.global.f64 	%fd279, [%rd88];
	sub.f64 	%fd280, %fd279, %fd44;
	fma.rn.f64 	%fd281, %fd280, %fd280, %fd446;
	ld.global.f64 	%fd282, [%rd88+5120];
	sub.f64 	%fd283, %fd282, %fd44;
	fma.rn.f64 	%fd284, %fd283, %fd283, %fd281;
	ld.global.f64 	%fd285, [%rd88+10240];
	sub.f64 	%fd286, %fd285, %fd44;
	fma.rn.f64 	%fd287, %fd286, %fd286, %fd284;
	ld.global.f64 	%fd288, [%rd88+15360];
	sub.f64 	%fd289, %fd288, %fd44;
	fma.rn.f64 	%fd290, %fd289, %fd289, %fd287;
	ld.global.f64 	%fd291, [%rd88+20480];
	sub.f64 	%fd292, %fd291, %fd44;
	fma.rn.f64 	%fd293, %fd292, %fd292, %fd290;
	ld.global.f64 	%fd294, [%rd88+25600];
	sub.f64 	%fd295, %fd294, %fd44;
	fma.rn.f64 	%fd296, %fd295, %fd295, %fd293;
	ld.global.f64 	%fd297, [%rd88+30720];
	sub.f64 	%fd298, %fd297, %fd44;
	fma.rn.f64 	%fd299, %fd298, %fd298, %fd296;
	ld.global.f64 	%fd300, [%rd88+35840];
	sub.f64 	%fd301, %fd300, %fd44;
	fma.rn.f64 	%fd446, %fd301, %fd301, %fd299;
	add.s32 	%r274, %r274, 5120;
$L__BB7_13:
	setp.eq.s32 	%p30, %r12, 0;
	@%p30 bra 	$L__BB7_19;
	and.b32  	%r15, %r4, 3;
	setp.lt.u32 	%p31, %r12, 4;
	@%p31 bra 	$L__BB7_16;
	mul.wide.u32 	%rd89, %r274, 8;
	add.s64 	%rd90, %rd2, %rd89;
	ld.global.f64 	%fd303, [%rd90];
	sub.f64 	%fd304, %fd303, %fd44;
	fma.rn.f64 	%fd305, %fd304, %fd304, %fd446;
	ld.global.f64 	%fd306, [%rd90+5120];
	sub.f64 	%fd307, %fd306, %fd44;
	fma.rn.f64 	%fd308, %fd307, %fd307, %fd305;
	ld.global.f64 	%fd309, [%rd90+10240];
	sub.f64 	%fd310, %fd309, %fd44;
	fma.rn.f64 	%fd311, %fd310, %fd310, %fd308;
	ld.global.f64 	%fd312, [%rd90+15360];
	sub.f64 	%fd313, %fd312, %fd44;
	fma.rn.f64 	%fd446, %fd313, %fd313, %fd311;
	add.s32 	%r274, %r274, 2560;
$L__BB7_16:
	setp.eq.s32 	%p32, %r15, 0;
	@%p32 bra 	$L__BB7_19;
	mul.wide.u32 	%rd91, %r274, 8;
	add.s64 	%rd113, %rd2, %rd91;
	neg.s32 	%r277, %r15;
$L__BB7_18:
	.pragma "nounroll";
	ld.global.f64 	%fd314, [%rd113];
	sub.f64 	%fd315, %fd314, %fd44;
	fma.rn.f64 	%fd446, %fd315, %fd315, %fd446;
	add.s64 	%rd113, %rd113, 5120;
	add.s32 	%r277, %r277, 1;
	setp.ne.s32 	%p33, %r277, 0;
	@%p33 bra 	$L__BB7_18;
$L__BB7_19:
	setp.lt.u32 	%p34, %r51, 640;
	@%p34 bra 	$L__BB7_24;
	// begin inline asm
	mov.u32 %r214, %laneid;
	// end inline asm
	mov.b64 	%rd102, %fd446;
	mov.b64 	{%r216, %r221}, %rd102;
	mov.b32 	%r222, 1;
	mov.b32 	%r263, 31;
	mov.b32 	%r264, -1;
	// begin inline asm
	shfl.sync.down.b32 %r215, %r216, %r222, %r263, %r264;
	// end inline asm
	// begin inline asm
	shfl.sync.down.b32 %r220, %r221, %r222, %r263, %r264;
	// end inline asm
	mov.b64 	%rd103, {%r215, %r220};
	mov.b64 	%fd386, %rd103;
	setp.gt.s32 	%p62, %r214, 30;
	add.f64 	%fd387, %fd446, %fd386;
	selp.f64 	%fd388, %fd446, %fd387, %p62;
	mov.b64 	%rd104, %fd388;
	mov.b64 	{%r226, %r231}, %rd104;
	mov.b32 	%r232, 2;
	// begin inline asm
	shfl.sync.down.b32 %r225, %r226, %r232, %r263, %r264;
	// end inline asm
	// begin inline asm
	shfl.sync.down.b32 %r230, %r231, %r232, %r263, %r264;
	// end inline asm
	mov.b64 	%rd105, {%r225, %r230};
	mov.b64 	%fd389, %rd105;
	setp.gt.s32 	%p63, %r214, 29;
	add.f64 	%fd390, %fd388, %fd389;
	selp.f64 	%fd391, %fd388, %fd390, %p63;
	mov.b64 	%rd106, %fd391;
	mov.b64 	{%r236, %r241}, %rd106;
	mov.b32 	%r242, 4;
	// begin inline asm
	shfl.sync.down.b32 %r235, %r236, %r242, %r263, %r264;
	// end inline asm
	// begin inline asm
	shfl.sync.down.b32 %r240, %r241, %r242, %r263, %r264;
	// end inline asm
	mov.b64 	%rd107, {%r235, %r240};
	mov.b64 	%fd392, %rd107;
	setp.gt.s32 	%p64, %r214, 27;
	add.f64 	%fd393, %fd391, %fd392;
	selp.f64 	%fd394, %fd391, %fd393, %p64;
	mov.b64 	%rd108, %fd394;
	mov.b64 	{%r246, %r251}, %rd108;
	mov.b32 	%r252, 8;
	// begin inline asm
	shfl.sync.down.b32 %r245, %r246, %r252, %r263, %r264;
	// end inline asm
	// begin inline asm
	shfl.sync.down.b32 %r250, %r251, %r252, %r263, %r264;
	// end inline asm
	mov.b64 	%rd109, {%r245, %r250};
	mov.b64 	%fd395, %rd109;
	setp.gt.s32 	%p65, %r214, 23;
	add.f64 	%fd396, %fd394, %fd395;
	selp.f64 	%fd397, %fd394, %fd396, %p65;
	mov.b64 	%rd110, %fd397;
	mov.b64 	{%r256, %r261}, %rd110;
	mov.b32 	%r262, 16;
	// begin inline asm
	shfl.sync.down.b32 %r255, %r256, %r262, %r263, %r264;
	// end inline asm
	// begin inline asm
	shfl.sync.down.b32 %r260, %r261, %r262, %r263, %r264;
	// end inline asm
	mov.b64 	%rd111, {%r255, %r260};
	mov.b64 	%fd398, %rd111;
	setp.gt.s32 	%p66, %r214, 15;
	add.f64 	%fd17, %fd397, %fd398;
	selp.f64 	%fd458, %fd397, %fd17, %p66;
	setp.ne.s32 	%p67, %r214, 0;
	@%p67 bra 	$L__BB7_22;
	shr.u32 	%r265, %r1, 2;
	and.b32  	%r266, %r265, 248;
	mov.u32 	%r267, _ZZN3cub18CUB_300001_SM_10006detail6reduce28DeviceReduceSingleTileKernelINS2_10policy_hubIdjN4cuda3std3__44plusIdEEE10Policy1000EN6thrust24THRUST_300001_SM_1000_NS6detail15normal_iteratorINSD_10device_ptrIdEEEEPdjS9_dd21square_diff_from_meanEEvT0_T1_T2_T3_T4_T6_E12temp_storage;
	add.s32 	%r268, %r267, %r266;
	st.shared.f64 	[%r268+24], %fd17;
$L__BB7_22:
	bar.sync 	0;
	setp.ne.s32 	%p68, %r1, 0;
	@%p68 bra 	$L__BB7_50;
	ld.shared.f64 	%fd399, [_ZZN3cub18CUB_300001_SM_10006detail6reduce28DeviceReduceSingleTileKernelINS2_10policy_hubIdjN4cuda3std3__44plusIdEEE10Policy1000EN6thrust24THRUST_300001_SM_1000_NS6detail15normal_iteratorINSD_10device_ptrIdEEEEPdjS9_dd21square_diff_from_meanEEvT0_T1_T2_T3_T4_T6_E12temp_storage+32];
	add.f64 	%fd400, %fd458, %fd399;
	ld.shared.f64 	%fd401, [_ZZN3cub18CUB_300001_SM_10006detail6reduce28DeviceReduceSingleTileKernelINS2_10policy_hubIdjN4cuda3std3__44plusIdEEE10Policy1000EN6thrust24THRUST_300001_SM_1000_NS6detail15normal_iteratorINSD_10device_ptrIdEEEEPdjS9_dd21square_diff_from_meanEEvT0_T1_T2_T3_T4_T6_E12temp_storage+40];
	add.f64 	%fd402, %fd400, %fd401;
	ld.shared.f64 	%fd403, [_ZZN3cub18CUB_300001_SM_10006detail6reduce28DeviceReduceSingleTileKernelINS2_10policy_hubIdjN4cuda3std3__44plusIdEEE10Policy1000EN6thrust24THRUST_300001_SM_1000_NS6detail15normal_iteratorINSD_10device_ptrIdEEEEPdjS9_dd21square_diff_from_meanEEvT0_T1_T2_T3_T4_T6_E12temp_storage+48];
	add.f64 	%fd404, %fd402, %fd403;
	ld.shared.f64 	%fd405, [_ZZN3cub18CUB_300001_SM_10006detail6reduce28DeviceReduceSingleTileKernelINS2_10policy_hubIdjN4cuda3std3__44plusIdEEE10Policy1000EN6thrust24THRUST_300001_SM_1000_NS6detail15normal_iteratorINSD_10device_ptrIdEEEEPdjS9_dd21square_diff_from_meanEEvT0_T1_T2_T3_T4_T6_E12temp_storage+56];
	add.f64 	%fd406, %fd404, %fd405;
	ld.shared.f64 	%fd407, [_ZZN3cub18CUB_300001_SM_10006detail6reduce28DeviceReduceSingleTileKernelINS2_10policy_hubIdjN4cuda3std3__44plusIdEEE10Policy1000EN6thrust24THRUST_300001_SM_1000_NS6detail15normal_iteratorINSD_10device_ptrIdEEEEPdjS9_dd21square_diff_from_meanEEvT0_T1_T2_T3_T4_T6_E12temp_storage+64];
	add.f64 	%fd408, %fd406, %fd407;
	ld.shared.f64 	%fd409, [_ZZN3cub18CUB_300001_SM_10006detail6reduce28DeviceReduceSingleTileKernelINS2_10policy_hubIdjN4cuda3std3__44plusIdEEE10Policy1000EN6thrust24THRUST_300001_SM_1000_NS6detail15normal_iteratorINSD_10device_ptrIdEEEEPdjS9_dd21square_diff_from_meanEEvT0_T1_T2_T3_T4_T6_E12temp_storage+72];
	add.f64 	%fd410, %fd408, %fd409;
	ld.shared.f64 	%fd411, [_ZZN3cub18CUB_300001_SM_10006detail6reduce28DeviceReduceSingleTileKernelINS2_10policy_hubIdjN4cuda3std3__44plusIdEEE10Policy1000EN6thrust24THRUST_300001_SM_1000_NS6detail15normal_iteratorINSD_10device_ptrIdEEEEPdjS9_dd21square_diff_from_meanEEvT0_T1_T2_T3_T4_T6_E12temp_storage+80];
	add.f64 	%fd412, %fd410, %fd411;
	ld.shared.f64 	%fd413, [_ZZN3cub18CUB_300001_SM_10006detail6reduce28DeviceReduceSingleTileKernelINS2_10policy_hubIdjN4cuda3std3__44plusIdEEE10Policy1000EN6thrust24THRUST_300001_SM_1000_NS6detail15normal_iteratorINSD_10device_ptrIdEEEEPdjS9_dd21square_diff_from_meanEEvT0_T1_T2_T3_T4_T6_E12temp_storage+88];
	add.f64 	%fd414, %fd412, %fd413;
	ld.shared.f64 	%fd415, [_ZZN3cub18CUB_300001_SM_10006detail6reduce28DeviceReduceSingleTileKernelINS2_10policy_hubIdjN4cuda3std3__44plusIdEEE10Policy1000EN6thrust24THRUST_300001_SM_1000_NS6detail15normal_iteratorINSD_10device_ptrIdEEEEPdjS9_dd21square_diff_from_meanEEvT0_T1_T2_T3_T4_T6_E12temp_storage+96];
	add.f64 	%fd416, %fd414, %fd415;
	ld.shared.f64 	%fd417, [_ZZN3cub18CUB_300001_SM_10006detail6reduce28DeviceReduceSingleTileKernelINS2_10policy_hubIdjN4cuda3std3__44plusIdEEE10Policy1000EN6thrust24THRUST_300001_SM_1000_NS6detail15normal_iteratorINSD_10device_ptrIdEEEEPdjS9_dd21square_diff_from_meanEEvT0_T1_T2_T3_T4_T6_E12temp_storage+104];
	add.f64 	%fd418, %fd416, %fd417;
	ld.shared.f64 	%fd419, [_ZZN3cub18CUB_300001_SM_10006detail6reduce28DeviceReduceSingleTileKernelINS2_10policy_hubIdjN4cuda3std3__44plusIdEEE10Policy1000EN6thrust24THRUST_300001_SM_1000_NS6detail15normal_iteratorINSD_10device_ptrIdEEEEPdjS9_dd21square_diff_from_meanEEvT0_T1_T2_T3_T4_T6_E12temp_storage+112];
	add.f64 	%fd420, %fd418, %fd419;
	ld.shared.f64 	%fd421, [_ZZN3cub18CUB_300001_SM_10006detail6reduce28DeviceReduceSingleTileKernelINS2_10policy_hubIdjN4cuda3std3__44plusIdEEE10Policy1000EN6thrust24THRUST_300001_SM_1000_NS6detail15normal_iteratorINSD_10device_ptrIdEEEEPdjS9_dd21square_diff_from_meanEEvT0_T1_T2_T3_T4_T6_E12temp_storage+120];
	add.f64 	%fd422, %fd420, %fd421;
	ld.shared.f64 	%fd423, [_ZZN3cub18CUB_300001_SM_10006detail6reduce28DeviceReduceSingleTileKernelINS2_10policy_hubIdjN4cuda3std3__44plusIdEEE10Policy1000EN6thrust24THRUST_300001_SM_1000_NS6detail15normal_iteratorINSD_10device_ptrIdEEEEPdjS9_dd21square_diff_from_meanEEvT0_T1_T2_T3_T4_T6_E12temp_storage+128];
	add.f64 	%fd424, %fd422, %fd423;
	ld.shared.f64 	%fd425, [_ZZN3cub18CUB_300001_SM_10006detail6reduce28DeviceReduceSingleTileKernelINS2_10policy_hubIdjN4cuda3std3__44plusIdEEE10Policy1000EN6thrust24THRUST_300001_SM_1000_NS6detail15normal_iteratorINSD_10device_ptrIdEEEEPdjS9_dd21square_diff_from_meanEEvT0_T1_T2_T3_T4_T6_E12temp_storage+136];
	add.f64 	%fd426, %fd424, %fd425;
	ld.shared.f64 	%fd427, [_ZZN3cub18CUB_300001_SM_10006detail6reduce28DeviceReduceSingleTileKernelINS2_10policy_hubIdjN4cuda3std3__44plusIdEEE10Policy1000EN6thrust24THRUST_300001_SM_1000_NS6detail15normal_iteratorINSD_10device_ptrIdEEEEPdjS9_dd21square_diff_from_meanEEvT0_T1_T2_T3_T4_T6_E12temp_storage+144];
	add.f64 	%fd428, %fd426, %fd427;
	ld.shared.f64 	%fd429, [_ZZN3cub18CUB_300001_SM_10006detail6reduce28DeviceReduceSingleTileKernelINS2_10policy_hubIdjN4cuda3std3__44plusIdEEE10Policy1000EN6thrust24THRUST_300001_SM_1000_NS6detail15normal_iteratorINSD_10device_ptrIdEEEEPdjS9_dd21square_diff_from_meanEEvT0_T1_T2_T3_T4_T6_E12temp_storage+152];
	add.f64 	%fd430, %fd428, %fd429;
	ld.shared.f64 	%fd431, [_ZZN3cub18CUB_300001_SM_10006detail6reduce28DeviceReduceSingleTileKernelINS2_10policy_hubIdjN4cuda3std3__44plusIdEEE10Policy1000EN6thrust24THRUST_300001_SM_1000_NS6detail15normal_iteratorINSD_10device_ptrIdEEEEPdjS9_dd21square_diff_from_meanEEvT0_T1_T2_T3_T4_T6_E12temp_storage+160];
	add.f64 	%fd432, %fd430, %fd431;
	ld.shared.f64 	%fd433, [_ZZN3cub18CUB_300001_SM_10006detail6reduce28DeviceReduceSingleTileKernelINS2_10policy_hubIdjN4cuda3std3__44plusIdEEE10Policy1000EN6thrust24THRUST_300001_SM_1000_NS6detail15normal_iteratorINSD_10device_ptrIdEEEEPdjS9_dd21square_diff_from_meanEEvT0_T1_T2_T3_T4_T6_E12temp_storage+168];
	add.f64 	%fd434, %fd432, %fd433;
	ld.shared.f64 	%fd435, [_ZZN3cub18CUB_300001_SM_10006detail6reduce28DeviceReduceSingleTileKernelINS2_10policy_hubIdjN4cuda3std3__44plusIdEEE10Policy1000EN6thrust24THRUST_300001_SM_1000_NS6detail15normal_iteratorINSD_10device_ptrIdEEEEPdjS9_dd21square_diff_from_meanEEvT0_T1_T2_T3_T4_T6_E12temp_storage+176];
	add.f64 	%fd458, %fd434, %fd435;
	bra.uni 	$L__BB7_50;
$L__BB7_24:
	// begin inline asm
	mov.u32 %r151, %laneid;
	// end inline asm
	and.b32  	%r202, %r1, 992;
	add.s32 	%r203, %r202, 32;
	setp.gt.u32 	%p35, %r203, %r51;
	not.b32 	%r204, %r202;
	add.s32 	%r205, %r51, %r204;
	selp.b32 	%r200, %r205, 31, %p35;
	mov.b64 	%rd92, %fd446;
	mov.b64 	{%r153, %r158}, %rd92;
	mov.b32 	%r159, 1;
	mov.b32 	%r201, -1;
	// begin inline asm
	shfl.sync.down.b32 %r152, %r153, %r159, %r200, %r201;
	// end inline asm
	// begin inline asm
	shfl.sync.down.b32 %r157, %r158, %r159, %r200, %r201;
	// end inline asm
	mov.b64 	%rd93, {%r152, %r157};
	mov.b64 	%fd316, %rd93;
	setp.lt.s32 	%p36, %r151, %r200;
	add.f64 	%fd317, %fd446, %fd316;
	selp.f64 	%fd318, %fd317, %fd446, %p36;
	mov.b64 	%rd94, %fd318;
	mov.b64 	{%r163, %r168}, %rd94;
	mov.b32 	%r169, 2;
	// begin inline asm
	shfl.sync.down.b32 %r162, %r163, %r169, %r200, %r201;
	// end inline asm
	// begin inline asm
	shfl.sync.down.b32 %r167, %r168, %r169, %r200, %r201;
	// end inline asm
	mov.b64 	%rd95, {%r162, %r167};
	mov.b64 	%fd319, %rd95;
	add.s32 	%r206, %r151, 2;
	setp.gt.s32 	%p37, %r206, %r200;
	add.f64 	%fd320, %fd318, %fd319;
	selp.f64 	%fd321, %fd318, %fd320, %p37;
	mov.b64 	%rd96, %fd321;
	mov.b64 	{%r173, %r178}, %rd96;
	mov.b32 	%r179, 4;
	// begin inline asm
	shfl.sync.down.b32 %r172, %r173, %r179, %r200, %r201;
	// end inline asm
	// begin inline asm
	shfl.sync.down.b32 %r177, %r178, %r179, %r200, %r201;
	// end inline asm
	mov.b64 	%rd97, {%r172, %r177};
	mov.b64 	%fd322, %rd97;
	add.s32 	%r207, %r151, 4;
	setp.gt.s32 	%p38, %r207, %r200;
	add.f64 	%fd323, %fd321, %fd322;
	selp.f64 	%fd324, %fd321, %fd323, %p38;
	mov.b64 	%rd98, %fd324;
	mov.b64 	{%r183, %r188}, %rd98;
	mov.b32 	%r189, 8;
	// begin inline asm
	shfl.sync.down.b32 %r182, %r183, %r189, %r200, %r201;
	// end inline asm
	// begin inline asm
	shfl.sync.down.b32 %r187, %r188, %r189, %r200, %r201;
	// end inline asm
	mov.b64 	%rd99, {%r182, %r187};
	mov.b64 	%fd325, %rd99;
	add.s32 	%r208, %r151, 8;
	setp.gt.s32 	%p39, %r208, %r200;
	add.f64 	%fd326, %fd324, %fd325;
	selp.f64 	%fd327, %fd324, %fd326, %p39;
	mov.b64 	%rd100, %fd327;
	mov.b64 	{%r193, %r198}, %rd100;
	mov.b32 	%r199, 16;
	// begin inline asm
	shfl.sync.down.b32 %r192, %r193, %r199, %r200, %r201;
	// end inline asm
	// begin inline asm
	shfl.sync.down.b32 %r197, %r198, %r199, %r200, %r201;
	// end inline asm
	mov.b64 	%rd101, {%r192, %r197};
	mov.b64 	%fd328, %rd101;
	add.s32 	%r209, %r151, 16;
	setp.gt.s32 	%p40, %r209, %r200;
	add.f64 	%fd329, %fd327, %fd328;
	selp.f64 	%fd458, %fd327, %fd329, %p40;
	setp.ne.s32 	%p41, %r151, 0;
	@%p41 bra 	$L__BB7_26;
	shr.u32 	%r210, %r1, 2;
	and.b32  	%r211, %r210, 248;
	mov.u32 	%r212, _ZZN3cub18CUB_300001_SM_10006detail6reduce28DeviceReduceSingleTileKernelINS2_10policy_hubIdjN4cuda3std3__44plusIdEEE10Policy1000EN6thrust24THRUST_300001_SM_1000_NS6detail15normal_iteratorINSD_10device_ptrIdEEEEPdjS9_dd21square_diff_from_meanEEvT0_T1_T2_T3_T4_T6_E12temp_storage;
	add.s32 	%r213, %r212, %r211;
	st.shared.f64 	[%r213+24], %fd458;
$L__BB7_26:
	bar.sync 	0;
	setp.ne.s32 	%p42, %r1, 0;
	@%p42 bra 	$L__BB7_50;
	setp.gt.u32 	%p43, %r51, 32;
	ld.shared.f64 	%fd330, [_ZZN3cub18CUB_300001_SM_10006detail6reduce28DeviceReduceSingleTileKernelINS2_10policy_hubIdjN4cuda3std3__44plusIdEEE10Policy1000EN6thrust24THRUST_300001_SM_1000_NS6detail15normal_iteratorINSD_10device_ptrIdEEEEPdjS9_dd21square_diff_from_meanEEvT0_T1_T2_T3_T4_T6_E12temp_storage+32];
	add.f64 	%fd331, %fd458, %fd330;
	selp.f64 	%fd332, %fd331, %fd458, %p43;
	setp.gt.u32 	%p44, %r51, 64;
	ld.shared.f64 	%fd333, [_ZZN3cub18CUB_300001_SM_10006detail6reduce28DeviceReduceSingleTileKernelINS2_10policy_hubIdjN4cuda3std3__44plusIdEEE10Policy1000EN6thrust24THRUST_300001_SM_1000_NS6detail15normal_iteratorINSD_10device_ptrIdEEEEPdjS9_dd21square_diff_from_meanEEvT0_T1_T2_T3_T4_T6_E12temp_storage+40];
	add.f64 	%fd334, %fd333, %fd332;
	selp.f64 	%fd335, %fd334, %fd332, %p44;
	setp.gt.u32 	%p45, %r51, 96;
	ld.shared.f64 	%fd336, [_ZZN3cub18CUB_300001_SM_10006detail6reduce28DeviceReduceSingleTileKernelINS2_10policy_hubIdjN4cuda3std3__44plusIdEEE10Policy1000EN6thrust24THRUST_300001_SM_1000_NS6detail15normal_iteratorINSD_10device_ptrIdEEEEPdjS9_dd21square_diff_from_meanEEvT0_T1_T2_T3_T4_T6_E12temp_storage+48];
	add.f64 	%fd337, %fd336, %fd335;
	selp.f64 	%fd338, %fd337, %fd335, %p45;
	setp.gt.u32 	%p46, %r51, 128;
	ld.shared.f64 	%fd339, [_ZZN3cub18CUB_300001_SM_10006detail6reduce28DeviceReduceSingleTileKernelINS2_10policy_hubIdjN4cuda3std3__44plusIdEEE10Policy1000EN6thrust24THRUST_300001_SM_1000_NS6detail15normal_iteratorINSD_10device_ptrIdEEEEPdjS9_dd21square_diff_from_meanEEvT0_T1_T2_T3_T4_T6_E12temp_storage+56];
	add.f64 	%fd340, %fd339, %fd338;
	selp.f64 	%fd341, %fd340, %fd338, %p46;
	setp.gt.u32 	%p47, %r51, 160;
	ld.shared.f64 	%fd342, [_ZZN3cub18CUB_300001_SM_10006detail6reduce28DeviceReduceSingleTileKernelINS2_10policy_hubIdjN4cuda3std3__44plusIdEEE10Policy1000EN6thrust24THRUST_300001_SM_1000_NS6detail15normal_iteratorINSD_10device_ptrIdEEEEPdjS9_dd21square_diff_from_meanEEvT0_T1_T2_T3_T4_T6_E12temp_storage+64];
	add.f64 	%fd343, %fd342, %fd341;
	selp.f64 	%fd344, %fd343, %fd341, %p47;
	setp.gt.u32 	%p48, %r51, 192;
	ld.shared.f64 	%fd345, [_ZZN3cub18CUB_300001_SM_10006detail6reduce28DeviceReduceSingleTileKernelINS2_10policy_hubIdjN4cuda3std3__44plusIdEEE10Policy1000EN6thrust24THRUST_300001_SM_1000_NS6detail15normal_iteratorINSD_10device_ptrIdEEEEPdjS9_dd21square_diff_from_meanEEvT0_T1_T2_T3_T4_T6_E12temp_storage+72];
	add.f64 	%fd346, %fd345, %fd344;
	selp.f64 	%fd347, %fd346, %fd344, %p48;
	setp.gt.u32 	%p49, %r51, 224;
	ld.shared.f64 	%fd348, [_ZZN3cub18CUB_300001_SM_10006detail6reduce28DeviceReduceSingleTileKernelINS2_10policy_hubIdjN4cuda3std3__44plusIdEEE10Policy1000EN6thrust24THRUST_300001_SM_1000_NS6detail15normal_iteratorINSD_10device_ptrIdEEEEPdjS9_dd21square_diff_from_meanEEvT0_T1_T2_T3_T4_T6_E12temp_storage+80];
	add.f64 	%fd349, %fd348, %fd347;
	selp.f64 	%fd350, %fd349, %fd347, %p49;
	setp.gt.u32 	%p50, %r51, 256;
	ld.shared.f64 	%fd351, [_ZZN3cub18CUB_300001_SM_10006detail6reduce28DeviceReduceSingleTileKernelINS2_10policy_hubIdjN4cuda3std3__44plusIdEEE10Policy1000EN6thrust24THRUST_300001_SM_1000_NS6detail15normal_iteratorINSD_10device_ptrIdEEEEPdjS9_dd21square_diff_from_meanEEvT0_T1_T2_T3_T4_T6_E12temp_storage+88];
	add.f64 	%fd352, %fd351, %fd350;
	selp.f64 	%fd353, %fd352, %fd350, %p50;
	setp.gt.u32 	%p51, %r51, 288;
	ld.shared.f64 	%fd354, [_ZZN3cub18CUB_300001_SM_10006detail6reduce28DeviceReduceSingleTileKernelINS2_10policy_hubIdjN4cuda3std3__44plusIdEEE10Policy1000EN6thrust24THRUST_300001_SM_1000_NS6detail15normal_iteratorINSD_10device_ptrIdEEEEPdjS9_dd21square_diff_from_meanEEvT0_T1_T2_T3_T4_T6_E12temp_storage+96];
	add.f64 	%fd355, %fd354, %fd353;
	selp.f64 	%fd356, %fd355, %fd353, %p51;
	setp.gt.u32 	%p52, %r51, 320;
	ld.shared.f64 	%fd357, [_ZZN3cub18CUB_300001_SM_10006detail6reduce28DeviceReduceSingleTileKernelINS2_10policy_hubIdjN4cuda3std3__44plusIdEEE10Policy1000EN6thrust24THRUST_300001_SM_1000_NS6detail15normal_iteratorINSD_10device_ptrIdEEEEPdjS9_dd21square_diff_from_meanEEvT0_T1_T2_T3_T4_T6_E12temp_storage+104];
	add.f64 	%fd358, %fd357, %fd356;
	selp.f64 	%fd359, %fd358, %fd356, %p52;
	setp.gt.u32 	%p53, %r51, 352;
	ld.shared.f64 	%fd360, [_ZZN3cub18CUB_300001_SM_10006detail6reduce28DeviceReduceSingleTileKernelINS2_10policy_hubIdjN4cuda3std3__44plusIdEEE10Policy1000EN6thrust24THRUST_300001_SM_1000_NS6detail15normal_iteratorINSD_10device_ptrIdEEEEPdjS9_dd21square_diff_from_meanEEvT0_T1_T2_T3_T4_T6_E12temp_storage+112];
	add.f64 	%fd361, %fd360, %fd359;
	selp.f64 	%fd362, %fd361, %fd359, %p53;
	setp.gt.u32 	%p54, %r51, 384;
	ld.shared.f64 	%fd363, [_ZZN3cub18CUB_300001_SM_10006detail6reduce28DeviceReduceSingleTileKernelINS2_10policy_hubIdjN4cuda3std3__44plusIdEEE10Policy1000EN6thrust24THRUST_300001_SM_1000_NS6detail15normal_iteratorINSD_10device_ptrIdEEEEPdjS9_dd21square_diff_from_meanEEvT0_T1_T2_T3_T4_T6_E12temp_storage+120];
	add.f64 	%fd364, %fd363, %fd362;
	selp.f64 	%fd365, %fd364, %fd362, %p54;
	setp.gt.u32 	%p55, %r51, 416;
	ld.shared.f64 	%fd366, [_ZZN3cub18CUB_300001_SM_10006detail6reduce28DeviceReduceSingleTileKernelINS2_10policy_hubIdjN4cuda3std3__44plusIdEEE10Policy1000EN6thrust24THRUST_300001_SM_1000_NS6detail15normal_iteratorINSD_10device_ptrIdEEEEPdjS9_dd21square_diff_from_meanEEvT0_T1_T2_T3_T4_T6_E12temp_storage+128];
	add.f64 	%fd367, %fd366, %fd365;
	selp.f64 	%fd368, %fd367, %fd365, %p55;
	setp.gt.u32 	%p56, %r51, 448;
	ld.shared.f64 	%fd369, [_ZZN3cub18CUB_300001_SM_10006detail6reduce28DeviceReduceSingleTileKernelINS2_10policy_hubIdjN4cuda3std3__44plusIdEEE10Policy1000EN6thrust24THRUST_300001_SM_1000_NS6detail15normal_iteratorINSD_10device_ptrIdEEEEPdjS9_dd21square_diff_from_meanEEvT0_T1_T2_T3_T4_T6_E12temp_storage+136];
	add.f64 	%fd370, %fd369, %fd368;
	selp.f64 	%fd371, %fd370, %fd368, %p56;
	setp.gt.u32 	%p57, %r51, 480;
	ld.shared.f64 	%fd372, [_ZZN3cub18CUB_300001_SM_10006detail6reduce28DeviceReduceSingleTileKernelINS2_10policy_hubIdjN4cuda3std3__44plusIdEEE10Policy1000EN6thrust24THRUST_300001_SM_1000_NS6detail15normal_iteratorINSD_10device_ptrIdEEEEPdjS9_dd21square_diff_from_meanEEvT0_T1_T2_T3_T4_T6_E12temp_storage+144];
	add.f64 	%fd373, %fd372, %fd371;
	selp.f64 	%fd374, %fd373, %fd371, %p57;
	setp.gt.u32 	%p58, %r51, 512;
	ld.shared.f64 	%fd375, [_ZZN3cub18CUB_300001_SM_10006detail6reduce28DeviceReduceSingleTileKernelINS2_10policy_hubIdjN4cuda3std3__44plusIdEEE10Policy1000EN6thrust24THRUST_300001_SM_1000_NS6detail15normal_iteratorINSD_10device_ptrIdEEEEPdjS9_dd21square_diff_from_meanEEvT0_T1_T2_T3_T4_T6_E12temp_storage+152];
	add.f64 	%fd376, %fd375, %fd374;
	selp.f64 	%fd377, %fd376, %fd374, %p58;
	setp.gt.u32 	%p59, %r51, 544;
	ld.shared.f64 	%fd378, [_ZZN3cub18CUB_300001_SM_10006detail6reduce28DeviceReduceSingleTileKernelINS2_10policy_hubIdjN4cuda3std3__44plusIdEEE10Policy1000EN6thrust24THRUST_300001_SM_1000_NS6detail15normal_iteratorINSD_10device_ptrIdEEEEPdjS9_dd21square_diff_from_meanEEvT0_T1_T2_T3_T4_T6_E12temp_storage+160];
	add.f64 	%fd379, %fd378, %fd377;
	selp.f64 	%fd380, %fd379, %fd377, %p59;
	setp.gt.u32 	%p60, %r51, 576;
	ld.shared.f64 	%fd381, [_ZZN3cub18CUB_300001_SM_10006detail6reduce28DeviceReduceSingleTileKernelINS2_10policy_hubIdjN4cuda3std3__44plusIdEEE10Policy1000EN6thrust24THRUST_300001_SM_1000_NS6detail15normal_iteratorINSD_10device_ptrIdEEEEPdjS9_dd21square_diff_from_meanEEvT0_T1_T2_T3_T4_T6_E12temp_storage+168];
	add.f64 	%fd382, %fd381, %fd380;
	selp.f64 	%fd383, %fd382, %fd380, %p60;
	setp.gt.u32 	%p61, %r51, 608;
	ld.shared.f64 	%fd384, [_ZZN3cub18CUB_300001_SM_10006detail6reduce28DeviceReduceSingleTileKernelINS2_10policy_hubIdjN4cuda3std3__44plusIdEEE10Policy1000EN6thrust24THRUST_300001_SM_1000_NS6detail15normal_iteratorINSD_10device_ptrIdEEEEPdjS9_dd21square_diff_from_meanEEvT0_T1_T2_T3_T4_T6_E12temp_storage+176];
	add.f64 	%fd385, %fd384, %fd383;
	selp.f64 	%fd458, %fd385, %fd383, %p61;
	bra.uni 	$L__BB7_50;
$L__BB7_28:
	mov.u32 	%r21, %tid.x;
	mul.wide.u32 	%rd11, %r21, 8;
	add.s64 	%rd12, %rd2, %rd11;
	ld.global.f64 	%fd45, [%rd12];
	sub.f64 	%fd46, %fd45, %fd44;
	ld.global.f64 	%fd47, [%rd12+5120];
	sub.f64 	%fd48, %fd47, %fd44;
	mul.f64 	%fd49, %fd48, %fd48;
	ld.global.f64 	%fd50, [%rd12+10240];
	sub.f64 	%fd51, %fd50, %fd44;
	ld.global.f64 	%fd52, [%rd12+15360];
	sub.f64 	%fd53, %fd52, %fd44;
	ld.global.f64 	%fd54, [%rd12+20480];
	sub.f64 	%fd55, %fd54, %fd44;
	ld.global.f64 	%fd56, [%rd12+25600];
	sub.f64 	%fd57, %fd56, %fd44;
	ld.global.f64 	%fd58, [%rd12+30720];
	sub.f64 	%fd59, %fd58, %fd44;
	ld.global.f64 	%fd60, [%rd12+35840];
	sub.f64 	%fd61, %fd60, %fd44;
	fma.rn.f64 	%fd62, %fd46, %fd46, %fd49;
	fma.rn.f64 	%fd63, %fd51, %fd51, %fd62;
	fma.rn.f64 	%fd64, %fd53, %fd53, %fd63;
	fma.rn.f64 	%fd65, %fd55, %fd55, %fd64;
	fma.rn.f64 	%fd66, %fd57, %fd57, %fd65;
	fma.rn.f64 	%fd67, %fd59, %fd59, %fd66;
	fma.rn.f64 	%fd457, %fd61, %fd61, %fd67;
	add.s32 	%r22, %r51, -5120;
	setp.lt.u32 	%p3, %r22, 5120;
	mov.b32 	%r279, 5120;
	@%p3 bra 	$L__BB7_32;
	mov.b32 	%r279, 5120;
$L__BB7_30:
	add.s32 	%r54, %r21, %r279;
	mul.wide.u32 	%rd13, %r54, 8;
	add.s64 	%rd14, %rd2, %rd13;
	ld.global.f64 	%fd68, [%rd14];
	sub.f64 	%fd69, %fd68, %fd44;
	ld.global.f64 	%fd70, [%rd14+5120];
	sub.f64 	%fd71, %fd70, %fd44;
	ld.global.f64 	%fd72, [%rd14+10240];
	sub.f64 	%fd73, %fd72, %fd44;
	ld.global.f64 	%fd74, [%rd14+15360];
	sub.f64 	%fd75, %fd74, %fd44;
	ld.global.f64 	%fd76, [%rd14+20480];
	sub.f64 	%fd77, %fd76, %fd44;
	ld.global.f64 	%fd78, [%rd14+25600];
	sub.f64 	%fd79, %fd78, %fd44;
	ld.global.f64 	%fd80, [%rd14+30720];
	sub.f64 	%fd81, %fd80, %fd44;
	ld.global.f64 	%fd82, [%rd14+35840];
	sub.f64 	%fd83, %fd82, %fd44;
	fma.rn.f64 	%fd84, %fd69, %fd69, %fd457;
	fma.rn.f64 	%fd85, %fd71, %fd71, %fd84;
	fma.rn.f64 	%fd86, %fd73, %fd73, %fd85;
	fma.rn.f64 	%fd87, %fd75, %fd75, %fd86;
	fma.rn.f64 	%fd88, %fd77, %fd77, %fd87;
	fma.rn.f64 	%fd89, %fd79, %fd79, %fd88;
	fma.rn.f64 	%fd90, %fd81, %fd81, %fd89;
	fma.rn.f64 	%fd457, %fd83, %fd83, %fd90;
	sub.s32 	%r55, %r51, %r279;
	setp.lt.u32 	%p4, %r55, 5120;
	@%p4 bra 	$L__BB7_46;
	add.s32 	%r279, %r279, 5120;
	setp.le.u32 	%p5, %r279, %r22;
	@%p5 bra 	$L__BB7_30;
$L__BB7_32:
	setp.le.u32 	%p6, %r51, %r279;
	sub.s32 	%r56, %r51, %r279;
	setp.ge.s32 	%p7, %r21, %r56;
	or.pred  	%p8, %p6, %p7;
	@%p8 bra 	$L__BB7_46;
	not.b32 	%r58, %r21;
	add.s32 	%r59, %r51, %r58;
	sub.s32 	%r60, %r59, %r279;
	mul.hi.u32 	%r61, %r60, -858993459;
	shr.u32 	%r62, %r61, 9;
	add.s32 	%r26, %r62, 1;
	and.b32  	%r27, %r26, 15;
	setp.lt.u32 	%p9, %r60, 9600;
	mov.u32 	%r284, %r21;
	@%p9 bra 	$L__BB7_37;
	or.b32  	%r282, %r21, 5120;
	add.s32 	%r281, %r21, %r279;
	and.b32  	%r63, %r26, 16777200;
	neg.s32 	%r280, %r63;
$L__BB7_35:
	.pragma "nounroll";
	mul.wide.u32 	%rd15, %r281, 8;
	add.s64 	%rd16, %rd2, %rd15;
	ld.global.f64 	%fd92, [%rd16];
	sub.f64 	%fd93, %fd92, %fd44;
	fma.rn.f64 	%fd94, %fd93, %fd93, %fd457;
	add.s32 	%r64, %r281, 640;
	mul.wide.u32 	%rd17, %r64, 8;
	add.s64 	%rd18, %rd2, %rd17;
	ld.global.f64 	%fd95, [%rd18];
	sub.f64 	%fd96, %fd95, %fd44;
	fma.rn.f64 	%fd97, %fd96, %fd96, %fd94;
	add.s32 	%r65, %r281, 1280;
	mul.wide.u32 	%rd19, %r65, 8;
	add.s64 	%rd20, %rd2, %rd19;
	ld.global.f64 	%fd98, [%rd20];
	sub.f64 	%fd99, %fd98, %fd44;
	fma.rn.f64 	%fd100, %fd99, %fd99, %fd97;
	add.s32 	%r66, %r281, 1920;
	mul.wide.u32 	%rd21, %r66, 8;
	add.s64 	%rd22, %rd2, %rd21;
	ld.global.f64 	%fd101, [%rd22];
	sub.f64 	%fd102, %fd101, %fd44;
	fma.rn.f64 	%fd103, %fd102, %fd102, %fd100;
	add.s32 	%r67, %r281, 2560;
	mul.wide.u32 	%rd23, %r67, 8;
	add.s64 	%rd24, %rd2, %rd23;
	ld.global.f64 	%fd104, [%rd24];
	sub.f64 	%fd105, %fd104, %fd44;
	fma.rn.f64 	%fd106, %fd105, %fd105, %fd103;
	add.s32 	%r68, %r281, 3200;
	mul.wide.u32 	%rd25, %r68, 8;
	add.s64 	%rd26, %rd2, %rd25;
	ld.global.f64 	%fd107, [%rd26];
	sub.f64 	%fd108, %fd107, %fd44;
	fma.rn.f64 	%fd109, %fd108, %fd108, %fd106;
	add.s32 	%r69, %r281, 3840;
	mul.wide.u32 	%rd27, %r69, 8;
	add.s64 	%rd28, %rd2, %rd27;
	ld.global.f64 	%fd110, [%rd28];
	sub.f64 	%fd111, %fd110, %fd44;
	fma.rn.f64 	%fd112, %fd111, %fd111, %fd109;
	add.s32 	%r70, %r281, 4480;
	mul.wide.u32 	%rd29, %r70, 8;
	add.s64 	%rd30, %rd2, %rd29;
	ld.global.f64 	%fd113, [%rd30];
	sub.f64 	%fd114, %fd113, %fd44;
	fma.rn.f64 	%fd115, %fd114, %fd114, %fd112;
	add.s32 	%r71, %r281, 5120;
	mul.wide.u32 	%rd31, %r71, 8;
	add.s64 	%rd32, %rd2, %rd31;
	ld.global.f64 	%fd116, [%rd32];
	sub.f64 	%fd117, %fd116, %fd44;
	fma.rn.f64 	%fd118, %fd117, %fd117, %fd115;
	add.s32 	%r72, %r281, 5760;
	mul.wide.u32 	%rd33, %r72, 8;
	add.s64 	%rd34, %rd2, %rd33;
	ld.global.f64 	%fd119, [%rd34];
	sub.f64 	%fd120, %fd119, %fd44;
	fma.rn.f64 	%fd121, %fd120, %fd120, %fd118;
	add.s32 	%r73, %r281, 6400;
	mul.wide.u32 	%rd35, %r73, 8;
	add.s64 	%rd36, %rd2, %rd35;
	ld.global.f64 	%fd122, [%rd36];
	sub.f64 	%fd123, %fd122, %fd44;
	fma.rn.f64 	%fd124, %fd123, %fd123, %fd121;
	add.s32 	%r74, %r281, 7040;
	mul.wide.u32 	%rd37, %r74, 8;
	add.s64 	%rd38, %rd2, %rd37;
	ld.global.f64 	%fd125, [%rd38];
	sub.f64 	%fd126, %fd125, %fd44;
	fma.rn.f64 	%fd127, %fd126, %fd126, %fd124;
	add.s32 	%r75, %r281, 7680;
	mul.wide.u32 	%rd39, %r75, 8;
	add.s64 	%rd40, %rd2, %rd39;
	ld.global.f64 	%fd128, [%rd40];
	sub.f64 	%fd129, %fd128, %fd44;
	fma.rn.f64 	%fd130, %fd129, %fd129, %fd127;
	add.s32 	%r76, %r281, 8320;
	mul.wide.u32 	%rd41, %r76, 8;
	add.s64 	%rd42, %rd2, %rd41;
	ld.global.f64 	%fd131, [%rd42];
	sub.f64 	%fd132, %fd131, %fd44;
	fma.rn.f64 	%fd133, %fd132, %fd132, %fd130;
	add.s32 	%r77, %r281, 8960;
	mul.wide.u32 	%rd43, %r77, 8;
	add.s64 	%rd44, %rd2, %rd43;
	ld.global.f64 	%fd134, [%rd44];
	sub.f64 	%fd135, %fd134, %fd44;
	fma.rn.f64 	%fd136, %fd135, %fd135, %fd133;
	add.s32 	%r78, %r281, 9600;
	mul.wide.u32 	%rd45, %r78, 8;
	add.s64 	%rd46, %rd2, %rd45;
	ld.global.f64 	%fd137, [%rd46];
	sub.f64 	%fd138, %fd137, %fd44;
	fma.rn.f64 	%fd457, %fd138, %fd138, %fd136;
	add.s32 	%r282, %r282, 10240;
	add.s32 	%r281, %r281, 10240;
	add.s32 	%r280, %r280, 16;
	setp.ne.s32 	%p10, %r280, 0;
	@%p10 bra 	$L__BB7_35;
	add.s32 	%r284, %r282, -5120;
$L__BB7_37:
	setp.eq.s32 	%p11, %r27, 0;
	@%p11 bra 	$L__BB7_46;
	and.b32  	%r39, %r26, 7;
	setp.lt.u32 	%p12, %r27, 8;
	@%p12 bra 	$L__BB7_40;
	add.s32 	%r79, %r284, %r279;
	mul.wide.u32 	%rd47, %r79, 8;
	add.s64 	%rd48, %rd2, %rd47;
	ld.global.f64 	%fd140, [%rd48];
	sub.f64 	%fd141, %fd140, %fd44;
	fma.rn.f64 	%fd142, %fd141, %fd141, %fd457;
	add.s32 	%r80, %r79, 640;
	mul.wide.u32 	%rd49, %r80, 8;
	add.s64 	%rd50, %rd2, %rd49;
	ld.global.f64 	%fd143, [%rd50];
	sub.f64 	%fd144, %fd143, %fd44;
	fma.rn.f64 	%fd145, %fd144, %fd144, %fd142;
	add.s32 	%r81, %r79, 1280;
	mul.wide.u32 	%rd51, %r81, 8;
	add.s64 	%rd52, %rd2, %rd51;
	ld.global.f64 	%fd146, [%rd52];
	sub.f64 	%fd147, %fd146, %fd44;
	fma.rn.f64 	%fd148, %fd147, %fd147, %fd145;
	add.s32 	%r82, %r79, 1920;
	mul.wide.u32 	%rd53, %r82, 8;
	add.s64 	%rd54, %rd2, %rd53;
	ld.global.f64 	%fd149, [%rd54];
	sub.f64 	%fd150, %fd149, %fd44;
	fma.rn.f64 	%fd151, %fd150, %fd150, %fd148;
	add.s32 	%r83, %r79, 2560;
	mul.wide.u32 	%rd55, %r83, 8;
	add.s64 	%rd56, %rd2, %rd55;
	ld.global.f64 	%fd152, [%rd56];
	sub.f64 	%fd153, %fd152, %fd44;
	fma.rn.f64 	%fd154, %fd153, %fd153, %fd151;
	add.s32 	%r84, %r79, 3200;
	mul.wide.u32 	%rd57, %r84, 8;
	add.s64 	%rd58, %rd2, %rd57;
	ld.global.f64 	%fd155, [%rd58];
	sub.f64 	%fd156, %fd155, %fd44;
	fma.rn.f64 	%fd157, %fd156, %fd156, %fd154;
	add.s32 	%r85, %r79, 3840;
	mul.wide.u32 	%rd59, %r85, 8;
	add.s64 	%rd60, %rd2, %rd59;
	ld.global.f64 	%fd158, [%rd60];
	sub.f64 	%fd159, %fd158, %fd44;
	fma.rn.f64 	%fd160, %fd159, %fd159, %fd157;
	add.s32 	%r86, %r79, 4480;
	mul.wide.u32 	%rd61, %r86, 8;
	add.s64 	%rd62, %rd2, %rd61;
	ld.global.f64 	%fd161, [%rd62];
	sub.f64 	%fd162, %fd161, %fd44;
	fma.rn.f64 	%fd457, %fd162, %fd162, %fd160;
	add.s32 	%r284, %r284, 5120;
$L__BB7_40:
	setp.eq.s32 	%p13, %r39, 0;
	@%p13 bra 	$L__BB7_46;
	and.b32  	%r42, %r26, 3;
	setp.lt.u32 	%p14, %r39, 4;
	@%p14 bra 	$L__BB7_43;
	add.s32 	%r87, %r284, %r279;
	mul.wide.u32 	%rd63, %r87, 8;
	add.s64 	%rd64, %rd2, %rd63;
	ld.global.f64 	%fd164, [%rd64];
	sub.f64 	%fd165, %fd164, %fd44;
	fma.rn.f64 	%fd166, %fd165, %fd165, %fd457;
	add.s32 	%r88, %r87, 640;
	mul.wide.u32 	%rd65, %r88, 8;
	add.s64 	%rd66, %rd2, %rd65;
	ld.global.f64 	%fd167, [%rd66];
	sub.f64 	%fd168, %fd167, %fd44;
	fma.rn.f64 	%fd169, %fd168, %fd168, %fd166;
	add.s32 	%r89, %r87, 1280;
	mul.wide.u32 	%rd67, %r89, 8;
	add.s64 	%rd68, %rd2, %rd67;
	ld.global.f64 	%fd170, [%rd68];
	sub.f64 	%fd171, %fd170, %fd44;
	fma.rn.f64 	%fd172, %fd171, %fd171, %fd169;
	add.s32 	%r90, %r87, 1920;
	mul.wide.u32 	%rd69, %r90, 8;
	add.s64 	%rd70, %rd2, %rd69;
	ld.global.f64 	%fd173, [%rd70];
	sub.f64 	%fd174, %fd173, %fd44;
	fma.rn.f64 	%fd457, %fd174, %fd174, %fd172;
	add.s32 	%r284, %r284, 2560;
$L__BB7_43:
	setp.eq.s32 	%p15, %r42, 0;
	@%p15 bra 	$L__BB7_46;
	add.s32 	%r287, %r284, %r279;
	neg.s32 	%r286, %r42;
$L__BB7_45:
	.pragma "nounroll";
	mul.wide.u32 	%rd71, %r287, 8;
	add.s64 	%rd72, %rd2, %rd71;
	ld.global.f64 	%fd175, [%rd72];
	sub.f64 	%fd176, %fd175, %fd44;
	fma.rn.f64 	%fd457, %fd176, %fd176, %fd457;
	add.s32 	%r287, %r287, 640;
	add.s32 	%r286, %r286, 1;
	setp.ne.s32 	%p16, %r286, 0;
	@%p16 bra 	$L__BB7_45;
$L__BB7_46:
	// begin inline asm
	mov.u32 %r91, %laneid;
	// end inline asm
	mov.b64 	%rd73, %fd457;
	mov.b64 	{%r93, %r98}, %rd73;
	mov.b32 	%r99, 1;
	mov.b32 	%r140, 31;
	mov.b32 	%r141, -1;
	// begin inline asm
	shfl.sync.down.b32 %r92, %r93, %r99, %r140, %r141;
	// end inline asm
	// begin inline asm
	shfl.sync.down.b32 %r97, %r98, %r99, %r140, %r141;
	// end inline asm
	mov.b64 	%rd74, {%r92, %r97};
	mov.b64 	%fd177, %rd74;
	setp.gt.s32 	%p17, %r91, 30;
	add.f64 	%fd178, %fd457, %fd177;
	selp.f64 	%fd179, %fd457, %fd178, %p17;
	mov.b64 	%rd75, %fd179;
	mov.b64 	{%r103, %r108}, %rd75;
	mov.b32 	%r109, 2;
	// begin inline asm
	shfl.sync.down.b32 %r102, %r103, %r109, %r140, %r141;
	// end inline asm
	// begin inline asm
	shfl.sync.down.b32 %r107, %r108, %r109, %r140, %r141;
	// end inline asm
	mov.b64 	%rd76, {%r102, %r107};
	mov.b64 	%fd180, %rd76;
	setp.gt.s32 	%p18, %r91, 29;
	add.f64 	%fd181, %fd179, %fd180;
	selp.f64 	%fd182, %fd179, %fd181, %p18;
	mov.b64 	%rd77, %fd182;
	mov.b64 	{%r113, %r118}, %rd77;
	mov.b32 	%r119, 4;
	// begin inline asm
	shfl.sync.down.b32 %r112, %r113, %r119, %r140, %r141;
	// end inline asm
	// begin inline asm
	shfl.sync.down.b32 %r117, %r118, %r119, %r140, %r141;
	// end inline asm
	mov.b64 	%rd78, {%r112, %r117};
	mov.b64 	%fd183, %rd78;
	setp.gt.s32 	%p19, %r91, 27;
	add.f64 	%fd184, %fd182, %fd183;
	selp.f64 	%fd185, %fd182, %fd184, %p19;
	mov.b64 	%rd79, %fd185;
	mov.b64 	{%r123, %r128}, %rd79;
	mov.b32 	%r129, 8;
	// begin inline asm
	shfl.sync.down.b32 %r122, %r123, %r129, %r140, %r141;
	// end inline asm
	// begin inline asm
	shfl.sync.down.b32 %r127, %r128, %r129, %r140, %r141;
	// end inline asm
	mov.b64 	%rd80, {%r122, %r127};
	mov.b64 	%fd186, %rd80;
	setp.gt.s32 	%p20, %r91, 23;
	add.f64 	%fd187, %fd185, %fd186;
	selp.f64 	%fd188, %fd185, %fd187, %p20;
	mov.b64 	%rd81, %fd188;
	mov.b64 	{%r133, %r138}, %rd81;
	mov.b32 	%r139, 16;
	// begin inline asm
	shfl.sync.down.b32 %r132, %r133, %r139, %r140, %r141;
	// end inline asm
	// begin inline asm
	shfl.sync.down.b32 %r137, %r138, %r139, %r140, %r141;
	// end inline asm
	mov.b64 	%rd82, {%r132, %r137};
	mov.b64 	%fd189, %rd82;
	setp.gt.s32 	%p21, %r91, 15;
	add.f64 	%fd39, %fd188, %fd189;
	selp.f64 	%fd458, %fd188, %fd39, %p21;
	setp.ne.s32 	%p22, %r91, 0;
	@%p22 bra 	$L__BB7_48;
	shr.u32 	%r142, %r21, 2;
	and.b32  	%r143, %r142, 248;
	mov.u32 	%r144, _ZZN3cub18CUB_300001_SM_10006detail6reduce28DeviceReduceSingleTileKernelINS2_10policy_hubIdjN4cuda3std3__44plusIdEEE10Policy1000EN6thrust24THRUST_300001_SM_1000_NS6detail15normal_iteratorINSD_10device_ptrIdEEEEPdjS9_dd21square_diff_from_meanEEvT0_T1_T2_T3_T4_T6_E12temp_storage;
	add.s32 	%r145, %r144, %r143;
	st.shared.f64 	[%r145+24], %fd39;
$L__BB7_48:
	bar.sync 	0;
	setp.ne.s32 	%p23, %r21, 0;
	@%p23 bra 	$L__BB7_50;
	ld.shared.f64 	%fd190, [_ZZN3cub18CUB_300001_SM_10006detail6reduce28DeviceReduceSingleTileKernelINS2_10policy_hubIdjN4cuda3std3__44plusIdEEE10Policy1000EN6thrust24THRUST_300001_SM_1000_NS6detail15normal_iteratorINSD_10device_ptrIdEEEEPdjS9_dd21square_diff_from_meanEEvT0_T1_T2_T3_T4_T6_E12temp_storage+32];
	add.f64 	%fd191, %fd458, %fd190;
	ld.shared.f64 	%fd192, [_ZZN3cub18CUB_300001_SM_10006detail6reduce28DeviceReduceSingleTileKernelINS2_10policy_hubIdjN4cuda3std3__44plusIdEEE10Policy1000EN6thrust24THRUST_300001_SM_1000_NS6detail15normal_iteratorINSD_10device_ptrIdEEEEPdjS9_dd21square_diff_from_meanEEvT0_T1_T2_T3_T4_T6_E12temp_storage+40];
	add.f64 	%fd193, %fd191, %fd192;
	ld.shared.f64 	%fd194, [_ZZN3cub18CUB_300001_SM_10006detail6reduce28DeviceReduceSingleTileKernelINS2_10policy_hubIdjN4cuda3std3__44plusIdEEE10Policy1000EN6thrust24THRUST_300001_SM_1000_NS6detail15normal_iteratorINSD_10device_ptrIdEEEEPdjS9_dd21square_diff_from_meanEEvT0_T1_T2_T3_T4_T6_E12temp_storage+48];
	add.f64 	%fd195, %fd193, %fd194;
	ld.shared.f64 	%fd196, [_ZZN3cub18CUB_300001_SM_10006detail6reduce28DeviceReduceSingleTileKernelINS2_10policy_hubIdjN4cuda3std3__44plusIdEEE10Policy1000EN6thrust24THRUST_300001_SM_1000_NS6detail15normal_iteratorINSD_10device_ptrIdEEEEPdjS9_dd21square_diff_from_meanEEvT0_T1_T2_T3_T4_T6_E12temp_storage+56];
	add.f64 	%fd197, %fd195, %fd196;
	ld.shared.f64 	%fd198, [_ZZN3cub18CUB_300001_SM_10006detail6reduce28DeviceReduceSingleTileKernelINS2_10policy_hubIdjN4cuda3std3__44plusIdEEE10Policy1000EN6thrust24THRUST_300001_SM_1000_NS6detail15normal_iteratorINSD_10device_ptrIdEEEEPdjS9_dd21square_diff_from_meanEEvT0_T1_T2_T3_T4_T6_E12temp_storage+64];
	add.f64 	%fd199, %fd197, %fd198;
	ld.shared.f64 	%fd200, [_ZZN3cub18CUB_300001_SM_10006detail6reduce28DeviceReduceSingleTileKernelINS2_10policy_hubIdjN4cuda3std3__44plusIdEEE10Policy1000EN6thrust24THRUST_300001_SM_1000_NS6detail15normal_iteratorINSD_10device_ptrIdEEEEPdjS9_dd21square_diff_from_meanEEvT0_T1_T2_T3_T4_T6_E12temp_storage+72];
	add.f64 	%fd201, %fd199, %fd200;
	ld.shared.f64 	%fd202, [_ZZN3cub18CUB_300001_SM_10006detail6reduce28DeviceReduceSingleTileKernelINS2_10policy_hubIdjN4cuda3std3__44plusIdEEE10Policy1000EN6thrust24THRUST_300001_SM_1000_NS6detail15normal_iteratorINSD_10device_ptrIdEEEEPdjS9_dd21square_diff_from_meanEEvT0_T1_T2_T3_T4_T6_E12temp_storage+80];
	add.f64 	%fd203, %fd201, %fd202;
	ld.shared.f64 	%fd204, [_ZZN3cub18CUB_300001_SM_10006detail6reduce28DeviceReduceSingleTileKernelINS2_10policy_hubIdjN4cuda3std3__44plusIdEEE10Policy1000EN6thrust24THRUST_300001_SM_1000_NS6detail15normal_iteratorINSD_10device_ptrIdEEEEPdjS9_dd21square_diff_from_meanEEvT0_T1_T2_T3_T4_T6_E12temp_storage+88];
	add.f64 	%fd205, %fd203, %fd204;
	ld.shared.f64 	%fd206, [_ZZN3cub18CUB_300001_SM_10006detail6reduce28DeviceReduceSingleTileKernelINS2_10policy_hubIdjN4cuda3std3__44plusIdEEE10Policy1000EN6thrust24THRUST_300001_SM_1000_NS6detail15normal_iteratorINSD_10device_ptrIdEEEEPdjS9_dd21square_diff_from_meanEEvT0_T1_T2_T3_T4_T6_E12temp_storage+96];
	add.f64 	%fd207, %fd205, %fd206;
	ld.shared.f64 	%fd208, [_ZZN3cub18CUB_300001_SM_10006detail6reduce28DeviceReduceSingleTileKernelINS2_10policy_hubIdjN4cuda3std3__44plusIdEEE10Policy1000EN6thrust24THRUST_300001_SM_1000_NS6detail15normal_iteratorINSD_10device_ptrIdEEEEPdjS9_dd21square_diff_from_meanEEvT0_T1_T2_T3_T4_T6_E12temp_storage+104];
	add.f64 	%fd209, %fd207, %fd208;
	ld.shared.f64 	%fd210, [_ZZN3cub18CUB_300001_SM_10006detail6reduce28DeviceReduceSingleTileKernelINS2_10policy_hubIdjN4cuda3std3__44plusIdEEE10Policy1000EN6thrust24THRUST_300001_SM_1000_NS6detail15normal_iteratorINSD_10device_ptrIdEEEEPdjS9_dd21square_diff_from_meanEEvT0_T1_T2_T3_T4_T6_E12temp_storage+112];
	add.f64 	%fd211, %fd209, %fd210;
	ld.shared.f64 	%fd212, [_ZZN3cub18CUB_300001_SM_10006detail6reduce28DeviceReduceSingleTileKernelINS2_10policy_hubIdjN4cuda3std3__44plusIdEEE10Policy1000EN6thrust24THRUST_300001_SM_1000_NS6detail15normal_iteratorINSD_10device_ptrIdEEEEPdjS9_dd21square_diff_from_meanEEvT0_T1_T2_T3_T4_T6_E12temp_storage+120];
	add.f64 	%fd213, %fd211, %fd212;
	ld.shared.f64 	%fd214, [_ZZN3cub18CUB_300001_SM_10006detail6reduce28DeviceReduceSingleTileKernelINS2_10policy_hubIdjN4cuda3std3__44plusIdEEE10Policy1000EN6thrust24THRUST_300001_SM_1000_NS6detail15normal_iteratorINSD_10device_ptrIdEEEEPdjS9_dd21square_diff_from_meanEEvT0_T1_T2_T3_T4_T6_E12temp_storage+128];
	add.f64 	%fd215, %fd213, %fd214;
	ld.shared.f64 	%fd216, [_ZZN3cub18CUB_300001_SM_10006detail6reduce28DeviceReduceSingleTileKernelINS2_10policy_hubIdjN4cuda3std3__44plusIdEEE10Policy1000EN6thrust24THRUST_300001_SM_1000_NS6detail15normal_iteratorINSD_10device_ptrIdEEEEPdjS9_dd21square_diff_from_meanEEvT0_T1_T2_T3_T4_T6_E12temp_storage+136];
	add.f64 	%fd217, %fd215, %fd216;
	ld.shared.f64 	%fd218, [_ZZN3cub18CUB_300001_SM_10006detail6reduce28DeviceReduceSingleTileKernelINS2_10policy_hubIdjN4cuda3std3__44plusIdEEE10Policy1000EN6thrust24THRUST_300001_SM_1000_NS6detail15normal_iteratorINSD_10device_ptrIdEEEEPdjS9_dd21square_diff_from_meanEEvT0_T1_T2_T3_T4_T6_E12temp_storage+144];
	add.f64 	%fd219, %fd217, %fd218;
	ld.shared.f64 	%fd220, [_ZZN3cub18CUB_300001_SM_10006detail6reduce28DeviceReduceSingleTileKernelINS2_10policy_hubIdjN4cuda3std3__44plusIdEEE10Policy1000EN6thrust24THRUST_300001_SM_1000_NS6detail15normal_iteratorINSD_10device_ptrIdEEEEPdjS9_dd21square_diff_from_meanEEvT0_T1_T2_T3_T4_T6_E12temp_storage+152];
	add.f64 	%fd221, %fd219, %fd220;
	ld.shared.f64 	%fd222, [_ZZN3cub18CUB_300001_SM_10006detail6reduce28DeviceReduceSingleTileKernelINS2_10policy_hubIdjN4cuda3std3__44plusIdEEE10Policy1000EN6thrust24THRUST_300001_SM_1000_NS6detail15normal_iteratorINSD_10device_ptrIdEEEEPdjS9_dd21square_diff_from_meanEEvT0_T1_T2_T3_T4_T6_E12temp_storage+160];
	add.f64 	%fd223, %fd221, %fd222;
	ld.shared.f64 	%fd224, [_ZZN3cub18CUB_300001_SM_10006detail6reduce28DeviceReduceSingleTileKernelINS2_10policy_hubIdjN4cuda3std3__44plusIdEEE10Policy1000EN6thrust24THRUST_300001_SM_1000_NS6detail15normal_iteratorINSD_10device_ptrIdEEEEPdjS9_dd21square_diff_from_meanEEvT0_T1_T2_T3_T4_T6_E12temp_storage+168];
	add.f64 	%fd225, %fd223, %fd224;
	ld.shared.f64 	%fd226, [_ZZN3cub18CUB_300001_SM_10006detail6reduce28DeviceReduceSingleTileKernelINS2_10policy_hubIdjN4cuda3std3__44plusIdEEE10Policy1000EN6thrust24THRUST_300001_SM_1000_NS6detail15normal_iteratorINSD_10device_ptrIdEEEEPdjS9_dd21square_diff_from_meanEEvT0_T1_T2_T3_T4_T6_E12temp_storage+176];
	add.f64 	%fd458, %fd225, %fd226;
$L__BB7_50:
	mov.u32 	%r269, %tid.x;
	setp.ne.s32 	%p69, %r269, 0;
	@%p69 bra 	$L__BB7_52;
	add.f64 	%fd436, %fd43, %fd458;
	st.global.f64 	[%rd1], %fd436;
$L__BB7_52:
	ret;

}
	// .globl	_ZN3cub18CUB_300001_SM_10006detail6reduce18DeviceReduceKernelINS2_10policy_hubIdjN4cuda3std3__44plusIdEEE10Policy1000EN6thrust24THRUST_300001_SM_1000_NS6detail15normal_iteratorINSD_10device_ptrIdEEEEjS9_d21square_diff_from_meanEEvT0_PT3_T1_NS0_13GridEvenShareISN_EET2_T4_
.visible .entry _ZN3cub18CUB_300001_SM_10006detail6reduce18DeviceReduceKernelINS2_10policy_hubIdjN4cuda3std3__44plusIdEEE10Policy1000EN6thrust24THRUST_300001_SM_1000_NS6detail15normal_iteratorINSD_10device_ptrIdEEEEjS9_d21square_diff_from_meanEEvT0_PT3_T1_NS0_13GridEvenShareISN_EET2_T4_(
	.param .align 8 .b8 _ZN3cub18CUB_300001_SM_10006detail6reduce18DeviceReduceKernelINS2_10policy_hubIdjN4cuda3std3__44plusIdEEE10Policy1000EN6thrust24THRUST_300001_SM_1000_NS6detail15normal_iteratorINSD_10device_ptrIdEEEEjS9_d21square_diff_from_meanEEvT0_PT3_T1_NS0_13GridEvenShareISN_EET2_T4__param_0[8],
	.param .u64 .ptr .align 1 _ZN3cub18CUB_300001_SM_10006detail6reduce18DeviceReduceKernelINS2_10policy_hubIdjN4cuda3std3__44plusIdEEE10Policy1000EN6thrust24THRUST_300001_SM_1000_NS6detail15normal_iteratorINSD_10device_ptrIdEEEEjS9_d21square_diff_from_meanEEvT0_PT3_T1_NS0_13GridEvenShareISN_EET2_T4__param_1,
	.param .u32 _ZN3cub18CUB_300001_SM_10006detail6reduce18DeviceReduceKernelINS2_10policy_hubIdjN4cuda3std3__44plusIdEEE10Policy1000EN6thrust24THRUST_300001_SM_1000_NS6detail15normal_iteratorINSD_10device_ptrIdEEEEjS9_d21square_diff_from_meanEEvT0_PT3_T1_NS0_13GridEvenShareISN_EET2_T4__param_2,
	.param .align 4 .b8 _ZN3cub18CUB_300001_SM_10006detail6reduce18DeviceReduceKernelINS2_10policy_hubIdjN4cuda3std3__44plusIdEEE10Policy1000EN6thrust24THRUST_300001_SM_1000_NS6detail15normal_iteratorINSD_10device_ptrIdEEEEjS9_d21square_diff_from_meanEEvT0_PT3_T1_NS0_13GridEvenShareISN_EET2_T4__param_3[40],
	.param .align 1 .b8 _ZN3cub18CUB_300001_SM_10006detail6reduce18DeviceReduceKernelINS2_10policy_hubIdjN4cuda3std3__44plusIdEEE10Policy1000EN6thrust24THRUST_300001_SM_1000_NS6detail15normal_iteratorINSD_10device_ptrIdEEEEjS9_d21square_diff_from_meanEEvT0_PT3_T1_NS0_13GridEvenShareISN_EET2_T4__param_4[1],
	.param .align 8 .b8 _ZN3cub18CUB_300001_SM_10006detail6reduce18DeviceReduceKernelINS2_10policy_hubIdjN4cuda3std3__44plusIdEEE10Policy1000EN6thrust24THRUST_300001_SM_1000_NS6detail15normal_iteratorINSD_10device_ptrIdEEEEjS9_d21square_diff_from_meanEEvT0_PT3_T1_NS0_13GridEvenShareISN_EET2_T4__param_5[8]
)
.maxntid 640
{
	.reg .pred 	%p<69>;
	.reg .b16 	%rs<4>;
	.reg .b32 	%r<355>;
	.reg .b64 	%rd<159>;
	.reg .b64 	%fd<454>;
	// demoted variable
	.shared .align 8 .b8 _ZZN3cub18CUB_300001_SM_10006detail6reduce18DeviceReduceKernelINS2_10policy_hubIdjN4cuda3std3__44plusIdEEE10Policy1000EN6thrust24THRUST_300001_SM_1000_NS6detail15normal_iteratorINSD_10device_ptrIdEEEEjS9_d21square_diff_from_meanEEvT0_PT3_T1_NS0_13GridEvenShareISN_EET2_T4_E12temp_storage[192];
	ld.param.f64 	%fd1, [_ZN3cub18CUB_300001_SM_10006detail6reduce18DeviceReduceKernelINS2_10policy_hubIdjN4cuda3std3__44plusIdEEE10Policy1000EN6thrust24THRUST_300001_SM_1000_NS6detail15normal_iteratorINSD_10device_ptrIdEEEEjS9_d21square_diff_from_meanEEvT0_PT3_T1_NS0_13GridEvenShareISN_EET2_T4__param_5];
	ld.param.u32 	%r1, [_ZN3cub18CUB_300001_SM_10006detail6reduce18DeviceReduceKernelINS2_10policy_hubIdjN4cuda3std3__44plusIdEEE10Policy1000EN6thrust24THRUST_300001_SM_1000_NS6detail15normal_iteratorINSD_10device_ptrIdEEEEjS9_d21square_diff_from_meanEEvT0_PT3_T1_NS0_13GridEvenShareISN_EET2_T4__param_3+20];
	ld.param.u32 	%r2, [_ZN3cub18CUB_300001_SM_10006detail6reduce18DeviceReduceKernelINS2_10policy_hubIdjN4cuda3std3__44plusIdEEE10Policy1000EN6thrust24THRUST_300001_SM_1000_NS6detail15normal_iteratorINSD_10device_ptrIdEEEEjS9_d21square_diff_from_meanEEvT0_PT3_T1_NS0_13GridEvenShareISN_EET2_T4__param_3+24];
	ld.param.u64 	%rd3, [_ZN3cub18CUB_300001_SM_10006detail6reduce18DeviceReduceKernelINS2_10policy_hubIdjN4cuda3std3__44plusIdEEE10Policy1000EN6thrust24THRUST_300001_SM_1000_NS6detail15normal_iteratorINSD_10device_ptrIdEEEEjS9_d21square_diff_from_meanEEvT0_PT3_T1_NS0_13GridEvenShareISN_EET2_T4__param_0];
	ld.param.u64 	%rd2, [_ZN3cub18CUB_300001_SM_10006detail6reduce18DeviceReduceKernelINS2_10policy_hubIdjN4cuda3std3__44plusIdEEE10Policy1000EN6thrust24THRUST_300001_SM_1000_NS6detail15normal_iteratorINSD_10device_ptrIdEEEEjS9_d21square_diff_from_meanEEvT0_PT3_T1_NS0_13GridEvenShareISN_EET2_T4__param_1];
	cvta.to.global.u64 	%rd1, %rd3;
	mov.u32 	%r3, %ctaid.x;
	mul.lo.s32 	%r4, %r2, 5120;
	mul.lo.s32 	%r346, %r3, 5120;
	sub.s32 	%r6, %r1, %r346;
	setp.gt.u32 	%p1, %r6, 5119;
	@%p1 bra 	$L__BB8_26;
	mov.u32 	%r7, %tid.x;
	setp.ge.u32 	%p23, %r7, %r6;
	mov.f64 	%fd442, 0d0000000000000000;
	mov.u32 	%r337, %r7;
	@%p23 bra 	$L__BB8_3;
	add.s32 	%r180, %r346, %r7;
	mul.wide.u32 	%rd76, %r180, 8;
	add.s64 	%rd77, %rd1, %rd76;
	ld.global.f64 	%fd225, [%rd77];
	sub.f64 	%fd226, %fd225, %fd1;
	mul.f64 	%fd442, %fd226, %fd226;
	add.s32 	%r337, %r7, 640;
$L__BB8_3:
	setp.ge.u32 	%p24, %r337, %r6;
	@%p24 bra 	$L__BB8_17;
	not.b32 	%r181, %r337;
	add.s32 	%r182, %r1, %r181;
	sub.s32 	%r183, %r182, %r346;
	mul.hi.u32 	%r184, %r183, -858993459;
	shr.u32 	%r185, %r184, 9;
	add.s32 	%r10, %r185, 1;
	and.b32  	%r11, %r10, 15;
	setp.lt.u32 	%p25, %r183, 9600;
	@%p25 bra 	$L__BB8_8;
	add.s32 	%r336, %r337, 5120;
	add.s32 	%r335, %r337, %r346;
	and.b32  	%r186, %r10, 16777200;
	neg.s32 	%r334, %r186;
$L__BB8_6:
	.pragma "nounroll";
	mul.wide.u32 	%rd78, %r335, 8;
	add.s64 	%rd79, %rd1, %rd78;
	ld.global.f64 	%fd228, [%rd79];
	sub.f64 	%fd229, %fd228, %fd1;
	fma.rn.f64 	%fd230, %fd229, %fd229, %fd442;
	add.s32 	%r187, %r335, 640;
	mul.wide.u32 	%rd80, %r187, 8;
	add.s64 	%rd81, %rd1, %rd80;
	ld.global.f64 	%fd231, [%rd81];
	sub.f64 	%fd232, %fd231, %fd1;
	fma.rn.f64 	%fd233, %fd232, %fd232, %fd230;
	add.s32 	%r188, %r335, 1280;
	mul.wide.u32 	%rd82, %r188, 8;
	add.s64 	%rd83, %rd1, %rd82;
	ld.global.f64 	%fd234, [%rd83];
	sub.f64 	%fd235, %fd234, %fd1;
	fma.rn.f64 	%fd236, %fd235, %fd235, %fd233;
	add.s32 	%r189, %r335, 1920;
	mul.wide.u32 	%rd84, %r189, 8;
	add.s64 	%rd85, %rd1, %rd84;
	ld.global.f64 	%fd237, [%rd85];
	sub.f64 	%fd238, %fd237, %fd1;
	fma.rn.f64 	%fd239, %fd238, %fd238, %fd236;
	add.s32 	%r190, %r335, 2560;
	mul.wide.u32 	%rd86, %r190, 8;
	add.s64 	%rd87, %rd1, %rd86;
	ld.global.f64 	%fd240, [%rd87];
	sub.f64 	%fd241, %fd240, %fd1;
	fma.rn.f64 	%fd242, %fd241, %fd241, %fd239;
	add.s32 	%r191, %r335, 3200;
	mul.wide.u32 	%rd88, %r191, 8;
	add.s64 	%rd89, %rd1, %rd88;
	ld.global.f64 	%fd243, [%rd89];
	sub.f64 	%fd244, %fd243, %fd1;
	fma.rn.f64 	%fd245, %fd244, %fd244, %fd242;
	add.s32 	%r192, %r335, 3840;
	mul.wide.u32 	%rd90, %r192, 8;
	add.s64 	%rd91, %rd1, %rd90;
	ld.global.f64 	%fd246, [%rd91];
	sub.f64 	%fd247, %fd246, %fd1;
	fma.rn.f64 	%fd248, %fd247, %fd247, %fd245;
	add.s32 	%r193, %r335, 4480;
	mul.wide.u32 	%rd92, %r193, 8;
	add.s64 	%rd93, %rd1, %rd92;
	ld.global.f64 	%fd249, [%rd93];
	sub.f64 	%fd250, %fd249, %fd1;
	fma.rn.f64 	%fd251, %fd250, %fd250, %fd248;
	add.s32 	%r194, %r335, 5120;
	mul.wide.u32 	%rd94, %r194, 8;
	add.s64 	%rd95, %rd1, %rd94;
	ld.global.f64 	%fd252, [%rd95];
	sub.f64 	%fd253, %fd252, %fd1;
	fma.rn.f64 	%fd254, %fd253, %fd253, %fd251;
	add.s32 	%r195, %r335, 5760;
	mul.wide.u32 	%rd96, %r195, 8;
	add.s64 	%rd97, %rd1, %rd96;
	ld.global.f64 	%fd255, [%rd97];
	sub.f64 	%fd256, %fd255, %fd1;
	fma.rn.f64 	%fd257, %fd256, %fd256, %fd254;
	add.s32 	%r196, %r335, 6400;
	mul.wide.u32 	%rd98, %r196, 8;
	add.s64 	%rd99, %rd1, %rd98;
	ld.global.f64 	%fd258, [%rd99];
	sub.f64 	%fd259, %fd258, %fd1;
	fma.rn.f64 	%fd260, %fd259, %fd259, %fd257;
	add.s32 	%r197, %r335, 7040;
	mul.wide.u32 	%rd100, %r197, 8;
	add.s64 	%rd101, %rd1, %rd100;
	ld.global.f64 	%fd261, [%rd101];
	sub.f64 	%fd262, %fd261, %fd1;
	fma.rn.f64 	%fd263, %fd262, %fd262, %fd260;
	add.s32 	%r198, %r335, 7680;
	mul.wide.u32 	%rd102, %r198, 8;
	add.s64 	%rd103, %rd1, %rd102;
	ld.global.f64 	%fd264, [%rd103];
	sub.f64 	%fd265, %fd264, %fd1;
	fma.rn.f64 	%fd266, %fd265, %fd265, %fd263;
	add.s32 	%r199, %r335, 8320;
	mul.wide.u32 	%rd104, %r199, 8;
	add.s64 	%rd105, %rd1, %rd104;
	ld.global.f64 	%fd267, [%rd105];
	sub.f64 	%fd268, %fd267, %fd1;
	fma.rn.f64 	%fd269, %fd268, %fd268, %fd266;
	add.s32 	%r200, %r335, 8960;
	mul.wide.u32 	%rd106, %r200, 8;
	add.s64 	%rd107, %rd1, %rd106;
	ld.global.f64 	%fd270, [%rd107];
	sub.f64 	%fd271, %fd270, %fd1;
	fma.rn.f64 	%fd272, %fd271, %fd271, %fd269;
	add.s32 	%r201, %r335, 9600;
	mul.wide.u32 	%rd108, %r201, 8;
	add.s64 	%rd109, %rd1, %rd108;
	ld.global.f64 	%fd273, [%rd109];
	sub.f64 	%fd274, %fd273, %fd1;
	fma.rn.f64 	%fd442, %fd274, %fd274, %fd272;
	add.s32 	%r336, %r336, 10240;
	add.s32 	%r335, %r335, 10240;
	add.s32 	%r334, %r334, 16;
	setp.ne.s32 	%p26, %r334, 0;
	@%p26 bra 	$L__BB8_6;
	add.s32 	%r337, %r336, -5120;
$L__BB8_8:
	setp.eq.s32 	%p27, %r11, 0;
	@%p27 bra 	$L__BB8_17;
	and.b32  	%r23, %r10, 7;
	setp.lt.u32 	%p28, %r11, 8;
	@%p28 bra 	$L__BB8_11;
	add.s32 	%r202, %r337, %r346;
	mul.wide.u32 	%rd110, %r202, 8;
	add.s64 	%rd111, %rd1, %rd110;
	ld.global.f64 	%fd276, [%rd111];
	sub.f64 	%fd277, %fd276, %fd1;
	fma.rn.f64 	%fd278, %fd277, %fd277, %fd442;
	add.s32 	%r203, %r202, 640;
	mul.wide.u32 	%rd112, %r203, 8;
	add.s64 	%rd113, %rd1, %rd112;
	ld.global.f64 	%fd279, [%rd113];
	sub.f64 	%fd280, %fd279, %fd1;
	fma.rn.f64 	%fd281, %fd280, %fd280, %fd278;
	add.s32 	%r204, %r202, 1280;
	mul.wide.u32 	%rd114, %r204, 8;
	add.s64 	%rd115, %rd1, %rd114;
	ld.global.f64 	%fd282, [%rd115];
	sub.f64 	%fd283, %fd282, %fd1;
	fma.rn.f64 	%fd284, %fd283, %fd283, %fd281;
	add.s32 	%r205, %r202, 1920;
	mul.wide.u32 	%rd116, %r205, 8;
	add.s64 	%rd117, %rd1, %rd116;
	ld.global.f64 	%fd285, [%rd117];
	sub.f64 	%fd286, %fd285, %fd1;
	fma.rn.f64 	%fd287, %fd286, %fd286, %fd284;
	add.s32 	%r206, %r202, 2560;
	mul.wide.u32 	%rd118, %r206, 8;
	add.s64 	%rd119, %rd1, %rd118;
	ld.global.f64 	%fd288, [%rd119];
	sub.f64 	%fd289, %fd288, %fd1;
	fma.rn.f64 	%fd290, %fd289, %fd289, %fd287;
	add.s32 	%r207, %r202, 3200;
	mul.wide.u32 	%rd120, %r207, 8;
	add.s64 	%rd121, %rd1, %rd120;
	ld.global.f64 	%fd291, [%rd121];
	sub.f64 	%fd292, %fd291, %fd1;
	fma.rn.f64 	%fd293, %fd292, %fd292, %fd290;
	add.s32 	%r208, %r202, 3840;
	mul.wide.u32 	%rd122, %r208, 8;
	add.s64 	%rd123, %rd1, %rd122;
	ld.global.f64 	%fd294, [%rd123];
	sub.f64 	%fd295, %fd294, %fd1;
	fma.rn.f64 	%fd296, %fd295, %fd295, %fd293;
	add.s32 	%r209, %r202, 4480;
	mul.wide.u32 	%rd124, %r209, 8;
	add.s64 	%rd125, %rd1, %rd124;
	ld.global.f64 	%fd297, [%rd125];
	sub.f64 	%fd298, %fd297, %fd1;
	fma.rn.f64 	%fd442, %fd298, %fd298, %fd296;
	add.s32 	%r337, %r337, 5120;
$L__BB8_11:
	setp.eq.s32 	%p29, %r23, 0;
	@%p29 bra 	$L__BB8_17;
	and.b32  	%r26, %r10, 3;
	setp.lt.u32 	%p30, %r23, 4;
	@%p30 bra 	$L__BB8_14;
	add.s32 	%r210, %r337, %r346;
	mul.wide.u32 	%rd126, %r210, 8;
	add.s64 	%rd127, %rd1, %rd126;
	ld.global.f64 	%fd300, [%rd127];
	sub.f64 	%fd301, %fd300, %fd1;
	fma.rn.f64 	%fd302, %fd301, %fd301, %fd442;
	add.s32 	%r211, %r210, 640;
	mul.wide.u32 	%rd128, %r211, 8;
	add.s64 	%rd129, %rd1, %rd128;
	ld.global.f64 	%fd303, [%rd129];
	sub.f64 	%fd304, %fd303, %fd1;
	fma.rn.f64 	%fd305, %fd304, %fd304, %fd302;
	add.s32 	%r212, %r210, 1280;
	mul.wide.u32 	%rd130, %r212, 8;
	add.s64 	%rd131, %rd1, %rd130;
	ld.global.f64 	%fd306, [%rd131];
	sub.f64 	%fd307, %fd306, %fd1;
	fma.rn.f64 	%fd308, %fd307, %fd307, %fd305;
	add.s32 	%r213, %r210, 1920;
	mul.wide.u32 	%rd132, %r213, 8;
	add.s64 	%rd133, %rd1, %rd132;
	ld.global.f64 	%fd309, [%rd133];
	sub.f64 	%fd310, %fd309, %fd1;
	fma.rn.f64 	%fd442, %fd310, %fd310, %fd308;
	add.s32 	%r337, %r337, 2560;
$L__BB8_14:
	setp.eq.s32 	%p31, %r26, 0;
	@%p31 bra 	$L__BB8_17;
	add.s32 	%r341, %r337, %r346;
	neg.s32 	%r340, %r26;
$L__BB8_16:
	.pragma "nounroll";
	mul.wide.u32 	%rd134, %r341, 8;
	add.s64 	%rd135, %rd1, %rd134;
	ld.global.f64 	%fd311, [%rd135];
	sub.f64 	%fd312, %fd311, %fd1;
	fma.rn.f64 	%fd442, %fd312, %fd312, %fd442;
	add.s32 	%r341, %r341, 640;
	add.s32 	%r340, %r340, 1;
	setp.ne.s32 	%p32, %r340, 0;
	@%p32 bra 	$L__BB8_16;
$L__BB8_17:
	setp.lt.u32 	%p33, %r6, 640;
	@%p33 bra 	$L__BB8_22;
	// begin inline asm
	mov.u32 %r277, %laneid;
	// end inline asm
	mov.b64 	%rd146, %fd442;
	mov.b64 	{%r279, %r284}, %rd146;
	mov.b32 	%r285, 1;
	mov.b32 	%r326, 31;
	mov.b32 	%r327, -1;
	// begin inline asm
	shfl.sync.down.b32 %r278, %r279, %r285, %r326, %r327;
	// end inline asm
	// begin inline asm
	shfl.sync.down.b32 %r283, %r284, %r285, %r326, %r327;
	// end inline asm
	mov.b64 	%rd147, {%r278, %r283};
	mov.b64 	%fd383, %rd147;
	setp.gt.s32 	%p61, %r277, 30;
	add.f64 	%fd384, %fd442, %fd383;
	selp.f64 	%fd385, %fd442, %fd384, %p61;
	mov.b64 	%rd148, %fd385;
	mov.b64 	{%r289, %r294}, %rd148;
	mov.b32 	%r295, 2;
	// begin inline asm
	shfl.sync.down.b32 %r288, %r289, %r295, %r326, %r327;
	// end inline asm
	// begin inline asm
	shfl.sync.down.b32 %r293, %r294, %r295, %r326, %r327;
	// end inline asm
	mov.b64 	%rd149, {%r288, %r293};
	mov.b64 	%fd386, %rd149;
	setp.gt.s32 	%p62, %r277, 29;
	add.f64 	%fd387, %fd385, %fd386;
	selp.f64 	%fd388, %fd385, %fd387, %p62;
	mov.b64 	%rd150, %fd388;
	mov.b64 	{%r299, %r304}, %rd150;
	mov.b32 	%r305, 4;
	// begin inline asm
	shfl.sync.down.b32 %r298, %r299, %r305, %r326, %r327;
	// end inline asm
	// begin inline asm
	shfl.sync.down.b32 %r303, %r304, %r305, %r326, %r327;
	// end inline asm
	mov.b64 	%rd151, {%r298, %r303};
	mov.b64 	%fd389, %rd151;
	setp.gt.s32 	%p63, %r277, 27;
	add.f64 	%fd390, %fd388, %fd389;
	selp.f64 	%fd391, %fd388, %fd390, %p63;
	mov.b64 	%rd152, %fd391;
	mov.b64 	{%r309, %r314}, %rd152;
	mov.b32 	%r315, 8;
	// begin inline asm
	shfl.sync.down.b32 %r308, %r309, %r315, %r326, %r327;
	// end inline asm
	// begin inline asm
	shfl.sync.down.b32 %r313, %r314, %r315, %r326, %r327;
	// end inline asm
	mov.b64 	%rd153, {%r308, %r313};
	mov.b64 	%fd392, %rd153;
	setp.gt.s32 	%p64, %r277, 23;
	add.f64 	%fd393, %fd391, %fd392;
	selp.f64 	%fd394, %fd391, %fd393, %p64;
	mov.b64 	%rd154, %fd394;
	mov.b64 	{%r319, %r324}, %rd154;
	mov.b32 	%r325, 16;
	// begin inline asm
	shfl.sync.down.b32 %r318, %r319, %r325, %r326, %r327;
	// end inline asm
	// begin inline asm
	shfl.sync.down.b32 %r323, %r324, %r325, %r326, %r327;
	// end inline asm
	mov.b64 	%rd155, {%r318, %r323};
	mov.b64 	%fd395, %rd155;
	setp.gt.s32 	%p65, %r277, 15;
	add.f64 	%fd17, %fd394, %fd395;
	selp.f64 	%fd453, %fd394, %fd17, %p65;
	setp.ne.s32 	%p66, %r277, 0;
	@%p66 bra 	$L__BB8_20;
	shr.u32 	%r328, %r7, 2;
	and.b32  	%r329, %r328, 248;
	mov.u32 	%r330, _ZZN3cub18CUB_300001_SM_10006detail6reduce18DeviceReduceKernelINS2_10policy_hubIdjN4cuda3std3__44plusIdEEE10Policy1000EN6thrust24THRUST_300001_SM_1000_NS6detail15normal_iteratorINSD_10device_ptrIdEEEEjS9_d21square_diff_from_meanEEvT0_PT3_T1_NS0_13GridEvenShareISN_EET2_T4_E12temp_storage;
	add.s32 	%r331, %r330, %r329;
	st.shared.f64 	[%r331+24], %fd17;
$L__BB8_20:
	bar.sync 	0;
	setp.ne.s32 	%p67, %r7, 0;
	@%p67 bra 	$L__BB8_48;
	ld.shared.f64 	%fd396, [_ZZN3cub18CUB_300001_SM_10006detail6reduce18DeviceReduceKernelINS2_10policy_hubIdjN4cuda3std3__44plusIdEEE10Policy1000EN6thrust24THRUST_300001_SM_1000_NS6detail15normal_iteratorINSD_10device_ptrIdEEEEjS9_d21square_diff_from_meanEEvT0_PT3_T1_NS0_13GridEvenShareISN_EET2_T4_E12temp_storage+32];
	add.f64 	%fd397, %fd453, %fd396;
	ld.shared.f64 	%fd398, [_ZZN3cub18CUB_300001_SM_10006detail6reduce18DeviceReduceKernelINS2_10policy_hubIdjN4cuda3std3__44plusIdEEE10Policy1000EN6thrust24THRUST_300001_SM_1000_NS6detail15normal_iteratorINSD_10device_ptrIdEEEEjS9_d21square_diff_from_meanEEvT0_PT3_T1_NS0_13GridEvenShareISN_EET2_T4_E12temp_storage+40];
	add.f64 	%fd399, %fd397, %fd398;
	ld.shared.f64 	%fd400, [_ZZN3cub18CUB_300001_SM_10006detail6reduce18DeviceReduceKernelINS2_10policy_hubIdjN4cuda3std3__44plusIdEEE10Policy1000EN6thrust24THRUST_300001_SM_1000_NS6detail15normal_iteratorINSD_10device_ptrIdEEEEjS9_d21square_diff_from_meanEEvT0_PT3_T1_NS0_13GridEvenShareISN_EET2_T4_E12temp_storage+48];
	add.f64 	%fd401, %fd399, %fd400;
	ld.shared.f64 	%fd402, [_ZZN3cub18CUB_300001_SM_10006detail6reduce18DeviceReduceKernelINS2_10policy_hubIdjN4cuda3std3__44plusIdEEE10Policy1000EN6thrust24THRUST_300001_SM_1000_NS6detail15normal_iteratorINSD_10device_ptrIdEEEEjS9_d21square_diff_from_meanEEvT0_PT3_T1_NS0_13GridEvenShareISN_EET2_T4_E12temp_storage+56];
	add.f64 	%fd403, %fd401, %fd402;
	ld.shared.f64 	%fd404, [_ZZN3cub18CUB_300001_SM_10006detail6reduce18DeviceReduceKernelINS2_10policy_hubIdjN4cuda3std3__44plusIdEEE10Policy1000EN6thrust24THRUST_300001_SM_1000_NS6detail15normal_iteratorINSD_10device_ptrIdEEEEjS9_d21square_diff_from_meanEEvT0_PT3_T1_NS0_13GridEvenShareISN_EET2_T4_E12temp_storage+64];
	add.f64 	%fd405, %fd403, %fd404;
	ld.shared.f64 	%fd406, [_ZZN3cub18CUB_300001_SM_10006detail6reduce18DeviceReduceKernelINS2_10policy_hubIdjN4cuda3std3__44plusIdEEE10Policy1000EN6thrust24THRUST_300001_SM_1000_NS6detail15normal_iteratorINSD_10device_ptrIdEEEEjS9_d21square_diff_from_meanEEvT0_PT3_T1_NS0_13GridEvenShareISN_EET2_T4_E12temp_storage+72];
	add.f64 	%fd407, %fd405, %fd406;
	ld.shared.f64 	%fd408, [_ZZN3cub18CUB_300001_SM_10006detail6reduce18DeviceReduceKernelINS2_10policy_hubIdjN4cuda3std3__44plusIdEEE10Policy1000EN6thrust24THRUST_300001_SM_1000_NS6detail15normal_iteratorINSD_10device_ptrIdEEEEjS9_d21square_diff_from_meanEEvT0_PT3_T1_NS0_13GridEvenShareISN_EET2_T4_E12temp_storage+80];
	add.f64 	%fd409, %fd407, %fd408;
	ld.shared.f64 	%fd410, [_ZZN3cub18CUB_300001_SM_10006detail6reduce18DeviceReduceKernelINS2_10policy_hubIdjN4cuda3std3__44plusIdEEE10Policy1000EN6thrust24THRUST_300001_SM_1000_NS6detail15normal_iteratorINSD_10device_ptrIdEEEEjS9_d21square_diff_from_meanEEvT0_PT3_T1_NS0_13GridEvenShareISN_EET2_T4_E12temp_storage+88];
	add.f64 	%fd411, %fd409, %fd410;
	ld.shared.f64 	%fd412, [_ZZN3cub18CUB_300001_SM_10006detail6reduce18DeviceReduceKernelINS2_10policy_hubIdjN4cuda3std3__44plusIdEEE10Policy1000EN6thrust24THRUST_300001_SM_1000_NS6detail15normal_iteratorINSD_10device_ptrIdEEEEjS9_d21square_diff_from_meanEEvT0_PT3_T1_NS0_13GridEvenShareISN_EET2_T4_E12temp_storage+96];
	add.f64 	%fd413, %fd411, %fd412;
	ld.shared.f64 	%fd414, [_ZZN3cub18CUB_300001_SM_10006detail6reduce18DeviceReduceKernelINS2_10policy_hubIdjN4cuda3std3__44plusIdEEE10Policy1000EN6thrust24THRUST_300001_SM_1000_NS6detail15normal_iteratorINSD_10device_ptrIdEEEEjS9_d21square_diff_from_meanEEvT0_PT3_T1_NS0_13GridEvenShareISN_EET2_T4_E12temp_storage+104];
	add.f64 	%fd415, %fd413, %fd414;
	ld.shared.f64 	%fd416, [_ZZN3cub18CUB_300001_SM_10006detail6reduce18DeviceReduceKernelINS2_10policy_hubIdjN4cuda3std3__44plusIdEEE10Policy1000EN6thrust24THRUST_300001_SM_1000_NS6detail15normal_iteratorINSD_10device_ptrIdEEEEjS9_d21square_diff_from_meanEEvT0_PT3_T1_NS0_13GridEvenShareISN_EET2_T4_E12temp_storage+112];
	add.f64 	%fd417, %fd415, %fd416;
	ld.shared.f64 	%fd418, [_ZZN3cub18CUB_300001_SM_10006detail6reduce18DeviceReduceKernelINS2_10policy_hubIdjN4cuda3std3__44plusIdEEE10Policy1000EN6thrust24THRUST_300001_SM_1000_NS6detail15normal_iteratorINSD_10device_ptrIdEEEEjS9_d21square_diff_from_meanEEvT0_PT3_T1_NS0_13GridEvenShareISN_EET2_T4_E12temp_storage+120];
	add.f64 	%fd419, %fd417, %fd418;
	ld.shared.f64 	%fd420, [_ZZN3cub18CUB_300001_SM_10006detail6reduce18DeviceReduceKernelINS2_10policy_hubIdjN4cuda3std3__44plusIdEEE10Policy1000EN6thrust24THRUST_300001_SM_1000_NS6detail15normal_iteratorINSD_10device_ptrIdEEEEjS9_d21square_diff_from_meanEEvT0_PT3_T1_NS0_13GridEvenShareISN_EET2_T4_E12temp_storage+128];
	add.f64 	%fd421, %fd419, %fd420;
	ld.shared.f64 	%fd422, [_ZZN3cub18CUB_300001_SM_10006detail6reduce18DeviceReduceKernelINS2_10policy_hubIdjN4cuda3std3__44plusIdEEE10Policy1000EN6thrust24THRUST_300001_SM_1000_NS6detail15normal_iteratorINSD_10device_ptrIdEEEEjS9_d21square_diff_from_meanEEvT0_PT3_T1_NS0_13GridEvenShareISN_EET2_T4_E12temp_storage+136];
	add.f64 	%fd423, %fd421, %fd422;
	ld.shared.f64 	%fd424, [_ZZN3cub18CUB_300001_SM_10006detail6reduce18DeviceReduceKernelINS2_10policy_hubIdjN4cuda3std3__44plusIdEEE10Policy1000EN6thrust24THRUST_300001_SM_1000_NS6detail15normal_iteratorINSD_10device_ptrIdEEEEjS9_d21square_diff_from_meanEEvT0_PT3_T1_NS0_13GridEvenShareISN_EET2_T4_E12temp_storage+144];
	add.f64 	%fd425, %fd423, %fd424;
	ld.shared.f64 	%fd426, [_ZZN3cub18CUB_300001_SM_10006detail6reduce18DeviceReduceKernelINS2_10policy_hubIdjN4cuda3std3__44plusIdEEE10Policy1000EN6thrust24THRUST_300001_SM_1000_NS6detail15normal_iteratorINSD_10device_ptrIdEEEEjS9_d21square_diff_from_meanEEvT0_PT3_T1_NS0_13GridEvenShareISN_EET2_T4_E12temp_storage+152];
	add.f64 	%fd427, %fd425, %fd426;
	ld.shared.f64 	%fd428, [_ZZN3cub18CUB_300001_SM_10006detail6reduce18DeviceReduceKernelINS2_10policy_hubIdjN4cuda3std3__44plusIdEEE10Policy1000EN6thrust24THRUST_300001_SM_1000_NS6detail15normal_iteratorINSD_10device_ptrIdEEEEjS9_d21square_diff_from_meanEEvT0_PT3_T1_NS0_13GridEvenShareISN_EET2_T4_E12temp_storage+160];
	add.f64 	%fd429, %fd427, %fd428;
	ld.shared.f64 	%fd430, [_ZZN3cub18CUB_300001_SM_10006detail6reduce18DeviceReduceKernelINS2_10policy_hubIdjN4cuda3std3__44plusIdEEE10Policy1000EN6thrust24THRUST_300001_SM_1000_NS6detail15normal_iteratorINSD_10device_ptrIdEEEEjS9_d21square_diff_from_meanEEvT0_PT3_T1_NS0_13GridEvenShareISN_EET2_T4_E12temp_storage+168];
	add.f64 	%fd431, %fd429, %fd430;
	ld.shared.f64 	%fd432, [_ZZN3cub18CUB_300001_SM_10006detail6reduce18DeviceReduceKernelINS2_10policy_hubIdjN4cuda3std3__44plusIdEEE10Policy1000EN6thrust24THRUST_300001_SM_1000_NS6detail15normal_iteratorINSD_10device_ptrIdEEEEjS9_d21square_diff_from_meanEEvT0_PT3_T1_NS0_13GridEvenShareISN_EET2_T4_E12temp_storage+176];
	add.f64 	%fd453, %fd431, %fd432;
	bra.uni 	$L__BB8_48;
$L__BB8_22:
	// begin inline asm
	mov.u32 %r214, %laneid;
	// end inline asm
	and.b32  	%r265, %r7, 992;
	add.s32 	%r266, %r265, 32;
	setp.gt.u32 	%p34, %r266, %r6;
	not.b32 	%r267, %r265;
	add.s32 	%r268, %r6, %r267;
	selp.b32 	%r263, %r268, 31, %p34;
	mov.b64 	%rd136, %fd442;
	mov.b64 	{%r216, %r221}, %rd136;
	mov.b32 	%r222, 1;
	mov.b32 	%r264, -1;
	// begin inline asm
	shfl.sync.down.b32 %r215, %r216, %r222, %r263, %r264;
	// end inline asm
	// begin inline asm
	shfl.sync.down.b32 %r220, %r221, %r222, %r263, %r264;
	// end inline asm
	mov.b64 	%rd137, {%r215, %r220};
	mov.b64 	%fd313, %rd137;
	setp.lt.s32 	%p35, %r214, %r263;
	add.f64 	%fd314, %fd442, %fd313;
	selp.f64 	%fd315, %fd314, %fd442, %p35;
	mov.b64 	%rd138, %fd315;
	mov.b64 	{%r226, %r231}, %rd138;
	mov.b32 	%r232, 2;
	// begin inline asm
	shfl.sync.down.b32 %r225, %r226, %r232, %r263, %r264;
	// end inline asm
	// begin inline asm
	shfl.sync.down.b32 %r230, %r231, %r232, %r263, %r264;
	// end inline asm
	mov.b64 	%rd139, {%r225, %r230};
	mov.b64 	%fd316, %rd139;
	add.s32 	%r269, %r214, 2;
	setp.gt.s32 	%p36, %r269, %r263;
	add.f64 	%fd317, %fd315, %fd316;
	selp.f64 	%fd318, %fd315, %fd317, %p36;
	mov.b64 	%rd140, %fd318;
	mov.b64 	{%r236, %r241}, %rd140;
	mov.b32 	%r242, 4;
	// begin inline asm
	shfl.sync.down.b32 %r235, %r236, %r242, %r263, %r264;
	// end inline asm
	// begin inline asm
	shfl.sync.down.b32 %r240, %r241, %r242, %r263, %r264;
	// end inline asm
	mov.b64 	%rd141, {%r235, %r240};
	mov.b64 	%fd319, %rd141;
	add.s32 	%r270, %r214, 4;
	setp.gt.s32 	%p37, %r270, %r263;
	add.f64 	%fd320, %fd318, %fd319;
	selp.f64 	%fd321, %fd318, %fd320, %p37;
	mov.b64 	%rd142, %fd321;
	mov.b64 	{%r246, %r251}, %rd142;
	mov.b32 	%r252, 8;
	// begin inline asm
	shfl.sync.down.b32 %r245, %r246, %r252, %r263, %r264;
	// end inline asm
	// begin inline asm
	shfl.sync.down.b32 %r250, %r251, %r252, %r263, %r264;
	// end inline asm
	mov.b64 	%rd143, {%r245, %r250};
	mov.b64 	%fd322, %rd143;
	add.s32 	%r271, %r214, 8;
	setp.gt.s32 	%p38, %r271, %r263;
	add.f64 	%fd323, %fd321, %fd322;
	selp.f64 	%fd324, %fd321, %fd323, %p38;
	mov.b64 	%rd144, %fd324;
	mov.b64 	{%r256, %r261}, %rd144;
	mov.b32 	%r262, 16;
	// begin inline asm
	shfl.sync.down.b32 %r255, %r256, %r262, %r263, %r264;
	// end inline asm
	// begin inline asm
	shfl.sync.down.b32 %r260, %r261, %r262, %r263, %r264;
	// end inline asm
	mov.b64 	%rd145, {%r255, %r260};
	mov.b64 	%fd325, %rd145;
	add.s32 	%r272, %r214, 16;
	setp.gt.s32 	%p39, %r272, %r263;
	add.f64 	%fd326, %fd324, %fd325;
	selp.f64 	%fd453, %fd324, %fd326, %p39;
	setp.ne.s32 	%p40, %r214, 0;
	@%p40 bra 	$L__BB8_24;
	shr.u32 	%r273, %r7, 2;
	and.b32  	%r274, %r273, 248;
	mov.u32 	%r275, _ZZN3cub18CUB_300001_SM_10006detail6reduce18DeviceReduceKernelINS2_10policy_hubIdjN4cuda3std3__44plusIdEEE10Policy1000EN6thrust24THRUST_300001_SM_1000_NS6detail15normal_iteratorINSD_10device_ptrIdEEEEjS9_d21square_diff_from_meanEEvT0_PT3_T1_NS0_13GridEvenShareISN_EET2_T4_E12temp_storage;
	add.s32 	%r276, %r275, %r274;
	st.shared.f64 	[%r276+24], %fd453;
$L__BB8_24:
	bar.sync 	0;
	setp.ne.s32 	%p41, %r7, 0;
	@%p41 bra 	$L__BB8_48;
	setp.gt.u32 	%p42, %r6, 32;
	ld.shared.f64 	%fd327, [_ZZN3cub18CUB_300001_SM_10006detail6reduce18DeviceReduceKernelINS2_10policy_hubIdjN4cuda3std3__44plusIdEEE10Policy1000EN6thrust24THRUST_300001_SM_1000_NS6detail15normal_iteratorINSD_10device_ptrIdEEEEjS9_d21square_diff_from_meanEEvT0_PT3_T1_NS0_13GridEvenShareISN_EET2_T4_E12temp_storage+32];
	add.f64 	%fd328, %fd453, %fd327;
	selp.f64 	%fd329, %fd328, %fd453, %p42;
	setp.gt.u32 	%p43, %r6, 64;
	ld.shared.f64 	%fd330, [_ZZN3cub18CUB_300001_SM_10006detail6reduce18DeviceReduceKernelINS2_10policy_hubIdjN4cuda3std3__44plusIdEEE10Policy1000EN6thrust24THRUST_300001_SM_1000_NS6detail15normal_iteratorINSD_10device_ptrIdEEEEjS9_d21square_diff_from_meanEEvT0_PT3_T1_NS0_13GridEvenShareISN_EET2_T4_E12temp_storage+40];
	add.f64 	%fd331, %fd330, %fd329;
	selp.f64 	%fd332, %fd331, %fd329, %p43;
	setp.gt.u32 	%p44, %r6, 96;
	ld.shared.f64 	%fd333, [_ZZN3cub18CUB_300001_SM_10006detail6reduce18DeviceReduceKernelINS2_10policy_hubIdjN4cuda3std3__44plusIdEEE10Policy1000EN6thrust24THRUST_300001_SM_1000_NS6detail15normal_iteratorINSD_10device_ptrIdEEEEjS9_d21square_diff_from_meanEEvT0_PT3_T1_NS0_13GridEvenShareISN_EET2_T4_E12temp_storage+48];
	add.f64 	%fd334, %fd333, %fd332;
	selp.f64 	%fd335, %fd334, %fd332, %p44;
	setp.gt.u32 	%p45, %r6, 128;
	ld.shared.f64 	%fd336, [_ZZN3cub18CUB_300001_SM_10006detail6reduce18DeviceReduceKernelINS2_10policy_hubIdjN4cuda3std3__44plusIdEEE10Policy1000EN6thrust24THRUST_300001_SM_1000_NS6detail15normal_iteratorINSD_10device_ptrIdEEEEjS9_d21square_diff_from_meanEEvT0_PT3_T1_NS0_13GridEvenShareISN_EET2_T4_E12temp_storage+56];
	add.f64 	%fd337, %fd336, %fd335;
	selp.f64 	%fd338, %fd337, %fd335, %p45;
	setp.gt.u32 	%p46, %r6, 160;
	ld.shared.f64 	%fd339, [_ZZN3cub18CUB_300001_SM_10006detail6reduce18DeviceReduceKernelINS2_10policy_hubIdjN4cuda3std3__44plusIdEEE10Policy1000EN6thrust24THRUST_300001_SM_1000_NS6detail15normal_iteratorINSD_10device_ptrIdEEEEjS9_d21square_diff_from_meanEEvT0_PT3_T1_NS0_13GridEvenShareISN_EET2_T4_E12temp_storage+64];
	add.f64 	%fd340, %fd339, %fd338;
	selp.f64 	%fd341, %fd340, %fd338, %p46;
	setp.gt.u32 	%p47, %r6, 192;
	ld.shared.f64 	%fd342, [_ZZN3cub18CUB_300001_SM_10006detail6reduce18DeviceReduceKernelINS2_10policy_hubIdjN4cuda3std3__44plusIdEEE10Policy1000EN6thrust24THRUST_300001_SM_1000_NS6detail15normal_iteratorINSD_10device_ptrIdEEEEjS9_d21square_diff_from_meanEEvT0_PT3_T1_NS0_13GridEvenShareISN_EET2_T4_E12temp_storage+72];
	add.f64 	%fd343, %fd342, %fd341;
	selp.f64 	%fd344, %fd343, %fd341, %p47;
	setp.gt.u32 	%p48, %r6, 224;
	ld.shared.f64 	%fd345, [_ZZN3cub18CUB_300001_SM_10006detail6reduce18DeviceReduceKernelINS2_10policy_hubIdjN4cuda3std3__44plusIdEEE10Policy1000EN6thrust24THRUST_300001_SM_1000_NS6detail15normal_iteratorINSD_10device_ptrIdEEEEjS9_d21square_diff_from_meanEEvT0_PT3_T1_NS0_13GridEvenShareISN_EET2_T4_E12temp_storage+80];
	add.f64 	%fd346, %fd345, %fd344;
	selp.f64 	%fd347, %fd346, %fd344, %p48;
	setp.gt.u32 	%p49, %r6, 256;
	ld.shared.f64 	%fd348, [_ZZN3cub18CUB_300001_SM_10006detail6reduce18DeviceReduceKernelINS2_10policy_hubIdjN4cuda3std3__44plusIdEEE10Policy1000EN6thrust24THRUST_300001_SM_1000_NS6detail15normal_iteratorINSD_10device_ptrIdEEEEjS9_d21square_diff_from_meanEEvT0_PT3_T1_NS0_13GridEvenShareISN_EET2_T4_E12temp_storage+88];
	add.f64 	%fd349, %fd348, %fd347;
	selp.f64 	%fd350, %fd349, %fd347, %p49;
	setp.gt.u32 	%p50, %r6, 288;
	ld.shared.f64 	%fd351, [_ZZN3cub18CUB_300001_SM_10006detail6reduce18DeviceReduceKernelINS2_10policy_hubIdjN4cuda3std3__44plusIdEEE10Policy1000EN6thrust24THRUST_300001_SM_1000_NS6detail15normal_iteratorINSD_10device_ptrIdEEEEjS9_d21square_diff_from_meanEEvT0_PT3_T1_NS0_13GridEvenShareISN_EET2_T4_E12temp_storage+96];
	add.f64 	%fd352, %fd351, %fd350;
	selp.f64 	%fd353, %fd352, %fd350, %p50;
	setp.gt.u32 	%p51, %r6, 320;
	ld.shared.f64 	%fd354, [_ZZN3cub18CUB_300001_SM_10006detail6reduce18DeviceReduceKernelINS2_10policy_hubIdjN4cuda3std3__44plusIdEEE10Policy1000EN6thrust24THRUST_300001_SM_1000_NS6detail15normal_iteratorINSD_10device_ptrIdEEEEjS9_d21square_diff_from_meanEEvT0_PT3_T1_NS0_13GridEvenShareISN_EET2_T4_E12temp_storage+104];
	add.f64 	%fd355, %fd354, %fd353;
	selp.f64 	%fd356, %fd355, %fd353, %p51;
	setp.gt.u32 	%p52, %r6, 352;
	ld.shared.f64 	%fd357, [_ZZN3cub18CUB_300001_SM_10006detail6reduce18DeviceReduceKernelINS2_10policy_hubIdjN4cuda3std3__44plusIdEEE10Policy1000EN6thrust24THRUST_300001_SM_1000_NS6detail15normal_iteratorINSD_10device_ptrIdEEEEjS9_d21square_diff_from_meanEEvT0_PT3_T1_NS0_13GridEvenShareISN_EET2_T4_E12temp_storage+112];
	add.f64 	%fd358, %fd357, %fd356;
	selp.f64 	%fd359, %fd358, %fd356, %p52;
	setp.gt.u32 	%p53, %r6, 384;
	ld.shared.f64 	%fd360, [_ZZN3cub18CUB_300001_SM_10006detail6reduce18DeviceReduceKernelINS2_10policy_hubIdjN4cuda3std3__44plusIdEEE10Policy1000EN6thrust24THRUST_300001_SM_1000_NS6detail15normal_iteratorINSD_10device_ptrIdEEEEjS9_d21square_diff_from_meanEEvT0_PT3_T1_NS0_13GridEvenShareISN_EET2_T4_E12temp_storage+120];
	add.f64 	%fd361, %fd360, %fd359;
	selp.f64 	%fd362, %fd361, %fd359, %p53;
	setp.gt.u32 	%p54, %r6, 416;
	ld.shared.f64 	%fd363, [_ZZN3cub18CUB_300001_SM_10006detail6reduce18DeviceReduceKernelINS2_10policy_hubIdjN4cuda3std3__44plusIdEEE10Policy1000EN6thrust24THRUST_300001_SM_1000_NS6detail15normal_iteratorINSD_10device_ptrIdEEEEjS9_d21square_diff_from_meanEEvT0_PT3_T1_NS0_13GridEvenShareISN_EET2_T4_E12temp_storage+128];
	add.f64 	%fd364, %fd363, %fd362;
	selp.f64 	%fd365, %fd364, %fd362, %p54;
	setp.gt.u32 	%p55, %r6, 448;
	ld.shared.f64 	%fd366, [_ZZN3cub18CUB_300001_SM_10006detail6reduce18DeviceReduceKernelINS2_10policy_hubIdjN4cuda3std3__44plusIdEEE10Policy1000EN6thrust24THRUST_300001_SM_1000_NS6detail15normal_iteratorINSD_10device_ptrIdEEEEjS9_d21square_diff_from_meanEEvT0_PT3_T1_NS0_13GridEvenShareISN_EET2_T4_E12temp_storage+136];
	add.f64 	%fd367, %fd366, %fd365;
	selp.f64 	%fd368, %fd367, %fd365, %p55;
	setp.gt.u32 	%p56, %r6, 480;
	ld.shared.f64 	%fd369, [_ZZN3cub18CUB_300001_SM_10006detail6reduce18DeviceReduceKernelINS2_10policy_hubIdjN4cuda3std3__44plusIdEEE10Policy1000EN6thrust24THRUST_300001_SM_1000_NS6detail15normal_iteratorINSD_10device_ptrIdEEEEjS9_d21square_diff_from_meanEEvT0_PT3_T1_NS0_13GridEvenShareISN_EET2_T4_E12temp_storage+144];
	add.f64 	%fd370, %fd369, %fd368;
	selp.f64 	%fd371, %fd370, %fd368, %p56;
	setp.gt.u32 	%p57, %r6, 512;
	ld.shared.f64 	%fd372, [_ZZN3cub18CUB_300001_SM_10006detail6reduce18DeviceReduceKernelINS2_10policy_hubIdjN4cuda3std3__44plusIdEEE10Policy1000EN6thrust24THRUST_300001_SM_1000_NS6detail15normal_iteratorINSD_10device_ptrIdEEEEjS9_d21square_diff_from_meanEEvT0_PT3_T1_NS0_13GridEvenShareISN_EET2_T4_E12temp_storage+152];
	add.f64 	%fd373, %fd372, %fd371;
	selp.f64 	%fd374, %fd373, %fd371, %p57;
	setp.gt.u32 	%p58, %r6, 544;
	ld.shared.f64 	%fd375, [_ZZN3cub18CUB_300001_SM_10006detail6reduce18DeviceReduceKernelINS2_10policy_hubIdjN4cuda3std3__44plusIdEEE10Policy1000EN6thrust24THRUST_300001_SM_1000_NS6detail15normal_iteratorINSD_10device_ptrIdEEEEjS9_d21square_diff_from_meanEEvT0_PT3_T1_NS0_13GridEvenShareISN_EET2_T4_E12temp_storage+160];
	add.f64 	%fd376, %fd375, %fd374;
	selp.f64 	%fd377, %fd376, %fd374, %p58;
	setp.gt.u32 	%p59, %r6, 576;
	ld.shared.f64 	%fd378, [_ZZN3cub18CUB_300001_SM_10006detail6reduce18DeviceReduceKernelINS2_10policy_hubIdjN4cuda3std3__44plusIdEEE10Policy1000EN6thrust24THRUST_300001_SM_1000_NS6detail15normal_iteratorINSD_10device_ptrIdEEEEjS9_d21square_diff_from_meanEEvT0_PT3_T1_NS0_13GridEvenShareISN_EET2_T4_E12temp_storage+168];
	add.f64 	%fd379, %fd378, %fd377;
	selp.f64 	%fd380, %fd379, %fd377, %p59;
	setp.gt.u32 	%p60, %r6, 608;
	ld.shared.f64 	%fd381, [_ZZN3cub18CUB_300001_SM_10006detail6reduce18DeviceReduceKernelINS2_10policy_hubIdjN4cuda3std3__44plusIdEEE10Policy1000EN6thrust24THRUST_300001_SM_1000_NS6detail15normal_iteratorINSD_10device_ptrIdEEEEjS9_d21square_diff_from_meanEEvT0_PT3_T1_NS0_13GridEvenShareISN_EET2_T4_E12temp_storage+176];
	add.f64 	%fd382, %fd381, %fd380;
	selp.f64 	%fd453, %fd382, %fd380, %p60;
	bra.uni 	$L__BB8_48;
$L__BB8_26:
	mov.u32 	%r35, %tid.x;
	add.s32 	%r73, %r346, %r35;
	mul.wide.u32 	%rd4, %r73, 8;
	add.s64 	%rd5, %rd1, %rd4;
	ld.global.f64 	%fd42, [%rd5];
	sub.f64 	%fd43, %fd42, %fd1;
	ld.global.f64 	%fd44, [%rd5+5120];
	sub.f64 	%fd45, %fd44, %fd1;
	mul.f64 	%fd46, %fd45, %fd45;
	ld.global.f64 	%fd47, [%rd5+10240];
	sub.f64 	%fd48, %fd47, %fd1;
	ld.global.f64 	%fd49, [%rd5+15360];
	sub.f64 	%fd50, %fd49, %fd1;
	ld.global.f64 	%fd51, [%rd5+20480];
	sub.f64 	%fd52, %fd51, %fd1;
	ld.global.f64 	%fd53, [%rd5+25600];
	sub.f64 	%fd54, %fd53, %fd1;
	ld.global.f64 	%fd55, [%rd5+30720];
	sub.f64 	%fd56, %fd55, %fd1;
	ld.global.f64 	%fd57, [%rd5+35840];
	sub.f64 	%fd58, %fd57, %fd1;
	fma.rn.f64 	%fd59, %fd43, %fd43, %fd46;
	fma.rn.f64 	%fd60, %fd48, %fd48, %fd59;
	fma.rn.f64 	%fd61, %fd50, %fd50, %fd60;
	fma.rn.f64 	%fd62, %fd52, %fd52, %fd61;
	fma.rn.f64 	%fd63, %fd54, %fd54, %fd62;
	fma.rn.f64 	%fd64, %fd56, %fd56, %fd63;
	fma.rn.f64 	%fd452, %fd58, %fd58, %fd64;
	setp.lt.u32 	%p2, %r6, %r4;
	@%p2 bra 	$L__BB8_44;
	add.s32 	%r36, %r1, -5120;
	add.s32 	%r37, %r4, %r346;
	not.b32 	%r75, %r35;
	add.s32 	%r76, %r75, %r1;
	sub.s32 	%r77, %r76, %r4;
	sub.s32 	%r343, %r77, %r346;
	add.s32 	%r78, %r37, %r35;
	add.s32 	%r342, %r78, 5120;
	mov.b32 	%r345, 0;
	mov.u32 	%r344, %r37;
$L__BB8_28:
	add.s32 	%r346, %r346, %r4;
	setp.gt.u32 	%p3, %r346, %r36;
	@%p3 bra 	$L__BB8_30;
	add.s32 	%r79, %r35, %r346;
	mul.wide.u32 	%rd6, %r79, 8;
	add.s64 	%rd7, %rd1, %rd6;
	ld.global.f64 	%fd65, [%rd7];
	sub.f64 	%fd66, %fd65, %fd1;
	ld.global.f64 	%fd67, [%rd7+5120];
	sub.f64 	%fd68, %fd67, %fd1;
	ld.global.f64 	%fd69, [%rd7+10240];
	sub.f64 	%fd70, %fd69, %fd1;
	ld.global.f64 	%fd71, [%rd7+15360];
	sub.f64 	%fd72, %fd71, %fd1;
	ld.global.f64 	%fd73, [%rd7+20480];
	sub.f64 	%fd74, %fd73, %fd1;
	ld.global.f64 	%fd75, [%rd7+25600];
	sub.f64 	%fd76, %fd75, %fd1;
	ld.global.f64 	%fd77, [%rd7+30720];
	sub.f64 	%fd78, %fd77, %fd1;
	ld.global.f64 	%fd79, [%rd7+35840];
	sub.f64 	%fd80, %fd79, %fd1;
	fma.rn.f64 	%fd81, %fd66, %fd66, %fd452;
	fma.rn.f64 	%fd82, %fd68, %fd68, %fd81;
	fma.rn.f64 	%fd83, %fd70, %fd70, %fd82;
	fma.rn.f64 	%fd84, %fd72, %fd72, %fd83;
	fma.rn.f64 	%fd85, %fd74, %fd74, %fd84;
	fma.rn.f64 	%fd86, %fd76, %fd76, %fd85;
	fma.rn.f64 	%fd87, %fd78, %fd78, %fd86;
	fma.rn.f64 	%fd452, %fd80, %fd80, %fd87;
	sub.s32 	%r80, %r1, %r346;
	setp.lt.u32 	%p4, %r80, %r4;
	add.s32 	%r345, %r345, 1;
	add.s32 	%r344, %r344, %r4;
	sub.s32 	%r343, %r343, %r4;
	add.s32 	%r342, %r342, %r4;
	@%p4 bra 	$L__BB8_44;
	bra.uni 	$L__BB8_28;
$L__BB8_30:
	setp.le.u32 	%p5, %r1, %r346;
	sub.s32 	%r81, %r1, %r346;
	setp.ge.s32 	%p6, %r35, %r81;
	or.pred  	%p7, %p5, %p6;
	@%p7 bra 	$L__BB8_44;
	not.b32 	%r83, %r35;
	add.s32 	%r84, %r1, %r83;
	sub.s32 	%r85, %r84, %r37;
	mul.lo.s32 	%r86, %r2, %r345;
	mad.lo.s32 	%r87, %r86, -5120, %r85;
	mul.hi.u32 	%r88, %r87, -858993459;
	shr.u32 	%r89, %r88, 9;
	add.s32 	%r50, %r89, 1;
	and.b32  	%r51, %r50, 15;
	setp.lt.u32 	%p8, %r87, 9600;
	mov.u32 	%r351, %r35;
	@%p8 bra 	$L__BB8_35;
	or.b32  	%r349, %r35, 5120;
	mul.hi.u32 	%r90, %r343, -858993459;
	shr.u32 	%r91, %r90, 9;
	add.s32 	%r92, %r91, 1;
	and.b32  	%r93, %r92, 16777200;
	neg.s32 	%r347, %r93;
$L__BB8_33:
	.pragma "nounroll";
	add.s32 	%r94, %r342, -5120;
	mul.wide.u32 	%rd8, %r94, 8;
	add.s64 	%rd9, %rd1, %rd8;
	ld.global.f64 	%fd89, [%rd9];
	sub.f64 	%fd90, %fd89, %fd1;
	fma.rn.f64 	%fd91, %fd90, %fd90, %fd452;
	add.s32 	%r95, %r342, -4480;
	mul.wide.u32 	%rd10, %r95, 8;
	add.s64 	%rd11, %rd1, %rd10;
	ld.global.f64 	%fd92, [%rd11];
	sub.f64 	%fd93, %fd92, %fd1;
	fma.rn.f64 	%fd94, %fd93, %fd93, %fd91;
	add.s32 	%r96, %r342, -3840;
	mul.wide.u32 	%rd12, %r96, 8;
	add.s64 	%rd13, %rd1, %rd12;
	ld.global.f64 	%fd95, [%rd13];
	sub.f64 	%fd96, %fd95, %fd1;
	fma.rn.f64 	%fd97, %fd96, %fd96, %fd94;
	add.s32 	%r97, %r342, -3200;
	mul.wide.u32 	%rd14, %r97, 8;
	add.s64 	%rd15, %rd1, %rd14;
	ld.global.f64 	%fd98, [%rd15];
	sub.f64 	%fd99, %fd98, %fd1;
	fma.rn.f64 	%fd100, %fd99, %fd99, %fd97;
	add.s32 	%r98, %r342, -2560;
	mul.wide.u32 	%rd16, %r98, 8;
	add.s64 	%rd17, %rd1, %rd16;
	ld.global.f64 	%fd101, [%rd17];
	sub.f64 	%fd102, %fd101, %fd1;
	fma.rn.f64 	%fd103, %fd102, %fd102, %fd100;
	add.s32 	%r99, %r342, -1920;
	mul.wide.u32 	%rd18, %r99, 8;
	add.s64 	%rd19, %rd1, %rd18;
	ld.global.f64 	%fd104, [%rd19];
	sub.f64 	%fd105, %fd104, %fd1;
	fma.rn.f64 	%fd106, %fd105, %fd105, %fd103;
	add.s32 	%r100, %r342, -1280;
	mul.wide.u32 	%rd20, %r100, 8;
	add.s64 	%rd21, %rd1, %rd20;
	ld.global.f64 	%fd107, [%rd21];
	sub.f64 	%fd108, %fd107, %fd1;
	fma.rn.f64 	%fd109, %fd108, %fd108, %fd106;
	add.s32 	%r101, %r342, 4480;
	add.s32 	%r102, %r342, -640;
	mul.wide.u32 	%rd22, %r102, 8;
	add.s64 	%rd23, %rd1, %rd22;
	ld.global.f64 	%fd110, [%rd23];
	sub.f64 	%fd111, %fd110, %fd1;
	fma.rn.f64 	%fd112, %fd111, %fd111, %fd109;
	mul.wide.u32 	%rd24, %r342, 8;
	add.s64 	%rd25, %rd1, %rd24;
	ld.global.f64 	%fd113, [%rd25];
	sub.f64 	%fd114, %fd113, %fd1;
	fma.rn.f64 	%fd115, %fd114, %fd114, %fd112;
	add.s32 	%r103, %r342, 640;
	mul.wide.u32 	%rd26, %r103, 8;
	add.s64 	%rd27, %rd1, %rd26;
	ld.global.f64 	%fd116, [%rd27];
	sub.f64 	%fd117, %fd116, %fd1;
	fma.rn.f64 	%fd118, %fd117, %fd117, %fd115;
	add.s32 	%r104, %r342, 1280;
	mul.wide.u32 	%rd28, %r104, 8;
	add.s64 	%rd29, %rd1, %rd28;
	ld.global.f64 	%fd119, [%rd29];
	sub.f64 	%fd120, %fd119, %fd1;
	fma.rn.f64 	%fd121, %fd120, %fd120, %fd118;
	add.s32 	%r105, %r342, 1920;
	mul.wide.u32 	%rd30, %r105, 8;
	add.s64 	%rd31, %rd1, %rd30;
	ld.global.f64 	%fd122, [%rd31];
	sub.f64 	%fd123, %fd122, %fd1;
	fma.rn.f64 	%fd124, %fd123, %fd123, %fd121;
	add.s32 	%r106, %r342, 2560;
	mul.wide.u32 	%rd32, %r106, 8;
	add.s64 	%rd33, %rd1, %rd32;
	ld.global.f64 	%fd125, [%rd33];
	sub.f64 	%fd126, %fd125, %fd1;
	fma.rn.f64 	%fd127, %fd126, %fd126, %fd124;
	add.s32 	%r107, %r342, 3200;
	mul.wide.u32 	%rd34, %r107, 8;
	add.s64 	%rd35, %rd1, %rd34;
	ld.global.f64 	%fd128, [%rd35];
	sub.f64 	%fd129, %fd128, %fd1;
	fma.rn.f64 	%fd130, %fd129, %fd129, %fd127;
	add.s32 	%r108, %r342, 3840;
	mul.wide.u32 	%rd36, %r108, 8;
	add.s64 	%rd37, %rd1, %rd36;
	ld.global.f64 	%fd131, [%rd37];
	sub.f64 	%fd132, %fd131, %fd1;
	fma.rn.f64 	%fd133, %fd132, %fd132, %fd130;
	mul.wide.u32 	%rd38, %r101, 8;
	add.s64 	%rd39, %rd1, %rd38;
	ld.global.f64 	%fd134, [%rd39];
	sub.f64 	%fd135, %fd134, %fd1;
	fma.rn.f64 	%fd452, %fd135, %fd135, %fd133;
	add.s32 	%r349, %r349, 10240;
	add.s32 	%r342, %r342, 10240;
	add.s32 	%r347, %r347, 16;
	setp.ne.s32 	%p9, %r347, 0;
	@%p9 bra 	$L__BB8_33;
	add.s32 	%r351, %r349, -5120;
$L__BB8_35:
	setp.eq.s32 	%p10, %r51, 0;
	@%p10 bra 	$L__BB8_44;
	and.b32  	%r62, %r50, 7;
	setp.lt.u32 	%p11, %r51, 8;
	@%p11 bra 	$L__BB8_38;
	add.s32 	%r109, %r351, %r346;
	mul.wide.u32 	%rd40, %r109, 8;
	add.s64 	%rd41, %rd1, %rd40;
	ld.global.f64 	%fd137, [%rd41];
	sub.f64 	%fd138, %fd137, %fd1;
	fma.rn.f64 	%fd139, %fd138, %fd138, %fd452;
	add.s32 	%r110, %r109, 640;
	mul.wide.u32 	%rd42, %r110, 8;
	add.s64 	%rd43, %rd1, %rd42;
	ld.global.f64 	%fd140, [%rd43];
	sub.f64 	%fd141, %fd140, %fd1;
	fma.rn.f64 	%fd142, %fd141, %fd141, %fd139;
	add.s32 	%r111, %r109, 1280;
	mul.wide.u32 	%rd44, %r111, 8;
	add.s64 	%rd45, %rd1, %rd44;
	ld.global.f64 	%fd143, [%rd45];
	sub.f64 	%fd144, %fd143, %fd1;
	fma.rn.f64 	%fd145, %fd144, %fd144, %fd142;
	add.s32 	%r112, %r109, 1920;
	mul.wide.u32 	%rd46, %r112, 8;
	add.s64 	%rd47, %rd1, %rd46;
	ld.global.f64 	%fd146, [%rd47];
	sub.f64 	%fd147, %fd146, %fd1;
	fma.rn.f64 	%fd148, %fd147, %fd147, %fd145;
	add.s32 	%r113, %r109, 2560;
	mul.wide.u32 	%rd48, %r113, 8;
	add.s64 	%rd49, %rd1, %rd48;
	ld.global.f64 	%fd149, [%rd49];
	sub.f64 	%fd150, %fd149, %fd1;
	fma.rn.f64 	%fd151, %fd150, %fd150, %fd148;
	add.s32 	%r114, %r109, 3200;
	mul.wide.u32 	%rd50, %r114, 8;
	add.s64 	%rd51, %rd1, %rd50;
	ld.global.f64 	%fd152, [%rd51];
	sub.f64 	%fd153, %fd152, %fd1;
	fma.rn.f64 	%fd154, %fd153, %fd153, %fd151;
	add.s32 	%r115, %r109, 3840;
	mul.wide.u32 	%rd52, %r115, 8;
	add.s64 	%rd53, %rd1, %rd52;
	ld.global.f64 	%fd155, [%rd53];
	sub.f64 	%fd156, %fd155, %fd1;
	fma.rn.f64 	%fd157, %fd156, %fd156, %fd154;
	add.s32 	%r116, %r109, 4480;
	mul.wide.u32 	%rd54, %r116, 8;
	add.s64 	%rd55, %rd1, %rd54;
	ld.global.f64 	%fd158, [%rd55];
	sub.f64 	%fd159, %fd158, %fd1;
	fma.rn.f64 	%fd452, %fd159, %fd159, %fd157;
	add.s32 	%r351, %r351, 5120;
$L__BB8_38:
	setp.eq.s32 	%p12, %r62, 0;
	@%p12 bra 	$L__BB8_44;
	setp.lt.u32 	%p13, %r62, 4;
	@%p13 bra 	$L__BB8_41;
	add.s32 	%r117, %r351, %r346;
	mul.wide.u32 	%rd56, %r117, 8;
	add.s64 	%rd57, %rd1, %rd56;
	ld.global.f64 	%fd161, [%rd57];
	sub.f64 	%fd162, %fd161, %fd1;
	fma.rn.f64 	%fd163, %fd162, %fd162, %fd452;
	add.s32 	%r118, %r117, 640;
	mul.wide.u32 	%rd58, %r118, 8;
	add.s64 	%rd59, %rd1, %rd58;
	ld.global.f64 	%fd164, [%rd59];
	sub.f64 	%fd165, %fd164, %fd1;
	fma.rn.f64 	%fd166, %fd165, %fd165, %fd163;
	add.s32 	%r119, %r117, 1280;
	mul.wide.u32 	%rd60, %r119, 8;
	add.s64 	%rd61, %rd1, %rd60;
	ld.global.f64 	%fd167, [%rd61];
	sub.f64 	%fd168, %fd167, %fd1;
	fma.rn.f64 	%fd169, %fd168, %fd168, %fd166;
	add.s32 	%r120, %r117, 1920;
	mul.wide.u32 	%rd62, %r120, 8;
	add.s64 	%rd63, %rd1, %rd62;
	ld.global.f64 	%fd170, [%rd63];
	sub.f64 	%fd171, %fd170, %fd1;
	fma.rn.f64 	%fd452, %fd171, %fd171, %fd169;
	add.s32 	%r351, %r351, 2560;
$L__BB8_41:
	and.b32  	%r121, %r50, 3;
	setp.eq.s32 	%p14, %r121, 0;
	@%p14 bra 	$L__BB8_44;
	add.s32 	%r354, %r351, %r344;
	mul.hi.u32 	%r122, %r343, -858993459;
	cvt.u16.u32 	%rs1, %r122;
	shr.u16 	%rs2, %rs1, 9;
	add.s16 	%rs3, %rs2, 1;
	cvt.u32.u16 	%r123, %rs3;
	and.b32  	%r124, %r123, 3;
	neg.s32 	%r353, %r124;
$L__BB8_43:
	.pragma "nounroll";
	mul.wide.u32 	%rd64, %r354, 8;
	add.s64 	%rd65, %rd1, %rd64;
	ld.global.f64 	%fd172, [%rd65];
	sub.f64 	%fd173, %fd172, %fd1;
	fma.rn.f64 	%fd452, %fd173, %fd173, %fd452;
	add.s32 	%r354, %r354, 640;
	add.s32 	%r353, %r353, 1;
	setp.ne.s32 	%p15, %r353, 0;
	@%p15 bra 	$L__BB8_43;
$L__BB8_44:
	// begin inline asm
	mov.u32 %r125, %laneid;
	// end inline asm
	mov.b64 	%rd66, %fd452;
	mov.b64 	{%r127, %r132}, %rd66;
	mov.b32 	%r133, 1;
	mov.b32 	%r174, 31;
	mov.b32 	%r175, -1;
	// begin inline asm
	shfl.sync.down.b32 %r126, %r127, %r133, %r174, %r175;
	// end inline asm
	// begin inline asm
	shfl.sync.down.b32 %r131, %r132, %r133, %r174, %r175;
	// end inline asm
	mov.b64 	%rd67, {%r126, %r131};
	mov.b64 	%fd174, %rd67;
	setp.gt.s32 	%p16, %r125, 30;
	add.f64 	%fd175, %fd452, %fd174;
	selp.f64 	%fd176, %fd452, %fd175, %p16;
	mov.b64 	%rd68, %fd176;
	mov.b64 	{%r137, %r142}, %rd68;
	mov.b32 	%r143, 2;
	// begin inline asm
	shfl.sync.down.b32 %r136, %r137, %r143, %r174, %r175;
	// end inline asm
	// begin inline asm
	shfl.sync.down.b32 %r141, %r142, %r143, %r174, %r175;
	// end inline asm
	mov.b64 	%rd69, {%r136, %r141};
	mov.b64 	%fd177, %rd69;
	setp.gt.s32 	%p17, %r125, 29;
	add.f64 	%fd178, %fd176, %fd177;
	selp.f64 	%fd179, %fd176, %fd178, %p17;
	mov.b64 	%rd70, %fd179;
	mov.b64 	{%r147, %r152}, %rd70;
	mov.b32 	%r153, 4;
	// begin inline asm
	shfl.sync.down.b32 %r146, %r147, %r153, %r174, %r175;
	// end inline asm
	// begin inline asm
	shfl.sync.down.b32 %r151, %r152, %r153, %r174, %r175;
	// end inline asm
	mov.b64 	%rd71, {%r146, %r151};
	mov.b64 	%fd180, %rd71;
	setp.gt.s32 	%p18, %r125, 27;
	add.f64 	%fd181, %fd179, %fd180;
	selp.f64 	%fd182, %fd179, %fd181, %p18;
	mov.b64 	%rd72, %fd182;
	mov.b64 	{%r157, %r162}, %rd72;
	mov.b32 	%r163, 8;
	// begin inline asm
	shfl.sync.down.b32 %r156, %r157, %r163, %r174, %r175;
	// end inline asm
	// begin inline asm
	shfl.sync.down.b32 %r161, %r162, %r163, %r174, %r175;
	// end inline asm
	mov.b64 	%rd73, {%r156, %r161};
	mov.b64 	%fd183, %rd73;
	setp.gt.s32 	%p19, %r125, 23;
	add.f64 	%fd184, %fd182, %fd183;
	selp.f64 	%fd185, %fd182, %fd184, %p19;
	mov.b64 	%rd74, %fd185;
	mov.b64 	{%r167, %r172}, %rd74;
	mov.b32 	%r173, 16;
	// begin inline asm
	shfl.sync.down.b32 %r166, %r167, %r173, %r174, %r175;
	// end inline asm
	// begin inline asm
	shfl.sync.down.b32 %r171, %r172, %r173, %r174, %r175;
	// end inline asm
	mov.b64 	%rd75, {%r166, %r171};
	mov.b64 	%fd186, %rd75;
	setp.gt.s32 	%p20, %r125, 15;
	add.f64 	%fd38, %fd185, %fd186;
	selp.f64 	%fd453, %fd185, %fd38, %p20;
	setp.ne.s32 	%p21, %r125, 0;
	@%p21 bra 	$L__BB8_46;
	shr.u32 	%r176, %r35, 2;
	and.b32  	%r177, %r176, 248;
	mov.u32 	%r178, _ZZN3cub18CUB_300001_SM_10006detail6reduce18DeviceReduceKernelINS2_10policy_hubIdjN4cuda3std3__44plusIdEEE10Policy1000EN6thrust24THRUST_300001_SM_1000_NS6detail15normal_iteratorINSD_10device_ptrIdEEEEjS9_d21square_diff_from_meanEEvT0_PT3_T1_NS0_13GridEvenShareISN_EET2_T4_E12temp_storage;
	add.s32 	%r179, %r178, %r177;
	st.shared.f64 	[%r179+24], %fd38;
$L__BB8_46:
	bar.sync 	0;
	setp.ne.s32 	%p22, %r35, 0;
	@%p22 bra 	$L__BB8_48;
	ld.shared.f64 	%fd187, [_ZZN3cub18CUB_300001_SM_10006detail6reduce18DeviceReduceKernelINS2_10policy_hubIdjN4cuda3std3__44plusIdEEE10Policy1000EN6thrust24THRUST_300001_SM_1000_NS6detail15normal_iteratorINSD_10device_ptrIdEEEEjS9_d21square_diff_from_meanEEvT0_PT3_T1_NS0_13GridEvenShareISN_EET2_T4_E12temp_storage+32];
	add.f64 	%fd188, %fd453, %fd187;
	ld.shared.f64 	%fd189, [_ZZN3cub18CUB_300001_SM_10006detail6reduce18DeviceReduceKernelINS2_10policy_hubIdjN4cuda3std3__44plusIdEEE10Policy1000EN6thrust24THRUST_300001_SM_1000_NS6detail15normal_iteratorINSD_10device_ptrIdEEEEjS9_d21square_diff_from_meanEEvT0_PT3_T1_NS0_13GridEvenShareISN_EET2_T4_E12temp_storage+40];
	add.f64 	%fd190, %fd188, %fd189;
	ld.shared.f64 	%fd191, [_ZZN3cub18CUB_300001_SM_10006detail6reduce18DeviceReduceKernelINS2_10policy_hubIdjN4cuda3std3__44plusIdEEE10Policy1000EN6thrust24THRUST_300001_SM_1000_NS6detail15normal_iteratorINSD_10device_ptrIdEEEEjS9_d21square_diff_from_meanEEvT0_PT3_T1_NS0_13GridEvenShareISN_EET2_T4_E12temp_storage+48];
	add.f64 	%fd192, %fd190, %fd191;
	ld.shared.f64 	%fd193, [_ZZN3cub18CUB_300001_SM_10006detail6reduce18DeviceReduceKernelINS2_10policy_hubIdjN4cuda3std3__44plusIdEEE10Policy1000EN6thrust24THRUST_300001_SM_1000_NS6detail15normal_iteratorINSD_10device_ptrIdEEEEjS9_d21square_diff_from_meanEEvT0_PT3_T1_NS0_13GridEvenShareISN_EET2_T4_E12temp_storage+56];
	add.f64 	%fd194, %fd192, %fd193;
	ld.shared.f64 	%fd195, [_ZZN3cub18CUB_300001_SM_10006detail6reduce18DeviceReduceKernelINS2_10policy_hubIdjN4cuda3std3__44plusIdEEE10Policy1000EN6thrust24THRUST_300001_SM_1000_NS6detail15normal_iteratorINSD_10device_ptrIdEEEEjS9_d21square_diff_from_meanEEvT0_PT3_T1_NS0_13GridEvenShareISN_EET2_T4_E12temp_storage+64];
	add.f64 	%fd196, %fd194, %fd195;
	ld.shared.f64 	%fd197, [_ZZN3cub18CUB_300001_SM_10006detail6reduce18DeviceReduceKernelINS2_10policy_hubIdjN4cuda3std3__44plusIdEEE10Policy1000EN6thrust24THRUST_300001_SM_1000_NS6detail15normal_iteratorINSD_10device_ptrIdEEEEjS9_d21square_diff_from_meanEEvT0_PT3_T1_NS0_13GridEvenShareISN_EET2_T4_E12temp_storage+72];
	add.f64 	%fd198, %fd196, %fd197;
	ld.shared.f64 	%fd199, [_ZZN3cub18CUB_300001_SM_10006detail6reduce18DeviceReduceKernelINS2_10policy_hubIdjN4cuda3std3__44plusIdEEE10Policy1000EN6thrust24THRUST_300001_SM_1000_NS6detail15normal_iteratorINSD_10device_ptrIdEEEEjS9_d21square_diff_from_meanEEvT0_PT3_T1_NS0_13GridEvenShareISN_EET2_T4_E12temp_storage+80];
	add.f64 	%fd200, %fd198, %fd199;
	ld.shared.f64 	%fd201, [_ZZN3cub18CUB_300001_SM_10006detail6reduce18DeviceReduceKernelINS2_10policy_hubIdjN4cuda3std3__44plusIdEEE10Policy1000EN6thrust24THRUST_300001_SM_1000_NS6detail15normal_iteratorINSD_10device_ptrIdEEEEjS9_d21square_diff_from_meanEEvT0_PT3_T1_NS0_13GridEvenShareISN_EET2_T4_E12temp_storage+88];
	add.f64 	%fd202, %fd200, %fd201;
	ld.shared.f64 	%fd203, [_ZZN3cub18CUB_300001_SM_10006detail6reduce18DeviceReduceKernelINS2_10policy_hubIdjN4cuda3std3__44plusIdEEE10Policy1000EN6thrust24THRUST_300001_SM_1000_NS6detail15normal_iteratorINSD_10device_ptrIdEEEEjS9_d21square_diff_from_meanEEvT0_PT3_T1_NS0_13GridEvenShareISN_EET2_T4_E12temp_storage+96];
	add.f64 	%fd204, %fd202, %fd203;
	ld.shared.f64 	%fd205, [_ZZN3cub18CUB_300001_SM_10006detail6reduce18DeviceReduceKernelINS2_10policy_hubIdjN4cuda3std3__44plusIdEEE10Policy1000EN6thrust24THRUST_300001_SM_1000_NS6detail15normal_iteratorINSD_10device_ptrIdEEEEjS9_d21square_diff_from_meanEEvT0_PT3_T1_NS0_13GridEvenShareISN_EET2_T4_E12temp_storage+104];
	add.f64 	%fd206, %fd204, %fd205;
	ld.shared.f64 	%fd207, [_ZZN3cub18CUB_300001_SM_10006detail6reduce18DeviceReduceKernelINS2_10policy_hubIdjN4cuda3std3__44plusIdEEE10Policy1000EN6thrust24THRUST_300001_SM_1000_NS6detail15normal_iteratorINSD_10device_ptrIdEEEEjS9_d21square_diff_from_meanEEvT0_PT3_T1_NS0_13GridEvenShareISN_EET2_T4_E12temp_storage+112];
	add.f64 	%fd208, %fd206, %fd207;
	ld.shared.f64 	%fd209, [_ZZN3cub18CUB_300001_SM_10006detail6reduce18DeviceReduceKernelINS2_10policy_hubIdjN4cuda3std3__44plusIdEEE10Policy1000EN6thrust24THRUST_300001_SM_1000_NS6detail15normal_iteratorINSD_10device_ptrIdEEEEjS9_d21square_diff_from_meanEEvT0_PT3_T1_NS0_13GridEvenShareISN_EET2_T4_E12temp_storage+120];
	add.f64 	%fd210, %fd208, %fd209;
	ld.shared.f64 	%fd211, [_ZZN3cub18CUB_300001_SM_10006detail6reduce18DeviceReduceKernelINS2_10policy_hubIdjN4cuda3std3__44plusIdEEE10Policy1000EN6thrust24THRUST_300001_SM_1000_NS6detail15normal_iteratorINSD_10device_ptrIdEEEEjS9_d21square_diff_from_meanEEvT0_PT3_T1_NS0_13GridEvenShareISN_EET2_T4_E12temp_storage+128];
	add.f64 	%fd212, %fd210, %fd211;
	ld.shared.f64 	%fd213, [_ZZN3cub18CUB_300001_SM_10006detail6reduce18DeviceReduceKernelINS2_10policy_hubIdjN4cuda3std3__44plusIdEEE10Policy1000EN6thrust24THRUST_300001_SM_1000_NS6detail15normal_iteratorINSD_10device_ptrIdEEEEjS9_d21square_diff_from_meanEEvT0_PT3_T1_NS0_13GridEvenShareISN_EET2_T4_E12temp_storage+136];
	add.f64 	%fd214, %fd212, %fd213;
	ld.shared.f64 	%fd215, [_ZZN3cub18CUB_300001_SM_10006detail6reduce18DeviceReduceKernelINS2_10policy_hubIdjN4cuda3std3__44plusIdEEE10Policy1000EN6thrust24THRUST_300001_SM_1000_NS6detail15normal_iteratorINSD_10device_ptrIdEEEEjS9_d21square_diff_from_meanEEvT0_PT3_T1_NS0_13GridEvenShareISN_EET2_T4_E12temp_storage+144];
	add.f64 	%fd216, %fd214, %fd215;
	ld.shared.f64 	%fd217, [_ZZN3cub18CUB_300001_SM_10006detail6reduce18DeviceReduceKernelINS2_10policy_hubIdjN4cuda3std3__44plusIdEEE10Policy1000EN6thrust24THRUST_300001_SM_1000_NS6detail15normal_iteratorINSD_10device_ptrIdEEEEjS9_d21square_diff_from_meanEEvT0_PT3_T1_NS0_13GridEvenShareISN_EET2_T4_E12temp_storage+152];
	add.f64 	%fd218, %fd216, %fd217;
	ld.shared.f64 	%fd219, [_ZZN3cub18CUB_300001_SM_10006detail6reduce18DeviceReduceKernelINS2_10policy_hubIdjN4cuda3std3__44plusIdEEE10Policy1000EN6thrust24THRUST_300001_SM_1000_NS6detail15normal_iteratorINSD_10device_ptrIdEEEEjS9_d21square_diff_from_meanEEvT0_PT3_T1_NS0_13GridEvenShareISN_EET2_T4_E12temp_storage+160];
	add.f64 	%fd220, %fd218, %fd219;
	ld.shared.f64 	%fd221, [_ZZN3cub18CUB_300001_SM_10006detail6reduce18DeviceReduceKernelINS2_10policy_hubIdjN4cuda3std3__44plusIdEEE10Policy1000EN6thrust24THRUST_300001_SM_1000_NS6detail15normal_iteratorINSD_10device_ptrIdEEEEjS9_d21square_diff_from_meanEEvT0_PT3_T1_NS0_13GridEvenShareISN_EET2_T4_E12temp_storage+168];
	add.f64 	%fd222, %fd220, %fd221;
	ld.shared.f64 	%fd223, [_ZZN3cub18CUB_300001_SM_10006detail6reduce18DeviceReduceKernelINS2_10policy_hubIdjN4cuda3std3__44plusIdEEE10Policy1000EN6thrust24THRUST_300001_SM_1000_NS6detail15normal_iteratorINSD_10device_ptrIdEEEEjS9_d21square_diff_from_meanEEvT0_PT3_T1_NS0_13GridEvenShareISN_EET2_T4_E12temp_storage+176];
	add.f64 	%fd453, %fd222, %fd223;
$L__BB8_48:
	mov.u32 	%r332, %tid.x;
	setp.ne.s32 	%p68, %r332, 0;
	@%p68 bra 	$L__BB8_50;
	cvta.to.global.u64 	%rd156, %rd2;
	mul.wide.u32 	%rd157, %r3, 8;
	add.s64 	%rd158, %rd156, %rd157;
	st.global.f64 	[%rd158], %fd453;
$L__BB8_50:
	ret;

}
	// .globl	_ZN3cub18CUB_300001_SM_10006detail6reduce28DeviceReduceSingleTileKernelINS2_10policy_hubIdyN4cuda3std3__44plusIdEEE10Policy1000EN6thrust24THRUST_300001_SM_1000_NS6detail15normal_iteratorINSD_10device_ptrIdEEEEPdyS9_dd21square_diff_from_meanEEvT0_T1_T2_T3_T4_T6_
.visible .entry _ZN3cub18CUB_300001_SM_10006detail6reduce28DeviceReduceSingleTileKernelINS2_10policy_hubIdyN4cuda3std3__44plusIdEEE10Policy1000EN6thrust24THRUST_300001_SM_1000_NS6detail15normal_iteratorINSD_10device_ptrIdEEEEPdyS9_dd21square_diff_from_meanEEvT0_T1_T2_T3_T4_T6_(
	.param .align 8 .b8 _ZN3cub18CUB_300001_SM_10006detail6reduce28DeviceReduceSingleTileKernelINS2_10policy_hubIdyN4cuda3std3__44plusIdEEE10Policy1000EN6thrust24THRUST_300001_SM_1000_NS6detail15normal_iteratorINSD_10device_ptrIdEEEEPdyS9_dd21square_diff_from_meanEEvT0_T1_T2_T3_T4_T6__param_0[8],
	.param .u64 .ptr .align 1 _ZN3cub18CUB_300001_SM_10006detail6reduce28DeviceReduceSingleTileKernelINS2_10policy_hubIdyN4cuda3std3__44plusIdEEE10Policy1000EN6thrust24THRUST_300001_SM_1000_NS6detail15normal_iteratorINSD_10device_ptrIdEEEEPdyS9_dd21square_diff_from_meanEEvT0_T1_T2_T3_T4_T6__param_1,
	.param .u64 _ZN3cub18CUB_300001_SM_10006detail6reduce28DeviceReduceSingleTileKernelINS2_10policy_hubIdyN4cuda3std3__44plusIdEEE10Policy1000EN6thrust24THRUST_300001_SM_1000_NS6detail15normal_iteratorINSD_10device_ptrIdEEEEPdyS9_dd21square_diff_from_meanEEvT0_T1_T2_T3_T4_T6__param_2,
	.param .align 1 .b8 _ZN3cub18CUB_300001_SM_10006detail6reduce28DeviceReduceSingleTileKernelINS2_10policy_hubIdyN4cuda3std3__44plusIdEEE10Policy1000EN6thrust24THRUST_300001_SM_1000_NS6detail15normal_iteratorINSD_10device_ptrIdEEEEPdyS9_dd21square_diff_from_meanEEvT0_T1_T2_T3_T4_T6__param_3[1],
	.param .f64 _ZN3cub18CUB_300001_SM_10006detail6reduce28DeviceReduceSingleTileKernelINS2_10policy_hubIdyN4cuda3std3__44plusIdEEE10Policy1000EN6thrust24THRUST_300001_SM_1000_NS6detail15normal_iteratorINSD_10device_ptrIdEEEEPdyS9_dd21square_diff_from_meanEEvT0_T1_T2_T3_T4_T6__param_4,
	.param .align 8 .b8 _ZN3cub18CUB_300001_SM_10006detail6reduce28DeviceReduceSingleTileKernelINS2_10policy_hubIdyN4cuda3std3__44plusIdEEE10Policy1000EN6thrust24THRUST_300001_SM_1000_NS6detail15normal_iteratorINSD_10device_ptrIdEEEEPdyS9_dd21square_diff_from_meanEEvT0_T1_T2_T3_T4_T6__param_5[8]
)
.maxntid 512
.minnctapersm 1
{
	.reg .pred 	%p<67>;
	.reg .b32 	%r<246>;
	.reg .b64 	%rd<86>;
	.reg .b64 	%fd<425>;
	// demoted variable
	.shared .align 8 .b8 _ZZN3cub18CUB_300001_SM_10006detail6reduce28DeviceReduceSingleTileKernelINS2_10policy_hubIdyN4cuda3std3__44plusIdEEE10Policy1000EN6thrust24THRUST_300001_SM_1000_NS6detail15normal_iteratorINSD_10device_ptrIdEEEEPdyS9_dd21square_diff_from_meanEEvT0_T1_T2_T3_T4_T6_E12temp_storage[152];
	ld.param.f64 	%fd44, [_ZN3cub18CUB_300001_SM_10006detail6reduce28DeviceReduceSingleTileKernelINS2_10policy_hubIdyN4cuda3std3__44plusIdEEE10Policy1000EN6thrust24THRUST_300001_SM_1000_NS6detail15normal_iteratorINSD_10device_ptrIdEEEEPdyS9_dd21square_diff_from_meanEEvT0_T1_T2_T3_T4_T6__param_5];
	ld.param.u64 	%rd18, [_ZN3cub18CUB_300001_SM_10006detail6reduce28DeviceReduceSingleTileKernelINS2_10policy_hubIdyN4cuda3std3__44plusIdEEE10Policy1000EN6thrust24THRUST_300001_SM_1000_NS6detail15normal_iteratorINSD_10device_ptrIdEEEEPdyS9_dd21square_diff_from_meanEEvT0_T1_T2_T3_T4_T6__param_0];
	ld.param.u64 	%rd20, [_ZN3cub18CUB_300001_SM_10006detail6reduce28DeviceReduceSingleTileKernelINS2_10policy_hubIdyN4cuda3std3__44plusIdEEE10Policy1000EN6thrust24THRUST_300001_SM_1000_NS6detail15normal_iteratorINSD_10device_ptrIdEEEEPdyS9_dd21square_diff_from_meanEEvT0_T1_T2_T3_T4_T6__param_1];
	ld.param.u64 	%rd19, [_ZN3cub18CUB_300001_SM_10006detail6reduce28DeviceReduceSingleTileKernelINS2_10policy_hubIdyN4cuda3std3__44plusIdEEE10Policy1000EN6thrust24THRUST_300001_SM_1000_NS6detail15normal_iteratorINSD_10device_ptrIdEEEEPdyS9_dd21square_diff_from_meanEEvT0_T1_T2_T3_T4_T6__param_2];
	ld.param.f64 	%fd43, [_ZN3cub18CUB_300001_SM_10006detail6reduce28DeviceReduceSingleTileKernelINS2_10policy_hubIdyN4cuda3std3__44plusIdEEE10Policy1000EN6thrust24THRUST_300001_SM_1000_NS6detail15normal_iteratorINSD_10device_ptrIdEEEEPdyS9_dd21square_diff_from_meanEEvT0_T1_T2_T3_T4_T6__param_4];
	cvta.to.global.u64 	%rd1, %rd20;
	setp.ne.s64 	%p1, %rd19, 0;
	@%p1 bra 	$L__BB9_3;
	mov.u32 	%r231, %tid.x;
	setp.ne.s32 	%p66, %r231, 0;
	@%p66 bra 	$L__BB9_51;
	st.global.f64 	[%rd1], %fd43;
	bra.uni 	$L__BB9_51;
$L__BB9_3:
	cvta.to.global.u64 	%rd2, %rd18;
	setp.gt.u64 	%p2, %rd19, 3583;
	@%p2 bra 	$L__BB9_28;
	cvt.u32.u64 	%r1, %rd19;
	mov.u32 	%r2, %tid.x;
	setp.ge.u32 	%p24, %r2, %r1;
	mov.f64 	%fd412, 0d0000000000000000;
	mov.u32 	%r235, %r2;
	@%p24 bra 	$L__BB9_6;
	mul.wide.u32 	%rd51, %r2, 8;
	add.s64 	%rd52, %rd2, %rd51;
	ld.global.f64 	%fd214, [%rd52];
	sub.f64 	%fd215, %fd214, %fd44;
	mul.f64 	%fd412, %fd215, %fd215;
	add.s32 	%r235, %r2, 512;
$L__BB9_6:
	setp.ge.u32 	%p25, %r235, %r1;
	@%p25 bra 	$L__BB9_19;
	not.b32 	%r108, %r235;
	add.s32 	%r109, %r108, %r1;
	shr.u32 	%r110, %r109, 9;
	add.s32 	%r5, %r110, 1;
	and.b32  	%r6, %r5, 15;
	setp.lt.u32 	%p26, %r109, 7680;
	@%p26 bra 	$L__BB9_10;
	and.b32  	%r111, %r5, 16777200;
	neg.s32 	%r233, %r111;
	mul.wide.u32 	%rd53, %r235, 8;
	add.s64 	%rd54, %rd53, %rd2;
	add.s64 	%rd81, %rd54, 32768;
$L__BB9_9:
	.pragma "nounroll";
	ld.global.f64 	%fd217, [%rd81+-32768];
	sub.f64 	%fd218, %fd217, %fd44;
	fma.rn.f64 	%fd219, %fd218, %fd218, %fd412;
	ld.global.f64 	%fd220, [%rd81+-28672];
	sub.f64 	%fd221, %fd220, %fd44;
	fma.rn.f64 	%fd222, %fd221, %fd221, %fd219;
	ld.global.f64 	%fd223, [%rd81+-24576];
	sub.f64 	%fd224, %fd223, %fd44;
	fma.rn.f64 	%fd225, %fd224, %fd224, %fd222;
	ld.global.f64 	%fd226, [%rd81+-20480];
	sub.f64 	%fd227, %fd226, %fd44;
	fma.rn.f64 	%fd228, %fd227, %fd227, %fd225;
	ld.global.f64 	%fd229, [%rd81+-16384];
	sub.f64 	%fd230, %fd229, %fd44;
	fma.rn.f64 	%fd231, %fd230, %fd230, %fd228;
	ld.global.f64 	%fd232, [%rd81+-12288];
	sub.f64 	%fd233, %fd232, %fd44;
	fma.rn.f64 	%fd234, %fd233, %fd233, %fd231;
	ld.global.f64 	%fd235, [%rd81+-8192];
	sub.f64 	%fd236, %fd235, %fd44;
	fma.rn.f64 	%fd237, %fd236, %fd236, %fd234;
	ld.global.f64 	%fd238, [%rd81+-4096];
	sub.f64 	%fd239, %fd238, %fd44;
	fma.rn.f64 	%fd240, %fd239, %fd239, %fd237;
	ld.global.f64 	%fd241, [%rd81];
	sub.f64 	%fd242, %fd241, %fd44;
	fma.rn.f64 	%fd243, %fd242, %fd242, %fd240;
	ld.global.f64 	%fd244, [%rd81+4096];
	sub.f64 	%fd245, %fd244, %fd44;
	fma.rn.f64 	%fd246, %fd245, %fd245, %fd243;
	ld.global.f64 	%fd247, [%rd81+8192];
	sub.f64 	%fd248, %fd247, %fd44;
	fma.rn.f64 	%fd249, %fd248, %fd248, %fd246;
	ld.global.f64 	%fd250, [%rd81+12288];
	sub.f64 	%fd251, %fd250, %fd44;
	fma.rn.f64 	%fd252, %fd251, %fd251, %fd249;
	ld.global.f64 	%fd253, [%rd81+16384];
	sub.f64 	%fd254, %fd253, %fd44;
	fma.rn.f64 	%fd255, %fd254, %fd254, %fd252;
	ld.global.f64 	%fd256, [%rd81+20480];
	sub.f64 	%fd257, %fd256, %fd44;
	fma.rn.f64 	%fd258, %fd257, %fd257, %fd255;
	ld.global.f64 	%fd259, [%rd81+24576];
	sub.f64 	%fd260, %fd259, %fd44;
	fma.rn.f64 	%fd261, %fd260, %fd260, %fd258;
	ld.global.f64 	%fd262, [%rd81+28672];
	sub.f64 	%fd263, %fd262, %fd44;
	fma.rn.f64 	%fd412, %fd263, %fd263, %fd261;
	add.s32 	%r235, %r235, 8192;
	add.s32 	%r233, %r233, 16;
	add.s64 	%rd81, %rd81, 65536;
	setp.ne.s32 	%p27, %r233, 0;
	@%p27 bra 	$L__BB9_9;
$L__BB9_10:
	setp.eq.s32 	%p28, %r6, 0;
	@%p28 bra 	$L__BB9_19;
	and.b32  	%r13, %r5, 7;
	setp.lt.u32 	%p29, %r6, 8;
	@%p29 bra 	$L__BB9_13;
	mul.wide.s32 	%rd55, %r235, 8;
	add.s64 	%rd56, %rd2, %rd55;
	ld.global.f64 	%fd265, [%rd56];
	sub.f64 	%fd266, %fd265, %fd44;
	fma.rn.f64 	%fd267, %fd266, %fd266, %fd412;
	ld.global.f64 	%fd268, [%rd56+4096];
	sub.f64 	%fd269, %fd268, %fd44;
	fma.rn.f64 	%fd270, %fd269, %fd269, %fd267;
	ld.global.f64 	%fd271, [%rd56+8192];
	sub.f64 	%fd272, %fd271, %fd44;
	fma.rn.f64 	%fd273, %fd272, %fd272, %fd270;
	ld.global.f64 	%fd274, [%rd56+12288];
	sub.f64 	%fd275, %fd274, %fd44;
	fma.rn.f64 	%fd276, %fd275, %fd275, %fd273;
	ld.global.f64 	%fd277, [%rd56+16384];
	sub.f64 	%fd278, %fd277, %fd44;
	fma.rn.f64 	%fd279, %fd278, %fd278, %fd276;
	ld.global.f64 	%fd280, [%rd56+20480];
	sub.f64 	%fd281, %fd280, %fd44;
	fma.rn.f64 	%fd282, %fd281, %fd281, %fd279;
	ld.global.f64 	%fd283, [%rd56+24576];
	sub.f64 	%fd284, %fd283, %fd44;
	fma.rn.f64 	%fd285, %fd284, %fd284, %fd282;
	ld.global.f64 	%fd286, [%rd56+28672];
	sub.f64 	%fd287, %fd286, %fd44;
	fma.rn.f64 	%fd412, %fd287, %fd287, %fd285;
	add.s32 	%r235, %r235, 4096;
$L__BB9_13:
	setp.eq.s32 	%p30, %r13, 0;
	@%p30 bra 	$L__BB9_19;
	and.b32  	%r16, %r5, 3;
	setp.lt.u32 	%p31, %r13, 4;
	@%p31 bra 	$L__BB9_16;
	mul.wide.s32 	%rd57, %r235, 8;
	add.s64 	%rd58, %rd2, %rd57;
	ld.global.f64 	%fd289, [%rd58];
	sub.f64 	%fd290, %fd289, %fd44;
	fma.rn.f64 	%fd291, %fd290, %fd290, %fd412;
	ld.global.f64 	%fd292, [%rd58+4096];
	sub.f64 	%fd293, %fd292, %fd44;
	fma.rn.f64 	%fd294, %fd293, %fd293, %fd291;
	ld.global.f64 	%fd295, [%rd58+8192];
	sub.f64 	%fd296, %fd295, %fd44;
	fma.rn.f64 	%fd297, %fd296, %fd296, %fd294;
	ld.global.f64 	%fd298, [%rd58+12288];
	sub.f64 	%fd299, %fd298, %fd44;
	fma.rn.f64 	%fd412, %fd299, %fd299, %fd297;
	add.s32 	%r235, %r235, 2048;
$L__BB9_16:
	setp.eq.s32 	%p32, %r16, 0;
	@%p32 bra 	$L__BB9_19;
	neg.s32 	%r238, %r16;
$L__BB9_18:
	.pragma "nounroll";
	mul.wide.s32 	%rd59, %r235, 8;
	add.s64 	%rd60, %rd2, %rd59;
	ld.global.f64 	%fd300, [%rd60];
	sub.f64 	%fd301, %fd300, %fd44;
	fma.rn.f64 	%fd412, %fd301, %fd301, %fd412;
	add.s32 	%r235, %r235, 512;
	add.s32 	%r238, %r238, 1;
	setp.ne.s32 	%p33, %r238, 0;
	@%p33 bra 	$L__BB9_18;
$L__BB9_19:
	setp.lt.u64 	%p34, %rd19, 512;
	@%p34 bra 	$L__BB9_24;
	// begin inline asm
	mov.u32 %r175, %laneid;
	// end inline asm
	mov.b64 	%rd71, %fd412;
	mov.b64 	{%r177, %r182}, %rd71;
	mov.b32 	%r183, 1;
	mov.b32 	%r224, 31;
	mov.b32 	%r225, -1;
	// begin inline asm
	shfl.sync.down.b32 %r176, %r177, %r183, %r224, %r225;
	// end inline asm
	// begin inline asm
	shfl.sync.down.b32 %r181, %r182, %r183, %r224, %r225;
	// end inline asm
	mov.b64 	%rd72, {%r176, %r181};
	mov.b64 	%fd360, %rd72;
	setp.gt.s32 	%p58, %r175, 30;
	add.f64 	%fd361, %fd412, %fd360;
	selp.f64 	%fd362, %fd412, %fd361, %p58;
	mov.b64 	%rd73, %fd362;
	mov.b64 	{%r187, %r192}, %rd73;
	mov.b32 	%r193, 2;
	// begin inline asm
	shfl.sync.down.b32 %r186, %r187, %r193, %r224, %r225;
	// end inline asm
	// begin inline asm
	shfl.sync.down.b32 %r191, %r192, %r193, %r224, %r225;
	// end inline asm
	mov.b64 	%rd74, {%r186, %r191};
	mov.b64 	%fd363, %rd74;
	setp.gt.s32 	%p59, %r175, 29;
	add.f64 	%fd364, %fd362, %fd363;
	selp.f64 	%fd365, %fd362, %fd364, %p59;
	mov.b64 	%rd75, %fd365;
	mov.b64 	{%r197, %r202}, %rd75;
	mov.b32 	%r203, 4;
	// begin inline asm
	shfl.sync.down.b32 %r196, %r197, %r203, %r224, %r225;
	// end inline asm
	// begin inline asm
	shfl.sync.down.b32 %r201, %r202, %r203, %r224, %r225;
	// end inline asm
	mov.b64 	%rd76, {%r196, %r201};
	mov.b64 	%fd366, %rd76;
	setp.gt.s32 	%p60, %r175, 27;
	add.f64 	%fd367, %fd365, %fd366;
	selp.f64 	%fd368, %fd365, %fd367, %p60;
	mov.b64 	%rd77, %fd368;
	mov.b64 	{%r207, %r212}, %rd77;
	mov.b32 	%r213, 8;
	// begin inline asm
	shfl.sync.down.b32 %r206, %r207, %r213, %r224, %r225;
	// end inline asm
	// begin inline asm
	shfl.sync.down.b32 %r211, %r212, %r213, %r224, %r225;
	// end inline asm
	mov.b64 	%rd78, {%r206, %r211};
	mov.b64 	%fd369, %rd78;
	setp.gt.s32 	%p61, %r175, 23;
	add.f64 	%fd370, %fd368, %fd369;
	selp.f64 	%fd371, %fd368, %fd370, %p61;
	mov.b64 	%rd79, %fd371;
	mov.b64 	{%r217, %r222}, %rd79;
	mov.b32 	%r223, 16;
	// begin inline asm
	shfl.sync.down.b32 %r216, %r217, %r223, %r224, %r225;
	// end inline asm
	// begin inline asm
	shfl.sync.down.b32 %r221, %r222, %r223, %r224, %r225;
	// end inline asm
	mov.b64 	%rd80, {%r216, %r221};
	mov.b64 	%fd372, %rd80;
	setp.gt.s32 	%p62, %r175, 15;
	add.f64 	%fd17, %fd371, %fd372;
	selp.f64 	%fd424, %fd371, %fd17, %p62;
	setp.ne.s32 	%p63, %r175, 0;
	@%p63 bra 	$L__BB9_22;
	shr.u32 	%r226, %r2, 2;
	and.b32  	%r227, %r226, 248;
	mov.u32 	%r228, _ZZN3cub18CUB_300001_SM_10006detail6reduce28DeviceReduceSingleTileKernelINS2_10policy_hubIdyN4cuda3std3__44plusIdEEE10Policy1000EN6thrust24THRUST_300001_SM_1000_NS6detail15normal_iteratorINSD_10device_ptrIdEEEEPdyS9_dd21square_diff_from_meanEEvT0_T1_T2_T3_T4_T6_E12temp_storage;
	add.s32 	%r229, %r228, %r227;
	st.shared.f64 	[%r229+16], %fd17;
$L__BB9_22:
	bar.sync 	0;
	setp.ne.s32 	%p64, %r2, 0;
	@%p64 bra 	$L__BB9_49;
	ld.shared.f64 	%fd373, [_ZZN3cub18CUB_300001_SM_10006detail6reduce28DeviceReduceSingleTileKernelINS2_10policy_hubIdyN4cuda3std3__44plusIdEEE10Policy1000EN6thrust24THRUST_300001_SM_1000_NS6detail15normal_iteratorINSD_10device_ptrIdEEEEPdyS9_dd21square_diff_from_meanEEvT0_T1_T2_T3_T4_T6_E12temp_storage+24];
	add.f64 	%fd374, %fd424, %fd373;
	ld.shared.f64 	%fd375, [_ZZN3cub18CUB_300001_SM_10006detail6reduce28DeviceReduceSingleTileKernelINS2_10policy_hubIdyN4cuda3std3__44plusIdEEE10Policy1000EN6thrust24THRUST_300001_SM_1000_NS6detail15normal_iteratorINSD_10device_ptrIdEEEEPdyS9_dd21square_diff_from_meanEEvT0_T1_T2_T3_T4_T6_E12temp_storage+32];
	add.f64 	%fd376, %fd374, %fd375;
	ld.shared.f64 	%fd377, [_ZZN3cub18CUB_300001_SM_10006detail6reduce28DeviceReduceSingleTileKernelINS2_10policy_hubIdyN4cuda3std3__44plusIdEEE10Policy1000EN6thrust24THRUST_300001_SM_1000_NS6detail15normal_iteratorINSD_10device_ptrIdEEEEPdyS9_dd21square_diff_from_meanEEvT0_T1_T2_T3_T4_T6_E12temp_storage+40];
	add.f64 	%fd378, %fd376, %fd377;
	ld.shared.f64 	%fd379, [_ZZN3cub18CUB_300001_SM_10006detail6reduce28DeviceReduceSingleTileKernelINS2_10policy_hubIdyN4cuda3std3__44plusIdEEE10Policy1000EN6thrust24THRUST_300001_SM_1000_NS6detail15normal_iteratorINSD_10device_ptrIdEEEEPdyS9_dd21square_diff_from_meanEEvT0_T1_T2_T3_T4_T6_E12temp_storage+48];
	add.f64 	%fd380, %fd378, %fd379;
	ld.shared.f64 	%fd381, [_ZZN3cub18CUB_300001_SM_10006detail6reduce28DeviceReduceSingleTileKernelINS2_10policy_hubIdyN4cuda3std3__44plusIdEEE10Policy1000EN6thrust24THRUST_300001_SM_1000_NS6detail15normal_iteratorINSD_10device_ptrIdEEEEPdyS9_dd21square_diff_from_meanEEvT0_T1_T2_T3_T4_T6_E12temp_storage+56];
	add.f64 	%fd382, %fd380, %fd381;
	ld.shared.f64 	%fd383, [_ZZN3cub18CUB_300001_SM_10006detail6reduce28DeviceReduceSingleTileKernelINS2_10policy_hubIdyN4cuda3std3__44plusIdEEE10Policy1000EN6thrust24THRUST_300001_SM_1000_NS6detail15normal_iteratorINSD_10device_ptrIdEEEEPdyS9_dd21square_diff_from_meanEEvT0_T1_T2_T3_T4_T6_E12temp_storage+64];
	add.f64 	%fd384, %fd382, %fd383;
	ld.shared.f64 	%fd385, [_ZZN3cub18CUB_300001_SM_10006detail6reduce28DeviceReduceSingleTileKernelINS2_10policy_hubIdyN4cuda3std3__44plusIdEEE10Policy1000EN6thrust24THRUST_300001_SM_1000_NS6detail15normal_iteratorINSD_10device_ptrIdEEEEPdyS9_dd21square_diff_from_meanEEvT0_T1_T2_T3_T4_T6_E12temp_storage+72];
	add.f64 	%fd386, %fd384, %fd385;
	ld.shared.f64 	%fd387, [_ZZN3cub18CUB_300001_SM_10006detail6reduce28DeviceReduceSingleTileKernelINS2_10policy_hubIdyN4cuda3std3__44plusIdEEE10Policy1000EN6thrust24THRUST_300001_SM_1000_NS6detail15normal_iteratorINSD_10device_ptrIdEEEEPdyS9_dd21square_diff_from_meanEEvT0_T1_T2_T3_T4_T6_E12temp_storage+80];
	add.f64 	%fd388, %fd386, %fd387;
	ld.shared.f64 	%fd389, [_ZZN3cub18CUB_300001_SM_10006detail6reduce28DeviceReduceSingleTileKernelINS2_10policy_hubIdyN4cuda3std3__44plusIdEEE10Policy1000EN6thrust24THRUST_300001_SM_1000_NS6detail15normal_iteratorINSD_10device_ptrIdEEEEPdyS9_dd21square_diff_from_meanEEvT0_T1_T2_T3_T4_T6_E12temp_storage+88];
	add.f64 	%fd390, %fd388, %fd389;
	ld.shared.f64 	%fd391, [_ZZN3cub18CUB_300001_SM_10006detail6reduce28DeviceReduceSingleTileKernelINS2_10policy_hubIdyN4cuda3std3__44plusIdEEE10Policy1000EN6thrust24THRUST_300001_SM_1000_NS6detail15normal_iteratorINSD_10device_ptrIdEEEEPdyS9_dd21square_diff_from_meanEEvT0_T1_T2_T3_T4_T6_E12temp_storage+96];
	add.f64 	%fd392, %fd390, %fd391;
	ld.shared.f64 	%fd393, [_ZZN3cub18CUB_300001_SM_10006detail6reduce28DeviceReduceSingleTileKernelINS2_10policy_hubIdyN4cuda3std3__44plusIdEEE10Policy1000EN6thrust24THRUST_300001_SM_1000_NS6detail15normal_iteratorINSD_10device_ptrIdEEEEPdyS9_dd21square_diff_from_meanEEvT0_T1_T2_T3_T4_T6_E12temp_storage+104];
	add.f64 	%fd394, %fd392, %fd393;
	ld.shared.f64 	%fd395, [_ZZN3cub18CUB_300001_SM_10006detail6reduce28DeviceReduceSingleTileKernelINS2_10policy_hubIdyN4cuda3std3__44plusIdEEE10Policy1000EN6thrust24THRUST_300001_SM_1000_NS6detail15normal_iteratorINSD_10device_ptrIdEEEEPdyS9_dd21square_diff_from_meanEEvT0_T1_T2_T3_T4_T6_E12temp_storage+112];
	add.f64 	%fd396, %fd394, %fd395;
	ld.shared.f64 	%fd397, [_ZZN3cub18CUB_300001_SM_10006detail6reduce28DeviceReduceSingleTileKernelINS2_10policy_hubIdyN4cuda3std3__44plusIdEEE10Policy1000EN6thrust24THRUST_300001_SM_1000_NS6detail15normal_iteratorINSD_10device_ptrIdEEEEPdyS9_dd21square_diff_from_meanEEvT0_T1_T2_T3_T4_T6_E12temp_storage+120];
	add.f64 	%fd398, %fd396, %fd397;
	ld.shared.f64 	%fd399, [_ZZN3cub18CUB_300001_SM_10006detail6reduce28DeviceReduceSingleTileKernelINS2_10policy_hubIdyN4cuda3std3__44plusIdEEE10Policy1000EN6thrust24THRUST_300001_SM_1000_NS6detail15normal_iteratorINSD_10device_ptrIdEEEEPdyS9_dd21square_diff_from_meanEEvT0_T1_T2_T3_T4_T6_E12temp_storage+128];
	add.f64 	%fd400, %fd398, %fd399;
	ld.shared.f64 	%fd401, [_ZZN3cub18CUB_300001_SM_10006detail6reduce28DeviceReduceSingleTileKernelINS2_10policy_hubIdyN4cuda3std3__44plusIdEEE10Policy1000EN6thrust24THRUST_300001_SM_1000_NS6detail15normal_iteratorINSD_10device_ptrIdEEEEPdyS9_dd21square_diff_from_meanEEvT0_T1_T2_T3_T4_T6_E12temp_storage+136];
	add.f64 	%fd424, %fd400, %fd401;
	bra.uni 	$L__BB9_49;
$L__BB9_24:
	// begin inline asm
	mov.u32 %r112, %laneid;
	// end inline asm
	and.b32  	%r163, %r2, 992;
	add.s32 	%r164, %r163, 32;
	setp.gt.u32 	%p35, %r164, %r1;
	not.b32 	%r165, %r163;
	add.s32 	%r166, %r1, %r165;
	selp.b32 	%r161, %r166, 31, %p35;
	mov.b64 	%rd61, %fd412;
	mov.b64 	{%r114, %r119}, %rd61;
	mov.b32 	%r120, 1;
	mov.b32 	%r162, -1;
	// begin inline asm
	shfl.sync.down.b32 %r113, %r114, %r120, %r161, %r162;
	// end inline asm
	// begin inline asm
	shfl.sync.down.b32 %r118, %r119, %r120, %r161, %r162;
	// end inline asm
	mov.b64 	%rd62, {%r113, %r118};
	mov.b64 	%fd302, %rd62;
	setp.lt.s32 	%p36, %r112, %r161;
	add.f64 	%fd303, %fd412, %fd302;
	selp.f64 	%fd304, %fd303, %fd412, %p36;
	mov.b64 	%rd63, %fd304;
	mov.b64 	{%r124, %r129}, %rd63;
	mov.b32 	%r130, 2;
	// begin inline asm
	shfl.sync.down.b32 %r123, %r124, %r130, %r161, %r162;
	// end inline asm
	// begin inline asm
	shfl.sync.down.b32 %r128, %r129, %r130, %r161, %r162;
	// end inline asm
	mov.b64 	%rd64, {%r123, %r128};
	mov.b64 	%fd305, %rd64;
	add.s32 	%r167, %r112, 2;
	setp.gt.s32 	%p37, %r167, %r161;
	add.f64 	%fd306, %fd304, %fd305;
	selp.f64 	%fd307, %fd304, %fd306, %p37;
	mov.b64 	%rd65, %fd307;
	mov.b64 	{%r134, %r139}, %rd65;
	mov.b32 	%r140, 4;
	// begin inline asm
	shfl.sync.down.b32 %r133, %r134, %r140, %r161, %r162;
	// end inline asm
	// begin inline asm
	shfl.sync.down.b32 %r138, %r139, %r140, %r161, %r162;
	// end inline asm
	mov.b64 	%rd66, {%r133, %r138};
	mov.b64 	%fd308, %rd66;
	add.s32 	%r168, %r112, 4;
	setp.gt.s32 	%p38, %r168, %r161;
	add.f64 	%fd309, %fd307, %fd308;
	selp.f64 	%fd310, %fd307, %fd309, %p38;
	mov.b64 	%rd67, %fd310;
	mov.b64 	{%r144, %r149}, %rd67;
	mov.b32 	%r150, 8;
	// begin inline asm
	shfl.sync.down.b32 %r143, %r144, %r150, %r161, %r162;
	// end inline asm
	// begin inline asm
	shfl.sync.down.b32 %r148, %r149, %r150, %r161, %r162;
	// end inline asm
	mov.b64 	%rd68, {%r143, %r148};
	mov.b64 	%fd311, %rd68;
	add.s32 	%r169, %r112, 8;
	setp.gt.s32 	%p39, %r169, %r161;
	add.f64 	%fd312, %fd310, %fd311;
	selp.f64 	%fd313, %fd310, %fd312, %p39;
	mov.b64 	%rd69, %fd313;
	mov.b64 	{%r154, %r159}, %rd69;
	mov.b32 	%r160, 16;
	// begin inline asm
	shfl.sync.down.b32 %r153, %r154, %r160, %r161, %r162;
	// end inline asm
	// begin inline asm
	shfl.sync.down.b32 %r158, %r159, %r160, %r161, %r162;
	// end inline asm
	mov.b64 	%rd70, {%r153, %r158};
	mov.b64 	%fd314, %rd70;
	add.s32 	%r170, %r112, 16;
	setp.gt.s32 	%p40, %r170, %r161;
	add.f64 	%fd315, %fd313, %fd314;
	selp.f64 	%fd424, %fd313, %fd315, %p40;
	setp.ne.s32 	%p41, %r112, 0;
	@%p41 bra 	$L__BB9_26;
	shr.u32 	%r171, %r2, 2;
	and.b32  	%r172, %r171, 248;
	mov.u32 	%r173, _ZZN3cub18CUB_300001_SM_10006detail6reduce28DeviceReduceSingleTileKernelINS2_10policy_hubIdyN4cuda3std3__44plusIdEEE10Policy1000EN6thrust24THRUST_300001_SM_1000_NS6detail15normal_iteratorINSD_10device_ptrIdEEEEPdyS9_dd21square_diff_from_meanEEvT0_T1_T2_T3_T4_T6_E12temp_storage;
	add.s32 	%r174, %r173, %r172;
	st.shared.f64 	[%r174+16], %fd424;
$L__BB9_26:
	bar.sync 	0;
	setp.ne.s32 	%p42, %r2, 0;
	@%p42 bra 	$L__BB9_49;
	setp.gt.u64 	%p43, %rd19, 32;
	ld.shared.f64 	%fd316, [_ZZN3cub18CUB_300001_SM_10006detail6reduce28DeviceReduceSingleTileKernelINS2_10policy_hubIdyN4cuda3std3__44plusIdEEE10Policy1000EN6thrust24THRUST_300001_SM_1000_NS6detail15normal_iteratorINSD_10device_ptrIdEEEEPdyS9_dd21square_diff_from_meanEEvT0_T1_T2_T3_T4_T6_E12temp_storage+24];
	add.f64 	%fd317, %fd424, %fd316;
	selp.f64 	%fd318, %fd317, %fd424, %p43;
	setp.gt.u64 	%p44, %rd19, 64;
	ld.shared.f64 	%fd319, [_ZZN3cub18CUB_300001_SM_10006detail6reduce28DeviceReduceSingleTileKernelINS2_10policy_hubIdyN4cuda3std3__44plusIdEEE10Policy1000EN6thrust24THRUST_300001_SM_1000_NS6detail15normal_iteratorINSD_10device_ptrIdEEEEPdyS9_dd21square_diff_from_meanEEvT0_T1_T2_T3_T4_T6_E12temp_storage+32];
	add.f64 	%fd320, %fd319, %fd318;
	selp.f64 	%fd321, %fd320, %fd318, %p44;
	setp.gt.u64 	%p45, %rd19, 96;
	ld.shared.f64 	%fd322, [_ZZN3cub18CUB_300001_SM_10006detail6reduce28DeviceReduceSingleTileKernelINS2_10policy_hubIdyN4cuda3std3__44plusIdEEE10Policy1000EN6thrust24THRUST_300001_SM_1000_NS6detail15normal_iteratorINSD_10device_ptrIdEEEEPdyS9_dd21square_diff_from_meanEEvT0_T1_T2_T3_T4_T6_E12temp_storage+40];
	add.f64 	%fd323, %fd322, %fd321;
	selp.f64 	%fd324, %fd323, %fd321, %p45;
	setp.gt.u64 	%p46, %rd19, 128;
	ld.shared.f64 	%fd325, [_ZZN3cub18CUB_300001_SM_10006detail6reduce28DeviceReduceSingleTileKernelINS2_10policy_hubIdyN4cuda3std3__44plusIdEEE10Policy1000EN6thrust24THRUST_300001_SM_1000_NS6detail15normal_iteratorINSD_10device_ptrIdEEEEPdyS9_dd21square_diff_from_meanEEvT0_T1_T2_T3_T4_T6_E12temp_storage+48];
	add.f64 	%fd326, %fd325, %fd324;
	selp.f64 	%fd327, %fd326, %fd324, %p46;
	setp.gt.u64 	%p47, %rd19, 160;
	ld.shared.f64 	%fd328, [_ZZN3cub18CUB_300001_SM_10006detail6reduce28DeviceReduceSingleTileKernelINS2_10policy_hubIdyN4cuda3std3__44plusIdEEE10Policy1000EN6thrust24THRUST_300001_SM_1000_NS6detail15normal_iteratorINSD_10device_ptrIdEEEEPdyS9_dd21square_diff_from_meanEEvT0_T1_T2_T3_T4_T6_E12temp_storage+56];
	add.f64 	%fd329, %fd328, %fd327;
	selp.f64 	%fd330, %fd329, %fd327, %p47;
	setp.gt.u64 	%p48, %rd19, 192;
	ld.shared.f64 	%fd331, [_ZZN3cub18CUB_300001_SM_10006detail6reduce28DeviceReduceSingleTileKernelINS2_10policy_hubIdyN4cuda3std3__44plusIdEEE10Policy1000EN6thrust24THRUST_300001_SM_1000_NS6detail15normal_iteratorINSD_10device_ptrIdEEEEPdyS9_dd21square_diff_from_meanEEvT0_T1_T2_T3_T4_T6_E12temp_storage+64];
	add.f64 	%fd332, %fd331, %fd330;
	selp.f64 	%fd333, %fd332, %fd330, %p48;
	setp.gt.u64 	%p49, %rd19, 224;
	ld.shared.f64 	%fd334, [_ZZN3cub18CUB_300001_SM_10006detail6reduce28DeviceReduceSingleTileKernelINS2_10policy_hubIdyN4cuda3std3__44plusIdEEE10Policy1000EN6thrust24THRUST_300001_SM_1000_NS6detail15normal_iteratorINSD_10device_ptrIdEEEEPdyS9_dd21square_diff_from_meanEEvT0_T1_T2_T3_T4_T6_E12temp_storage+72];
	add.f64 	%fd335, %fd334, %fd333;
	selp.f64 	%fd336, %fd335, %fd333, %p49;
	setp.gt.u64 	%p50, %rd19, 256;
	ld.shared.f64 	%fd337, [_ZZN3cub18CUB_300001_SM_10006detail6reduce28DeviceReduceSingleTileKernelINS2_10policy_hubIdyN4cuda3std3__44plusIdEEE10Policy1000EN6thrust24THRUST_300001_SM_1000_NS6detail15normal_iteratorINSD_10device_ptrIdEEEEPdyS9_dd21square_diff_from_meanEEvT0_T1_T2_T3_T4_T6_E12temp_storage+80];
	add.f64 	%fd338, %fd337, %fd336;
	selp.f64 	%fd339, %fd338, %fd336, %p50;
	setp.gt.u64 	%p51, %rd19, 288;
	ld.shared.f64 	%fd340, [_ZZN3cub18CUB_300001_SM_10006detail6reduce28DeviceReduceSingleTileKernelINS2_10policy_hubIdyN4cuda3std3__44plusIdEEE10Policy1000EN6thrust24THRUST_300001_SM_1000_NS6detail15normal_iteratorINSD_10device_ptrIdEEEEPdyS9_dd21square_diff_from_meanEEvT0_T1_T2_T3_T4_T6_E12temp_storage+88];
	add.f64 	%fd341, %fd340, %fd339;
	selp.f64 	%fd342, %fd341, %fd339, %p51;
	setp.gt.u64 	%p52, %rd19, 320;
	ld.shared.f64 	%fd343, [_ZZN3cub18CUB_300001_SM_10006detail6reduce28DeviceReduceSingleTileKernelINS2_10policy_hubIdyN4cuda3std3__44plusIdEEE10Policy1000EN6thrust24THRUST_300001_SM_1000_NS6detail15normal_iteratorINSD_10device_ptrIdEEEEPdyS9_dd21square_diff_from_meanEEvT0_T1_T2_T3_T4_T6_E12temp_storage+96];
	add.f64 	%fd344, %fd343, %fd342;
	selp.f64 	%fd345, %fd344, %fd342, %p52;
	setp.gt.u64 	%p53, %rd19, 352;
	ld.shared.f64 	%fd346, [_ZZN3cub18CUB_300001_SM_10006detail6reduce28DeviceReduceSingleTileKernelINS2_10policy_hubIdyN4cuda3std3__44plusIdEEE10Policy1000EN6thrust24THRUST_300001_SM_1000_NS6detail15normal_iteratorINSD_10device_ptrIdEEEEPdyS9_dd21square_diff_from_meanEEvT0_T1_T2_T3_T4_T6_E12temp_storage+104];
	add.f64 	%fd347, %fd346, %fd345;
	selp.f64 	%fd348, %fd347, %fd345, %p53;
	setp.gt.u64 	%p54, %rd19, 384;
	ld.shared.f64 	%fd349, [_ZZN3cub18CUB_300001_SM_10006detail6reduce28DeviceReduceSingleTileKernelINS2_10policy_hubIdyN4cuda3std3__44plusIdEEE10Policy1000EN6thrust24THRUST_300001_SM_1000_NS6detail15normal_iteratorINSD_10device_ptrIdEEEEPdyS9_dd21square_diff_from_meanEEvT0_T1_T2_T3_T4_T6_E12temp_storage+112];
	add.f64 	%fd350, %fd349, %fd348;
	selp.f64 	%fd351, %fd350, %fd348, %p54;
	setp.gt.u64 	%p55, %rd19, 416;
	ld.shared.f64 	%fd352, [_ZZN3cub18CUB_300001_SM_10006detail6reduce28DeviceReduceSingleTileKernelINS2_10policy_hubIdyN4cuda3std3__44plusIdEEE10Policy1000EN6thrust24THRUST_300001_SM_1000_NS6detail15normal_iteratorINSD_10device_ptrIdEEEEPdyS9_dd21square_diff_from_meanEEvT0_T1_T2_T3_T4_T6_E12temp_storage+120];
	add.f64 	%fd353, %fd352, %fd351;
	selp.f64 	%fd354, %fd353, %fd351, %p55;
	setp.gt.u64 	%p56, %rd19, 448;
	ld.shared.f64 	%fd355, [_ZZN3cub18CUB_300001_SM_10006detail6reduce28DeviceReduceSingleTileKernelINS2_10policy_hubIdyN4cuda3std3__44plusIdEEE10Policy1000EN6thrust24THRUST_300001_SM_1000_NS6detail15normal_iteratorINSD_10device_ptrIdEEEEPdyS9_dd21square_diff_from_meanEEvT0_T1_T2_T3_T4_T6_E12temp_storage+128];
	add.f64 	%fd356, %fd355, %fd354;
	selp.f64 	%fd357, %fd356, %fd354, %p56;
	setp.gt.u64 	%p57, %rd19, 480;
	ld.shared.f64 	%fd358, [_ZZN3cub18CUB_300001_SM_10006detail6reduce28DeviceReduceSingleTileKernelINS2_10policy_hubIdyN4cuda3std3__44plusIdEEE10Policy1000EN6thrust24THRUST_300001_SM_1000_NS6detail15normal_iteratorINSD_10device_ptrIdEEEEPdyS9_dd21square_diff_from_meanEEvT0_T1_T2_T3_T4_T6_E12temp_storage+136];
	add.f64 	%fd359, %fd358, %fd357;
	selp.f64 	%fd424, %fd359, %fd357, %p57;
	bra.uni 	$L__BB9_49;
$L__BB9_28:
	mov.u32 	%r24, %tid.x;
	cvt.u64.u32 	%rd6, %r24;
	mul.wide.u32 	%rd22, %r24, 8;
	add.s64 	%rd7, %rd2, %rd22;
	ld.global.f64 	%fd45, [%rd7];
	sub.f64 	%fd46, %fd45, %fd44;
	ld.global.f64 	%fd47, [%rd7+4096];
	sub.f64 	%fd48, %fd47, %fd44;
	mul.f64 	%fd49, %fd48, %fd48;
	ld.global.f64 	%fd50, [%rd7+8192];
	sub.f64 	%fd51, %fd50, %fd44;
	ld.global.f64 	%fd52, [%rd7+12288];
	sub.f64 	%fd53, %fd52, %fd44;
	ld.global.f64 	%fd54, [%rd7+16384];
	sub.f64 	%fd55, %fd54, %fd44;
	ld.global.f64 	%fd56, [%rd7+20480];
	sub.f64 	%fd57, %fd56, %fd44;
	ld.global.f64 	%fd58, [%rd7+24576];
	sub.f64 	%fd59, %fd58, %fd44;
	fma.rn.f64 	%fd60, %fd46, %fd46, %fd49;
	fma.rn.f64 	%fd61, %fd51, %fd51, %fd60;
	fma.rn.f64 	%fd62, %fd53, %fd53, %fd61;
	fma.rn.f64 	%fd63, %fd55, %fd55, %fd62;
	fma.rn.f64 	%fd64, %fd57, %fd57, %fd63;
	fma.rn.f64 	%fd423, %fd59, %fd59, %fd64;
	add.s64 	%rd8, %rd19, -3584;
	setp.lt.u64 	%p3, %rd8, 3584;
	mov.b64 	%rd83, 3584;
	@%p3 bra 	$L__BB9_32;
	mov.b64 	%rd83, 3584;
$L__BB9_30:
	shl.b64 	%rd24, %rd83, 3;
	add.s64 	%rd25, %rd7, %rd24;
	ld.global.f64 	%fd65, [%rd25];
	sub.f64 	%fd66, %fd65, %fd44;
	ld.global.f64 	%fd67, [%rd25+4096];
	sub.f64 	%fd68, %fd67, %fd44;
	ld.global.f64 	%fd69, [%rd25+8192];
	sub.f64 	%fd70, %fd69, %fd44;
	ld.global.f64 	%fd71, [%rd25+12288];
	sub.f64 	%fd72, %fd71, %fd44;
	ld.global.f64 	%fd73, [%rd25+16384];
	sub.f64 	%fd74, %fd73, %fd44;
	ld.global.f64 	%fd75, [%rd25+20480];
	sub.f64 	%fd76, %fd75, %fd44;
	ld.global.f64 	%fd77, [%rd25+24576];
	sub.f64 	%fd78, %fd77, %fd44;
	fma.rn.f64 	%fd79, %fd66, %fd66, %fd423;
	fma.rn.f64 	%fd80, %fd68, %fd68, %fd79;
	fma.rn.f64 	%fd81, %fd70, %fd70, %fd80;
	fma.rn.f64 	%fd82, %fd72, %fd72, %fd81;
	fma.rn.f64 	%fd83, %fd74, %fd74, %fd82;
	fma.rn.f64 	%fd84, %fd76, %fd76, %fd83;
	fma.rn.f64 	%fd423, %fd78, %fd78, %fd84;
	sub.s64 	%rd26, %rd19, %rd83;
	setp.lt.u64 	%p4, %rd26, 3584;
	@%p4 bra 	$L__BB9_45;
	add.s64 	%rd83, %rd83, 3584;
	setp.le.u64 	%p5, %rd83, %rd8;
	@%p5 bra 	$L__BB9_30;
$L__BB9_32:
	setp.le.u64 	%p6, %rd19, %rd83;
	cvt.u32.u64 	%r42, %rd83;
	cvt.u32.u64 	%r43, %rd19;
	sub.s32 	%r44, %r43, %r42;
	setp.ge.s32 	%p7, %r24, %r44;
	or.pred  	%p8, %p6, %p7;
	@%p8 bra 	$L__BB9_45;
	not.b32 	%r47, %r24;
	add.s32 	%r48, %r47, %r43;
	sub.s32 	%r50, %r48, %r42;
	shr.u32 	%r51, %r50, 9;
	add.s32 	%r25, %r51, 1;
	and.b32  	%r26, %r25, 15;
	setp.lt.u32 	%p9, %r50, 7680;
	mov.u32 	%r242, %r24;
	@%p9 bra 	$L__BB9_36;
	and.b32  	%r52, %r25, 16777200;
	neg.s32 	%r240, %r52;
	add.s64 	%rd27, %rd83, %rd6;
	shl.b64 	%rd28, %rd27, 3;
	add.s64 	%rd29, %rd28, %rd2;
	add.s64 	%rd84, %rd29, 32768;
	mov.u32 	%r242, %r24;
$L__BB9_35:
	.pragma "nounroll";
	ld.global.f64 	%fd86, [%rd84+-32768];
	sub.f64 	%fd87, %fd86, %fd44;
	fma.rn.f64 	%fd88, %fd87, %fd87, %fd423;
	ld.global.f64 	%fd89, [%rd84+-28672];
	sub.f64 	%fd90, %fd89, %fd44;
	fma.rn.f64 	%fd91, %fd90, %fd90, %fd88;
	ld.global.f64 	%fd92, [%rd84+-24576];
	sub.f64 	%fd93, %fd92, %fd44;
	fma.rn.f64 	%fd94, %fd93, %fd93, %fd91;
	ld.global.f64 	%fd95, [%rd84+-20480];
	sub.f64 	%fd96, %fd95, %fd44;
	fma.rn.f64 	%fd97, %fd96, %fd96, %fd94;
	ld.global.f64 	%fd98, [%rd84+-16384];
	sub.f64 	%fd99, %fd98, %fd44;
	fma.rn.f64 	%fd100, %fd99, %fd99, %fd97;
	ld.global.f64 	%fd101, [%rd84+-12288];
	sub.f64 	%fd102, %fd101, %fd44;
	fma.rn.f64 	%fd103, %fd102, %fd102, %fd100;
	ld.global.f64 	%fd104, [%rd84+-8192];
	sub.f64 	%fd105, %fd104, %fd44;
	fma.rn.f64 	%fd106, %fd105, %fd105, %fd103;
	ld.global.f64 	%fd107, [%rd84+-4096];
	sub.f64 	%fd108, %fd107, %fd44;
	fma.rn.f64 	%fd109, %fd108, %fd108, %fd106;
	ld.global.f64 	%fd110, [%rd84];
	sub.f64 	%fd111, %fd110, %fd44;
	fma.rn.f64 	%fd112, %fd111, %fd111, %fd109;
	ld.global.f64 	%fd113, [%rd84+4096];
	sub.f64 	%fd114, %fd113, %fd44;
	fma.rn.f64 	%fd115, %fd114, %fd114, %fd112;
	ld.global.f64 	%fd116, [%rd84+8192];
	sub.f64 	%fd117, %fd116, %fd44;
	fma.rn.f64 	%fd118, %fd117, %fd117, %fd115;
	ld.global.f64 	%fd119, [%rd84+12288];
	sub.f64 	%fd120, %fd119, %fd44;
	fma.rn.f64 	%fd121, %fd120, %fd120, %fd118;
	ld.global.f64 	%fd122, [%rd84+16384];
	sub.f64 	%fd123, %fd122, %fd44;
	fma.rn.f64 	%fd124, %fd123, %fd123, %fd121;
	ld.global.f64 	%fd125, [%rd84+20480];
	sub.f64 	%fd126, %fd125, %fd44;
	fma.rn.f64 	%fd127, %fd126, %fd126, %fd124;
	ld.global.f64 	%fd128, [%rd84+24576];
	sub.f64 	%fd129, %fd128, %fd44;
	fma.rn.f64 	%fd130, %fd129, %fd129, %fd127;
	ld.global.f64 	%fd131, [%rd84+28672];
	sub.f64 	%fd132, %fd131, %fd44;
	fma.rn.f64 	%fd423, %fd132, %fd132, %fd130;
	add.s32 	%r242, %r242, 8192;
	add.s32 	%r240, %r240, 16;
	add.s64 	%rd84, %rd84, 65536;
	setp.ne.s32 	%p10, %r240, 0;
	@%p10 bra 	$L__BB9_35;
$L__BB9_36:
	setp.eq.s32 	%p11, %r26, 0;
	@%p11 bra 	$L__BB9_45;
	and.b32  	%r33, %r25, 7;
	setp.lt.u32 	%p12, %r26, 8;
	@%p12 bra 	$L__BB9_39;
	cvt.u64.u32 	%rd30, %r242;
	add.s64 	%rd31, %rd83, %rd30;
	shl.b64 	%rd32, %rd31, 3;
	add.s64 	%rd33, %rd2, %rd32;
	ld.global.f64 	%fd134, [%rd33];
	sub.f64 	%fd135, %fd134, %fd44;
	fma.rn.f64 	%fd136, %fd135, %fd135, %fd423;
	ld.global.f64 	%fd137, [%rd33+4096];
	sub.f64 	%fd138, %fd137, %fd44;
	fma.rn.f64 	%fd139, %fd138, %fd138, %fd136;
	ld.global.f64 	%fd140, [%rd33+8192];
	sub.f64 	%fd141, %fd140, %fd44;
	fma.rn.f64 	%fd142, %fd141, %fd141, %fd139;
	ld.global.f64 	%fd143, [%rd33+12288];
	sub.f64 	%fd144, %fd143, %fd44;
	fma.rn.f64 	%fd145, %fd144, %fd144, %fd142;
	ld.global.f64 	%fd146, [%rd33+16384];
	sub.f64 	%fd147, %fd146, %fd44;
	fma.rn.f64 	%fd148, %fd147, %fd147, %fd145;
	ld.global.f64 	%fd149, [%rd33+20480];
	sub.f64 	%fd150, %fd149, %fd44;
	fma.rn.f64 	%fd151, %fd150, %fd150, %fd148;
	ld.global.f64 	%fd152, [%rd33+24576];
	sub.f64 	%fd153, %fd152, %fd44;
	fma.rn.f64 	%fd154, %fd153, %fd153, %fd151;
	ld.global.f64 	%fd155, [%rd33+28672];
	sub.f64 	%fd156, %fd155, %fd44;
	fma.rn.f64 	%fd423, %fd156, %fd156, %fd154;
	add.s32 	%r242, %r242, 4096;
$L__BB9_39:
	setp.eq.s32 	%p13, %r33, 0;
	@%p13 bra 	$L__BB9_45;
	and.b32  	%r36, %r25, 3;
	setp.lt.u32 	%p14, %r33, 4;
	@%p14 bra 	$L__BB9_42;
	cvt.u64.u32 	%rd34, %r242;
	add.s64 	%rd35, %rd83, %rd34;
	shl.b64 	%rd36, %rd35, 3;
	add.s64 	%rd37, %rd2, %rd36;
	ld.global.f64 	%fd158, [%rd37];
	sub.f64 	%fd159, %fd158, %fd44;
	fma.rn.f64 	%fd160, %fd159, %fd159, %fd423;
	ld.global.f64 	%fd161, [%rd37+4096];
	sub.f64 	%fd162, %fd161, %fd44;
	fma.rn.f64 	%fd163, %fd162, %fd162, %fd160;
	ld.global.f64 	%fd164, [%rd37+8192];
	sub.f64 	%fd165, %fd164, %fd44;
	fma.rn.f64 	%fd166, %fd165, %fd165, %fd163;
	ld.global.f64 	%fd167, [%rd37+12288];
	sub.f64 	%fd168, %fd167, %fd44;
	fma.rn.f64 	%fd423, %fd168, %fd168, %fd166;
	add.s32 	%r242, %r242, 2048;
$L__BB9_42:
	setp.eq.s32 	%p15, %r36, 0;
	@%p15 bra 	$L__BB9_45;
	cvt.u64.u32 	%rd38, %r242;
	add.s64 	%rd39, %rd83, %rd38;
	shl.b64 	%rd40, %rd39, 3;
	add.s64 	%rd85, %rd2, %rd40;
	neg.s32 	%r245, %r36;
$L__BB9_44:
	.pragma "nounroll";
	ld.global.f64 	%fd169, [%rd85];
	sub.f64 	%fd170, %fd169, %fd44;
	fma.rn.f64 	%fd423, %fd170, %fd170, %fd423;
	add.s64 	%rd85, %rd85, 4096;
	add.s32 	%r245, %r245, 1;
	setp.ne.s32 	%p16, %r245, 0;
	@%p16 bra 	$L__BB9_44;
$L__BB9_45:
	// begin inline asm
	mov.u32 %r53, %laneid;
	// end inline asm
	mov.b64 	%rd41, %fd423;
	mov.b64 	{%r55, %r60}, %rd41;
	mov.b32 	%r61, 1;
	mov.b32 	%r102, 31;
	mov.b32 	%r103, -1;
	// begin inline asm
	shfl.sync.down.b32 %r54, %r55, %r61, %r102, %r103;
	// end inline asm
	// begin inline asm
	shfl.sync.down.b32 %r59, %r60, %r61, %r102, %r103;
	// end inline asm
	mov.b64 	%rd42, {%r54, %r59};
	mov.b64 	%fd171, %rd42;
	setp.gt.s32 	%p17, %r53, 30;
	add.f64 	%fd172, %fd423, %fd171;
	selp.f64 	%fd173, %fd423, %fd172, %p17;
	mov.b64 	%rd43, %fd173;
	mov.b64 	{%r65, %r70}, %rd43;
	mov.b32 	%r71, 2;
	// begin inline asm
	shfl.sync.down.b32 %r64, %r65, %r71, %r102, %r103;
	// end inline asm
	// begin inline asm
	shfl.sync.down.b32 %r69, %r70, %r71, %r102, %r103;
	// end inline asm
	mov.b64 	%rd44, {%r64, %r69};
	mov.b64 	%fd174, %rd44;
	setp.gt.s32 	%p18, %r53, 29;
	add.f64 	%fd175, %fd173, %fd174;
	selp.f64 	%fd176, %fd173, %fd175, %p18;
	mov.b64 	%rd45, %fd176;
	mov.b64 	{%r75, %r80}, %rd45;
	mov.b32 	%r81, 4;
	// begin inline asm
	shfl.sync.down.b32 %r74, %r75, %r81, %r102, %r103;
	// end inline asm
	// begin inline asm
	shfl.sync.down.b32 %r79, %r80, %r81, %r102, %r103;
	// end inline asm
	mov.b64 	%rd46, {%r74, %r79};
	mov.b64 	%fd177, %rd46;
	setp.gt.s32 	%p19, %r53, 27;
	add.f64 	%fd178, %fd176, %fd177;
	selp.f64 	%fd179, %fd176, %fd178, %p19;
	mov.b64 	%rd47, %fd179;
	mov.b64 	{%r85, %r90}, %rd47;
	mov.b32 	%r91, 8;
	// begin inline asm
	shfl.sync.down.b32 %r84, %r85, %r91, %r102, %r103;
	// end inline asm
	// begin inline asm
	shfl.sync.down.b32 %r89, %r90, %r91, %r102, %r103;
	// end inline asm
	mov.b64 	%rd48, {%r84, %r89};
	mov.b64 	%fd180, %rd48;
	setp.gt.s32 	%p20, %r53, 23;
	add.f64 	%fd181, %fd179, %fd180;
	selp.f64 	%fd182, %fd179, %fd181, %p20;
	mov.b64 	%rd49, %fd182;
	mov.b64 	{%r95, %r100}, %rd49;
	mov.b32 	%r101, 16;
	// begin inline asm
	shfl.sync.down.b32 %r94, %r95, %r101, %r102, %r103;
	// end inline asm
	// begin inline asm
	shfl.sync.down.b32 %r99, %r100, %r101, %r102, %r103;
	// end inline asm
	mov.b64 	%rd50, {%r94, %r99};
	mov.b64 	%fd183, %rd50;
	setp.gt.s32 	%p21, %r53, 15;
	add.f64 	%fd39, %fd182, %fd183;
	selp.f64 	%fd424, %fd182, %fd39, %p21;
	setp.ne.s32 	%p22, %r53, 0;
	@%p22 bra 	$L__BB9_47;
	shr.u32 	%r104, %r24, 2;
	and.b32  	%r105, %r104, 248;
	mov.u32 	%r106, _ZZN3cub18CUB_300001_SM_10006detail6reduce28DeviceReduceSingleTileKernelINS2_10policy_hubIdyN4cuda3std3__44plusIdEEE10Policy1000EN6thrust24THRUST_300001_SM_1000_NS6detail15normal_iteratorINSD_10device_ptrIdEEEEPdyS9_dd21square_diff_from_meanEEvT0_T1_T2_T3_T4_T6_E12temp_storage;
	add.s32 	%r107, %r106, %r105;
	st.shared.f64 	[%r107+16], %fd39;
$L__BB9_47:
	bar.sync 	0;
	setp.ne.s32 	%p23, %r24, 0;
	@%p23 bra 	$L__BB9_49;
	ld.shared.f64 	%fd184, [_ZZN3cub18CUB_300001_SM_10006detail6reduce28DeviceReduceSingleTileKernelINS2_10policy_hubIdyN4cuda3std3__44plusIdEEE10Policy1000EN6thrust24THRUST_300001_SM_1000_NS6detail15normal_iteratorINSD_10device_ptrIdEEEEPdyS9_dd21square_diff_from_meanEEvT0_T1_T2_T3_T4_T6_E12temp_storage+24];
	add.f64 	%fd185, %fd424, %fd184;
	ld.shared.f64 	%fd186, [_ZZN3cub18CUB_300001_SM_10006detail6reduce28DeviceReduceSingleTileKernelINS2_10policy_hubIdyN4cuda3std3__44plusIdEEE10Policy1000EN6thrust24THRUST_300001_SM_1000_NS6detail15normal_iteratorINSD_10device_ptrIdEEEEPdyS9_dd21square_diff_from_meanEEvT0_T1_T2_T3_T4_T6_E12temp_storage+32];
	add.f64 	%fd187, %fd185, %fd186;
	ld.shared.f64 	%fd188, [_ZZN3cub18CUB_300001_SM_10006detail6reduce28DeviceReduceSingleTileKernelINS2_10policy_hubIdyN4cuda3std3__44plusIdEEE10Policy1000EN6thrust24THRUST_300001_SM_1000_NS6detail15normal_iteratorINSD_10device_ptrIdEEEEPdyS9_dd21square_diff_from_meanEEvT0_T1_T2_T3_T4_T6_E12temp_storage+40];
	add.f64 	%fd189, %fd187, %fd188;
	ld.shared.f64 	%fd190, [_ZZN3cub18CUB_300001_SM_10006detail6reduce28DeviceReduceSingleTileKernelINS2_10policy_hubIdyN4cuda3std3__44plusIdEEE10Policy1000EN6thrust24THRUST_300001_SM_1000_NS6detail15normal_iteratorINSD_10device_ptrIdEEEEPdyS9_dd21square_diff_from_meanEEvT0_T1_T2_T3_T4_T6_E12temp_storage+48];
	add.f64 	%fd191, %fd189, %fd190;
	ld.shared.f64 	%fd192, [_ZZN3cub18CUB_300001_SM_10006detail6reduce28DeviceReduceSingleTileKernelINS2_10policy_hubIdyN4cuda3std3__44plusIdEEE10Policy1000EN6thrust24THRUST_300001_SM_1000_NS6detail15normal_iteratorINSD_10device_ptrIdEEEEPdyS9_dd21square_diff_from_meanEEvT0_T1_T2_T3_T4_T6_E12temp_storage+56];
	add.f64 	%fd193, %fd191, %fd192;
	ld.shared.f64 	%fd194, [_ZZN3cub18CUB_300001_SM_10006detail6reduce28DeviceReduceSingleTileKernelINS2_10policy_hubIdyN4cuda3std3__44plusIdEEE10Policy1000EN6thrust24THRUST_300001_SM_1000_NS6detail15normal_iteratorINSD_10device_ptrIdEEEEPdyS9_dd21square_diff_from_meanEEvT0_T1_T2_T3_T4_T6_E12temp_storage+64];
	add.f64 	%fd195, %fd193, %fd194;
	ld.shared.f64 	%fd196, [_ZZN3cub18CUB_300001_SM_10006detail6reduce28DeviceReduceSingleTileKernelINS2_10policy_hubIdyN4cuda3std3__44plusIdEEE10Policy1000EN6thrust24THRUST_300001_SM_1000_NS6detail15normal_iteratorINSD_10device_ptrIdEEEEPdyS9_dd21square_diff_from_meanEEvT0_T1_T2_T3_T4_T6_E12temp_storage+72];
	add.f64 	%fd197, %fd195, %fd196;
	ld.shared.f64 	%fd198, [_ZZN3cub18CUB_300001_SM_10006detail6reduce28DeviceReduceSingleTileKernelINS2_10policy_hubIdyN4cuda3std3__44plusIdEEE10Policy1000EN6thrust24THRUST_300001_SM_1000_NS6detail15normal_iteratorINSD_10device_ptrIdEEEEPdyS9_dd21square_diff_from_meanEEvT0_T1_T2_T3_T4_T6_E12temp_storage+80];
	add.f64 	%fd199, %fd197, %fd198;
	ld.shared.f64 	%fd200, [_ZZN3cub18CUB_300001_SM_10006detail6reduce28DeviceReduceSingleTileKernelINS2_10policy_hubIdyN4cuda3std3__44plusIdEEE10Policy1000EN6thrust24THRUST_300001_SM_1000_NS6detail15normal_iteratorINSD_10device_ptrIdEEEEPdyS9_dd21square_diff_from_meanEEvT0_T1_T2_T3_T4_T6_E12temp_storage+88];
	add.f64 	%fd201, %fd199, %fd200;
	ld.shared.f64 	%fd202, [_ZZN3cub18CUB_300001_SM_10006detail6reduce28DeviceReduceSingleTileKernelINS2_10policy_hubIdyN4cuda3std3__44plusIdEEE10Policy1000EN6thrust24THRUST_300001_SM_1000_NS6detail15normal_iteratorINSD_10device_ptrIdEEEEPdyS9_dd21square_diff_from_meanEEvT0_T1_T2_T3_T4_T6_E12temp_storage+96];
	add.f64 	%fd203, %fd201, %fd202;
	ld.shared.f64 	%fd204, [_ZZN3cub18CUB_300001_SM_10006detail6reduce28DeviceReduceSingleTileKernelINS2_10policy_hubIdyN4cuda3std3__44plusIdEEE10Policy1000EN6thrust24THRUST_300001_SM_1000_NS6detail15normal_iteratorINSD_10device_ptrIdEEEEPdyS9_dd21square_diff_from_meanEEvT0_T1_T2_T3_T4_T6_E12temp_storage+104];
	add.f64 	%fd205, %fd203, %fd204;
	ld.shared.f64 	%fd206, [_ZZN3cub18CUB_300001_SM_10006detail6reduce28DeviceReduceSingleTileKernelINS2_10policy_hubIdyN4cuda3std3__44plusIdEEE10Policy1000EN6thrust24THRUST_300001_SM_1000_NS6detail15normal_iteratorINSD_10device_ptrIdEEEEPdyS9_dd21square_diff_from_meanEEvT0_T1_T2_T3_T4_T6_E12temp_storage+112];
	add.f64 	%fd207, %fd205, %fd206;
	ld.shared.f64 	%fd208, [_ZZN3cub18CUB_300001_SM_10006detail6reduce28DeviceReduceSingleTileKernelINS2_10policy_hubIdyN4cuda3std3__44plusIdEEE10Policy1000EN6thrust24THRUST_300001_SM_1000_NS6detail15normal_iteratorINSD_10device_ptrIdEEEEPdyS9_dd21square_diff_from_meanEEvT0_T1_T2_T3_T4_T6_E12temp_storage+120];
	add.f64 	%fd209, %fd207, %fd208;
	ld.shared.f64 	%fd210, [_ZZN3cub18CUB_300001_SM_10006detail6reduce28DeviceReduceSingleTileKernelINS2_10policy_hubIdyN4cuda3std3__44plusIdEEE10Policy1000EN6thrust24THRUST_300001_SM_1000_NS6detail15normal_iteratorINSD_10device_ptrIdEEEEPdyS9_dd21square_diff_from_meanEEvT0_T1_T2_T3_T4_T6_E12temp_storage+128];
	add.f64 	%fd211, %fd209, %fd210;
	ld.shared.f64 	%fd212, [_ZZN3cub18CUB_300001_SM_10006detail6reduce28DeviceReduceSingleTileKernelINS2_10policy_hubIdyN4cuda3std3__44plusIdEEE10Policy1000EN6thrust24THRUST_300001_SM_1000_NS6detail15normal_iteratorINSD_10device_ptrIdEEEEPdyS9_dd21square_diff_from_meanEEvT0_T1_T2_T3_T4_T6_E12temp_storage+136];
	add.f64 	%fd424, %fd211, %fd212;
$L__BB9_49:
	mov.u32 	%r230, %tid.x;
	setp.ne.s32 	%p65, %r230, 0;
	@%p65 bra 	$L__BB9_51;
	add.f64 	%fd402, %fd43, %fd424;
	st.global.f64 	[%rd1], %fd402;
$L__BB9_51:
	ret;

}
	// .globl	_ZN3cub18CUB_300001_SM_10006detail6reduce18DeviceReduceKernelINS2_10policy_hubIdyN4cuda3std3__44plusIdEEE10Policy1000EN6thrust24THRUST_300001_SM_1000_NS6detail15normal_iteratorINSD_10device_ptrIdEEEEyS9_d21square_diff_from_meanEEvT0_PT3_T1_NS0_13GridEvenShareISN_EET2_T4_
.visible .entry _ZN3cub18CUB_300001_SM_10006detail6reduce18DeviceReduceKernelINS2_10policy_hubIdyN4cuda3std3__44plusIdEEE10Policy1000EN6thrust24THRUST_300001_SM_1000_NS6detail15normal_iteratorINSD_10device_ptrIdEEEEyS9_d21square_diff_from_meanEEvT0_PT3_T1_NS0_13GridEvenShareISN_EET2_T4_(
	.param .align 8 .b8 _ZN3cub18CUB_300001_SM_10006detail6reduce18DeviceReduceKernelINS2_10policy_hubIdyN4cuda3std3__44plusIdEEE10Policy1000EN6thrust24THRUST_300001_SM_1000_NS6detail15normal_iteratorINSD_10device_ptrIdEEEEyS9_d21square_diff_from_meanEEvT0_PT3_T1_NS0_13GridEvenShareISN_EET2_T4__param_0[8],
	.param .u64 .ptr .align 1 _ZN3cub18CUB_300001_SM_10006detail6reduce18DeviceReduceKernelINS2_10policy_hubIdyN4cuda3std3__44plusIdEEE10Policy1000EN6thrust24THRUST_300001_SM_1000_NS6detail15normal_iteratorINSD_10device_ptrIdEEEEyS9_d21square_diff_from_meanEEvT0_PT3_T1_NS0_13GridEvenShareISN_EET2_T4__param_1,
	.param .u64 _ZN3cub18CUB_300001_SM_10006detail6reduce18DeviceReduceKernelINS2_10policy_hubIdyN4cuda3std3__44plusIdEEE10Policy1000EN6thrust24THRUST_300001_SM_1000_NS6detail15normal_iteratorINSD_10device_ptrIdEEEEyS9_d21square_diff_from_meanEEvT0_PT3_T1_NS0_13GridEvenShareISN_EET2_T4__param_2,
	.param .align 8 .b8 _ZN3cub18CUB_300001_SM_10006detail6reduce18DeviceReduceKernelINS2_10policy_hubIdyN4cuda3std3__44plusIdEEE10Policy1000EN6thrust24THRUST_300001_SM_1000_NS6detail15normal_iteratorINSD_10device_ptrIdEEEEyS9_d21square_diff_from_meanEEvT0_PT3_T1_NS0_13GridEvenShareISN_EET2_T4__param_3[72],
	.param .align 1 .b8 _ZN3cub18CUB_300001_SM_10006detail6reduce18DeviceReduceKernelINS2_10policy_hubIdyN4cuda3std3__44plusIdEEE10Policy1000EN6thrust24THRUST_300001_SM_1000_NS6detail15normal_iteratorINSD_10device_ptrIdEEEEyS9_d21square_diff_from_meanEEvT0_PT3_T1_NS0_13GridEvenShareISN_EET2_T4__param_4[1],
	.param .align 8 .b8 _ZN3cub18CUB_300001_SM_10006detail6reduce18DeviceReduceKernelINS2_10policy_hubIdyN4cuda3std3__44plusIdEEE10Policy1000EN6thrust24THRUST_300001_SM_1000_NS6detail15normal_iteratorINSD_10device_ptrIdEEEEyS9_d21square_diff_from_meanEEvT0_PT3_T1_NS0_13GridEvenShareISN_EET2_T4__param_5[8]
)
.maxntid 512
{
	.reg .pred 	%p<65>;
	.reg .b16 	%rs<4>;
	.reg .b32 	%r<280>;
	.reg .b64 	%rd<107>;
	.reg .b64 	%fd<420>;
	// demoted variable
	.shared .align 8 .b8 _ZZN3cub18CUB_300001_SM_10006detail6reduce18DeviceReduceKernelINS2_10policy_hubIdyN4cuda3std3__44plusIdEEE10Policy1000EN6thrust24THRUST_300001_SM_1000_NS6detail15normal_iteratorINSD_10device_ptrIdEEEEyS9_d21square_diff_from_meanEEvT0_PT3_T1_NS0_13GridEvenShareISN_EET2_T4_E12temp_storage[152];
	ld.param.f64 	%fd1, [_ZN3cub18CUB_300001_SM_10006detail6reduce18DeviceReduceKernelINS2_10policy_hubIdyN4cuda3std3__44plusIdEEE10Policy1000EN6thrust24THRUST_300001_SM_1000_NS6detail15normal_iteratorINSD_10device_ptrIdEEEEyS9_d21square_diff_from_meanEEvT0_PT3_T1_NS0_13GridEvenShareISN_EET2_T4__param_5];
	ld.param.u64 	%rd1, [_ZN3cub18CUB_300001_SM_10006detail6reduce18DeviceReduceKernelINS2_10policy_hubIdyN4cuda3std3__44plusIdEEE10Policy1000EN6thrust24THRUST_300001_SM_1000_NS6detail15normal_iteratorINSD_10device_ptrIdEEEEyS9_d21square_diff_from_meanEEvT0_PT3_T1_NS0_13GridEvenShareISN_EET2_T4__param_3+32];
	ld.param.u32 	%r1, [_ZN3cub18CUB_300001_SM_10006detail6reduce18DeviceReduceKernelINS2_10policy_hubIdyN4cuda3std3__44plusIdEEE10Policy1000EN6thrust24THRUST_300001_SM_1000_NS6detail15normal_iteratorINSD_10device_ptrIdEEEEyS9_d21square_diff_from_meanEEvT0_PT3_T1_NS0_13GridEvenShareISN_EET2_T4__param_3+40];
	ld.param.u64 	%rd26, [_ZN3cub18CUB_300001_SM_10006detail6reduce18DeviceReduceKernelINS2_10policy_hubIdyN4cuda3std3__44plusIdEEE10Policy1000EN6thrust24THRUST_300001_SM_1000_NS6detail15normal_iteratorINSD_10device_ptrIdEEEEyS9_d21square_diff_from_meanEEvT0_PT3_T1_NS0_13GridEvenShareISN_EET2_T4__param_0];
	cvta.to.global.u64 	%rd2, %rd26;
	mov.u32 	%r2, %ctaid.x;
	mul.lo.s32 	%r50, %r1, 3584;
	cvt.s64.s32 	%rd3, %r50;
	mul.lo.s32 	%r51, %r2, 3584;
	cvt.u64.u32 	%rd4, %r51;
	sub.s64 	%rd5, %rd1, %rd4;
	setp.gt.u64 	%p1, %rd5, 3583;
	@%p1 bra 	$L__BB10_25;
	cvt.u32.u64 	%r136, %rd4;
	cvt.u32.u64 	%r3, %rd1;
	sub.s32 	%r4, %r3, %r136;
	mov.u32 	%r5, %tid.x;
	setp.ge.s32 	%p23, %r5, %r4;
	mov.f64 	%fd408, 0d0000000000000000;
	mov.u32 	%r267, %r5;
	@%p23 bra 	$L__BB10_3;
	add.s32 	%r138, %r136, %r5;
	mul.wide.u32 	%rd60, %r138, 8;
	add.s64 	%rd61, %rd2, %rd60;
	ld.global.f64 	%fd211, [%rd61];
	sub.f64 	%fd212, %fd211, %fd1;
	mul.f64 	%fd408, %fd212, %fd212;
	add.s32 	%r267, %r5, 512;
$L__BB10_3:
	setp.ge.s32 	%p24, %r267, %r4;
	@%p24 bra 	$L__BB10_16;
	not.b32 	%r140, %r267;
	add.s32 	%r141, %r140, %r3;
	sub.s32 	%r142, %r141, %r136;
	shr.u32 	%r143, %r142, 9;
	add.s32 	%r8, %r143, 1;
	and.b32  	%r9, %r8, 15;
	setp.lt.u32 	%p25, %r142, 7680;
	@%p25 bra 	$L__BB10_7;
	and.b32  	%r144, %r8, 16777200;
	neg.s32 	%r265, %r144;
	mul.wide.u32 	%rd62, %r2, 28672;
	mul.wide.u32 	%rd63, %r267, 8;
	add.s64 	%rd64, %rd62, %rd63;
	add.s64 	%rd65, %rd64, %rd2;
	add.s64 	%rd101, %rd65, 32768;
$L__BB10_6:
	.pragma "nounroll";
	ld.global.f64 	%fd214, [%rd101+-32768];
	sub.f64 	%fd215, %fd214, %fd1;
	fma.rn.f64 	%fd216, %fd215, %fd215, %fd408;
	ld.global.f64 	%fd217, [%rd101+-28672];
	sub.f64 	%fd218, %fd217, %fd1;
	fma.rn.f64 	%fd219, %fd218, %fd218, %fd216;
	ld.global.f64 	%fd220, [%rd101+-24576];
	sub.f64 	%fd221, %fd220, %fd1;
	fma.rn.f64 	%fd222, %fd221, %fd221, %fd219;
	ld.global.f64 	%fd223, [%rd101+-20480];
	sub.f64 	%fd224, %fd223, %fd1;
	fma.rn.f64 	%fd225, %fd224, %fd224, %fd222;
	ld.global.f64 	%fd226, [%rd101+-16384];
	sub.f64 	%fd227, %fd226, %fd1;
	fma.rn.f64 	%fd228, %fd227, %fd227, %fd225;
	ld.global.f64 	%fd229, [%rd101+-12288];
	sub.f64 	%fd230, %fd229, %fd1;
	fma.rn.f64 	%fd231, %fd230, %fd230, %fd228;
	ld.global.f64 	%fd232, [%rd101+-8192];
	sub.f64 	%fd233, %fd232, %fd1;
	fma.rn.f64 	%fd234, %fd233, %fd233, %fd231;
	ld.global.f64 	%fd235, [%rd101+-4096];
	sub.f64 	%fd236, %fd235, %fd1;
	fma.rn.f64 	%fd237, %fd236, %fd236, %fd234;
	ld.global.f64 	%fd238, [%rd101];
	sub.f64 	%fd239, %fd238, %fd1;
	fma.rn.f64 	%fd240, %fd239, %fd239, %fd237;
	ld.global.f64 	%fd241, [%rd101+4096];
	sub.f64 	%fd242, %fd241, %fd1;
	fma.rn.f64 	%fd243, %fd242, %fd242, %fd240;
	ld.global.f64 	%fd244, [%rd101+8192];
	sub.f64 	%fd245, %fd244, %fd1;
	fma.rn.f64 	%fd246, %fd245, %fd245, %fd243;
	ld.global.f64 	%fd247, [%rd101+12288];
	sub.f64 	%fd248, %fd247, %fd1;
	fma.rn.f64 	%fd249, %fd248, %fd248, %fd246;
	ld.global.f64 	%fd250, [%rd101+16384];
	sub.f64 	%fd251, %fd250, %fd1;
	fma.rn.f64 	%fd252, %fd251, %fd251, %fd249;
	ld.global.f64 	%fd253, [%rd101+20480];
	sub.f64 	%fd254, %fd253, %fd1;
	fma.rn.f64 	%fd255, %fd254, %fd254, %fd252;
	ld.global.f64 	%fd256, [%rd101+24576];
	sub.f64 	%fd257, %fd256, %fd1;
	fma.rn.f64 	%fd258, %fd257, %fd257, %fd255;
	ld.global.f64 	%fd259, [%rd101+28672];
	sub.f64 	%fd260, %fd259, %fd1;
	fma.rn.f64 	%fd408, %fd260, %fd260, %fd258;
	add.s32 	%r267, %r267, 8192;
	add.s32 	%r265, %r265, 16;
	add.s64 	%rd101, %rd101, 65536;
	setp.ne.s32 	%p26, %r265, 0;
	@%p26 bra 	$L__BB10_6;
$L__BB10_7:
	setp.eq.s32 	%p27, %r9, 0;
	@%p27 bra 	$L__BB10_16;
	and.b32  	%r16, %r8, 7;
	setp.lt.u32 	%p28, %r9, 8;
	@%p28 bra 	$L__BB10_10;
	cvt.s64.s32 	%rd66, %r267;
	add.s64 	%rd67, %rd66, %rd4;
	shl.b64 	%rd68, %rd67, 3;
	add.s64 	%rd69, %rd2, %rd68;
	ld.global.f64 	%fd262, [%rd69];
	sub.f64 	%fd263, %fd262, %fd1;
	fma.rn.f64 	%fd264, %fd263, %fd263, %fd408;
	ld.global.f64 	%fd265, [%rd69+4096];
	sub.f64 	%fd266, %fd265, %fd1;
	fma.rn.f64 	%fd267, %fd266, %fd266, %fd264;
	ld.global.f64 	%fd268, [%rd69+8192];
	sub.f64 	%fd269, %fd268, %fd1;
	fma.rn.f64 	%fd270, %fd269, %fd269, %fd267;
	ld.global.f64 	%fd271, [%rd69+12288];
	sub.f64 	%fd272, %fd271, %fd1;
	fma.rn.f64 	%fd273, %fd272, %fd272, %fd270;
	ld.global.f64 	%fd274, [%rd69+16384];
	sub.f64 	%fd275, %fd274, %fd1;
	fma.rn.f64 	%fd276, %fd275, %fd275, %fd273;
	ld.global.f64 	%fd277, [%rd69+20480];
	sub.f64 	%fd278, %fd277, %fd1;
	fma.rn.f64 	%fd279, %fd278, %fd278, %fd276;
	ld.global.f64 	%fd280, [%rd69+24576];
	sub.f64 	%fd281, %fd280, %fd1;
	fma.rn.f64 	%fd282, %fd281, %fd281, %fd279;
	ld.global.f64 	%fd283, [%rd69+28672];
	sub.f64 	%fd284, %fd283, %fd1;
	fma.rn.f64 	%fd408, %fd284, %fd284, %fd282;
	add.s32 	%r267, %r267, 4096;
$L__BB10_10:
	setp.eq.s32 	%p29, %r16, 0;
	@%p29 bra 	$L__BB10_16;
	and.b32  	%r19, %r8, 3;
	setp.lt.u32 	%p30, %r16, 4;
	@%p30 bra 	$L__BB10_13;
	cvt.s64.s32 	%rd70, %r267;
	add.s64 	%rd71, %rd70, %rd4;
	shl.b64 	%rd72, %rd71, 3;
	add.s64 	%rd73, %rd2, %rd72;
	ld.global.f64 	%fd286, [%rd73];
	sub.f64 	%fd287, %fd286, %fd1;
	fma.rn.f64 	%fd288, %fd287, %fd287, %fd408;
	ld.global.f64 	%fd289, [%rd73+4096];
	sub.f64 	%fd290, %fd289, %fd1;
	fma.rn.f64 	%fd291, %fd290, %fd290, %fd288;
	ld.global.f64 	%fd292, [%rd73+8192];
	sub.f64 	%fd293, %fd292, %fd1;
	fma.rn.f64 	%fd294, %fd293, %fd293, %fd291;
	ld.global.f64 	%fd295, [%rd73+12288];
	sub.f64 	%fd296, %fd295, %fd1;
	fma.rn.f64 	%fd408, %fd296, %fd296, %fd294;
	add.s32 	%r267, %r267, 2048;
$L__BB10_13:
	setp.eq.s32 	%p31, %r19, 0;
	@%p31 bra 	$L__BB10_16;
	mul.wide.u32 	%rd74, %r2, 28672;
	add.s64 	%rd9, %rd2, %rd74;
	neg.s32 	%r270, %r19;
$L__BB10_15:
	.pragma "nounroll";
	mul.wide.s32 	%rd75, %r267, 8;
	add.s64 	%rd76, %rd9, %rd75;
	ld.global.f64 	%fd297, [%rd76];
	sub.f64 	%fd298, %fd297, %fd1;
	fma.rn.f64 	%fd408, %fd298, %fd298, %fd408;
	add.s32 	%r267, %r267, 512;
	add.s32 	%r270, %r270, 1;
	setp.ne.s32 	%p32, %r270, 0;
	@%p32 bra 	$L__BB10_15;
$L__BB10_16:
	setp.lt.s32 	%p33, %r4, 512;
	@%p33 bra 	$L__BB10_21;
	// begin inline asm
	mov.u32 %r208, %laneid;
	// end inline asm
	mov.b64 	%rd87, %fd408;
	mov.b64 	{%r210, %r215}, %rd87;
	mov.b32 	%r216, 1;
	mov.b32 	%r257, 31;
	mov.b32 	%r258, -1;
	// begin inline asm
	shfl.sync.down.b32 %r209, %r210, %r216, %r257, %r258;
	// end inline asm
	// begin inline asm
	shfl.sync.down.b32 %r214, %r215, %r216, %r257, %r258;
	// end inline asm
	mov.b64 	%rd88, {%r209, %r214};
	mov.b64 	%fd357, %rd88;
	setp.gt.s32 	%p57, %r208, 30;
	add.f64 	%fd358, %fd408, %fd357;
	selp.f64 	%fd359, %fd408, %fd358, %p57;
	mov.b64 	%rd89, %fd359;
	mov.b64 	{%r220, %r225}, %rd89;
	mov.b32 	%r226, 2;
	// begin inline asm
	shfl.sync.down.b32 %r219, %r220, %r226, %r257, %r258;
	// end inline asm
	// begin inline asm
	shfl.sync.down.b32 %r224, %r225, %r226, %r257, %r258;
	// end inline asm
	mov.b64 	%rd90, {%r219, %r224};
	mov.b64 	%fd360, %rd90;
	setp.gt.s32 	%p58, %r208, 29;
	add.f64 	%fd361, %fd359, %fd360;
	selp.f64 	%fd362, %fd359, %fd361, %p58;
	mov.b64 	%rd91, %fd362;
	mov.b64 	{%r230, %r235}, %rd91;
	mov.b32 	%r236, 4;
	// begin inline asm
	shfl.sync.down.b32 %r229, %r230, %r236, %r257, %r258;
	// end inline asm
	// begin inline asm
	shfl.sync.down.b32 %r234, %r235, %r236, %r257, %r258;
	// end inline asm
	mov.b64 	%rd92, {%r229, %r234};
	mov.b64 	%fd363, %rd92;
	setp.gt.s32 	%p59, %r208, 27;
	add.f64 	%fd364, %fd362, %fd363;
	selp.f64 	%fd365, %fd362, %fd364, %p59;
	mov.b64 	%rd93, %fd365;
	mov.b64 	{%r240, %r245}, %rd93;
	mov.b32 	%r246, 8;
	// begin inline asm
	shfl.sync.down.b32 %r239, %r240, %r246, %r257, %r258;
	// end inline asm
	// begin inline asm
	shfl.sync.down.b32 %r244, %r245, %r246, %r257, %r258;
	// end inline asm
	mov.b64 	%rd94, {%r239, %r244};
	mov.b64 	%fd366, %rd94;
	setp.gt.s32 	%p60, %r208, 23;
	add.f64 	%fd367, %fd365, %fd366;
	selp.f64 	%fd368, %fd365, %fd367, %p60;
	mov.b64 	%rd95, %fd368;
	mov.b64 	{%r250, %r255}, %rd95;
	mov.b32 	%r256, 16;
	// begin inline asm
	shfl.sync.down.b32 %r249, %r250, %r256, %r257, %r258;
	// end inline asm
	// begin inline asm
	shfl.sync.down.b32 %r254, %r255, %r256, %r257, %r258;
	// end inline asm
	mov.b64 	%rd96, {%r249, %r254};
	mov.b64 	%fd369, %rd96;
	setp.gt.s32 	%p61, %r208, 15;
	add.f64 	%fd17, %fd368, %fd369;
	selp.f64 	%fd419, %fd368, %fd17, %p61;
	setp.ne.s32 	%p62, %r208, 0;
	@%p62 bra 	$L__BB10_19;
	shr.u32 	%r259, %r5, 2;
	and.b32  	%r260, %r259, 248;
	mov.u32 	%r261, _ZZN3cub18CUB_300001_SM_10006detail6reduce18DeviceReduceKernelINS2_10policy_hubIdyN4cuda3std3__44plusIdEEE10Policy1000EN6thrust24THRUST_300001_SM_1000_NS6detail15normal_iteratorINSD_10device_ptrIdEEEEyS9_d21square_diff_from_meanEEvT0_PT3_T1_NS0_13GridEvenShareISN_EET2_T4_E12temp_storage;
	add.s32 	%r262, %r261, %r260;
	st.shared.f64 	[%r262+16], %fd17;
$L__BB10_19:
	bar.sync 	0;
	setp.ne.s32 	%p63, %r5, 0;
	@%p63 bra 	$L__BB10_46;
	ld.shared.f64 	%fd370, [_ZZN3cub18CUB_300001_SM_10006detail6reduce18DeviceReduceKernelINS2_10policy_hubIdyN4cuda3std3__44plusIdEEE10Policy1000EN6thrust24THRUST_300001_SM_1000_NS6detail15normal_iteratorINSD_10device_ptrIdEEEEyS9_d21square_diff_from_meanEEvT0_PT3_T1_NS0_13GridEvenShareISN_EET2_T4_E12temp_storage+24];
	add.f64 	%fd371, %fd419, %fd370;
	ld.shared.f64 	%fd372, [_ZZN3cub18CUB_300001_SM_10006detail6reduce18DeviceReduceKernelINS2_10policy_hubIdyN4cuda3std3__44plusIdEEE10Policy1000EN6thrust24THRUST_300001_SM_1000_NS6detail15normal_iteratorINSD_10device_ptrIdEEEEyS9_d21square_diff_from_meanEEvT0_PT3_T1_NS0_13GridEvenShareISN_EET2_T4_E12temp_storage+32];
	add.f64 	%fd373, %fd371, %fd372;
	ld.shared.f64 	%fd374, [_ZZN3cub18CUB_300001_SM_10006detail6reduce18DeviceReduceKernelINS2_10policy_hubIdyN4cuda3std3__44plusIdEEE10Policy1000EN6thrust24THRUST_300001_SM_1000_NS6detail15normal_iteratorINSD_10device_ptrIdEEEEyS9_d21square_diff_from_meanEEvT0_PT3_T1_NS0_13GridEvenShareISN_EET2_T4_E12temp_storage+40];
	add.f64 	%fd375, %fd373, %fd374;
	ld.shared.f64 	%fd376, [_ZZN3cub18CUB_300001_SM_10006detail6reduce18DeviceReduceKernelINS2_10policy_hubIdyN4cuda3std3__44plusIdEEE10Policy1000EN6thrust24THRUST_300001_SM_1000_NS6detail15normal_iteratorINSD_10device_ptrIdEEEEyS9_d21square_diff_from_meanEEvT0_PT3_T1_NS0_13GridEvenShareISN_EET2_T4_E12temp_storage+48];
	add.f64 	%fd377, %fd375, %fd376;
	ld.shared.f64 	%fd378, [_ZZN3cub18CUB_300001_SM_10006detail6reduce18DeviceReduceKernelINS2_10policy_hubIdyN4cuda3std3__44plusIdEEE10Policy1000EN6thrust24THRUST_300001_SM_1000_NS6detail15normal_iteratorINSD_10device_ptrIdEEEEyS9_d21square_diff_from_meanEEvT0_PT3_T1_NS0_13GridEvenShareISN_EET2_T4_E12temp_storage+56];
	add.f64 	%fd379, %fd377, %fd378;
	ld.shared.f64 	%fd380, [_ZZN3cub18CUB_300001_SM_10006detail6reduce18DeviceReduceKernelINS2_10policy_hubIdyN4cuda3std3__44plusIdEEE10Policy1000EN6thrust24THRUST_300001_SM_1000_NS6detail15normal_iteratorINSD_10device_ptrIdEEEEyS9_d21square_diff_from_meanEEvT0_PT3_T1_NS0_13GridEvenShareISN_EET2_T4_E12temp_storage+64];
	add.f64 	%fd381, %fd379, %fd380;
	ld.shared.f64 	%fd382, [_ZZN3cub18CUB_300001_SM_10006detail6reduce18DeviceReduceKernelINS2_10policy_hubIdyN4cuda3std3__44plusIdEEE10Policy1000EN6thrust24THRUST_300001_SM_1000_NS6detail15normal_iteratorINSD_10device_ptrIdEEEEyS9_d21square_diff_from_meanEEvT0_PT3_T1_NS0_13GridEvenShareISN_EET2_T4_E12temp_storage+72];
	add.f64 	%fd383, %fd381, %fd382;
	ld.shared.f64 	%fd384, [_ZZN3cub18CUB_300001_SM_10006detail6reduce18DeviceReduceKernelINS2_10policy_hubIdyN4cuda3std3__44plusIdEEE10Policy1000EN6thrust24THRUST_300001_SM_1000_NS6detail15normal_iteratorINSD_10device_ptrIdEEEEyS9_d21square_diff_from_meanEEvT0_PT3_T1_NS0_13GridEvenShareISN_EET2_T4_E12temp_storage+80];
	add.f64 	%fd385, %fd383, %fd384;
	ld.shared.f64 	%fd386, [_ZZN3cub18CUB_300001_SM_10006detail6reduce18DeviceReduceKernelINS2_10policy_hubIdyN4cuda3std3__44plusIdEEE10Policy1000EN6thrust24THRUST_300001_SM_1000_NS6detail15normal_iteratorINSD_10device_ptrIdEEEEyS9_d21square_diff_from_meanEEvT0_PT3_T1_NS0_13GridEvenShareISN_EET2_T4_E12temp_storage+88];
	add.f64 	%fd387, %fd385, %fd386;
	ld.shared.f64 	%fd388, [_ZZN3cub18CUB_300001_SM_10006detail6reduce18DeviceReduceKernelINS2_10policy_hubIdyN4cuda3std3__44plusIdEEE10Policy1000EN6thrust24THRUST_300001_SM_1000_NS6detail15normal_iteratorINSD_10device_ptrIdEEEEyS9_d21square_diff_from_meanEEvT0_PT3_T1_NS0_13GridEvenShareISN_EET2_T4_E12temp_storage+96];
	add.f64 	%fd389, %fd387, %fd388;
	ld.shared.f64 	%fd390, [_ZZN3cub18CUB_300001_SM_10006detail6reduce18DeviceReduceKernelINS2_10policy_hubIdyN4cuda3std3__44plusIdEEE10Policy1000EN6thrust24THRUST_300001_SM_1000_NS6detail15normal_iteratorINSD_10device_ptrIdEEEEyS9_d21square_diff_from_meanEEvT0_PT3_T1_NS0_13GridEvenShareISN_EET2_T4_E12temp_storage+104];
	add.f64 	%fd391, %fd389, %fd390;
	ld.shared.f64 	%fd392, [_ZZN3cub18CUB_300001_SM_10006detail6reduce18DeviceReduceKernelINS2_10policy_hubIdyN4cuda3std3__44plusIdEEE10Policy1000EN6thrust24THRUST_300001_SM_1000_NS6detail15normal_iteratorINSD_10device_ptrIdEEEEyS9_d21square_diff_from_meanEEvT0_PT3_T1_NS0_13GridEvenShareISN_EET2_T4_E12temp_storage+112];
	add.f64 	%fd393, %fd391, %fd392;
	ld.shared.f64 	%fd394, [_ZZN3cub18CUB_300001_SM_10006detail6reduce18DeviceReduceKernelINS2_10policy_hubIdyN4cuda3std3__44plusIdEEE10Policy1000EN6thrust24THRUST_300001_SM_1000_NS6detail15normal_iteratorINSD_10device_ptrIdEEEEyS9_d21square_diff_from_meanEEvT0_PT3_T1_NS0_13GridEvenShareISN_EET2_T4_E12temp_storage+120];
	add.f64 	%fd395, %fd393, %fd394;
	ld.shared.f64 	%fd396, [_ZZN3cub18CUB_300001_SM_10006detail6reduce18DeviceReduceKernelINS2_10policy_hubIdyN4cuda3std3__44plusIdEEE10Policy1000EN6thrust24THRUST_300001_SM_1000_NS6detail15normal_iteratorINSD_10device_ptrIdEEEEyS9_d21square_diff_from_meanEEvT0_PT3_T1_NS0_13GridEvenShareISN_EET2_T4_E12temp_storage+128];
	add.f64 	%fd397, %fd395, %fd396;
	ld.shared.f64 	%fd398, [_ZZN3cub18CUB_300001_SM_10006detail6reduce18DeviceReduceKernelINS2_10policy_hubIdyN4cuda3std3__44plusIdEEE10Policy1000EN6thrust24THRUST_300001_SM_1000_NS6detail15normal_iteratorINSD_10device_ptrIdEEEEyS9_d21square_diff_from_meanEEvT0_PT3_T1_NS0_13GridEvenShareISN_EET2_T4_E12temp_storage+136];
	add.f64 	%fd419, %fd397, %fd398;
	bra.uni 	$L__BB10_46;
$L__BB10_21:
	// begin inline asm
	mov.u32 %r145, %laneid;
	// end inline asm
	and.b32  	%r196, %r5, 992;
	add.s32 	%r197, %r196, 32;
	setp.gt.s32 	%p34, %r197, %r4;
	not.b32 	%r198, %r196;
	add.s32 	%r199, %r4, %r198;
	selp.b32 	%r194, %r199, 31, %p34;
	mov.b64 	%rd77, %fd408;
	mov.b64 	{%r147, %r152}, %rd77;
	mov.b32 	%r153, 1;
	mov.b32 	%r195, -1;
	// begin inline asm
	shfl.sync.down.b32 %r146, %r147, %r153, %r194, %r195;
	// end inline asm
	// begin inline asm
	shfl.sync.down.b32 %r151, %r152, %r153, %r194, %r195;
	// end inline asm
	mov.b64 	%rd78, {%r146, %r151};
	mov.b64 	%fd299, %rd78;
	setp.lt.s32 	%p35, %r145, %r194;
	add.f64 	%fd300, %fd408, %fd299;
	selp.f64 	%fd301, %fd300, %fd408, %p35;
	mov.b64 	%rd79, %fd301;
	mov.b64 	{%r157, %r162}, %rd79;
	mov.b32 	%r163, 2;
	// begin inline asm
	shfl.sync.down.b32 %r156, %r157, %r163, %r194, %r195;
	// end inline asm
	// begin inline asm
	shfl.sync.down.b32 %r161, %r162, %r163, %r194, %r195;
	// end inline asm
	mov.b64 	%rd80, {%r156, %r161};
	mov.b64 	%fd302, %rd80;
	add.s32 	%r200, %r145, 2;
	setp.gt.s32 	%p36, %r200, %r194;
	add.f64 	%fd303, %fd301, %fd302;
	selp.f64 	%fd304, %fd301, %fd303, %p36;
	mov.b64 	%rd81, %fd304;
	mov.b64 	{%r167, %r172}, %rd81;
	mov.b32 	%r173, 4;
	// begin inline asm
	shfl.sync.down.b32 %r166, %r167, %r173, %r194, %r195;
	// end inline asm
	// begin inline asm
	shfl.sync.down.b32 %r171, %r172, %r173, %r194, %r195;
	// end inline asm
	mov.b64 	%rd82, {%r166, %r171};
	mov.b64 	%fd305, %rd82;
	add.s32 	%r201, %r145, 4;
	setp.gt.s32 	%p37, %r201, %r194;
	add.f64 	%fd306, %fd304, %fd305;
	selp.f64 	%fd307, %fd304, %fd306, %p37;
	mov.b64 	%rd83, %fd307;
	mov.b64 	{%r177, %r182}, %rd83;
	mov.b32 	%r183, 8;
	// begin inline asm
	shfl.sync.down.b32 %r176, %r177, %r183, %r194, %r195;
	// end inline asm
	// begin inline asm
	shfl.sync.down.b32 %r181, %r182, %r183, %r194, %r195;
	// end inline asm
	mov.b64 	%rd84, {%r176, %r181};
	mov.b64 	%fd308, %rd84;
	add.s32 	%r202, %r145, 8;
	setp.gt.s32 	%p38, %r202, %r194;
	add.f64 	%fd309, %fd307, %fd308;
	selp.f64 	%fd310, %fd307, %fd309, %p38;
	mov.b64 	%rd85, %fd310;
	mov.b64 	{%r187, %r192}, %rd85;
	mov.b32 	%r193, 16;
	// begin inline asm
	shfl.sync.down.b32 %r186, %r187, %r193, %r194, %r195;
	// end inline asm
	// begin inline asm
	shfl.sync.down.b32 %r191, %r192, %r193, %r194, %r195;
	// end inline asm
	mov.b64 	%rd86, {%r186, %r191};
	mov.b64 	%fd311, %rd86;
	add.s32 	%r203, %r145, 16;
	setp.gt.s32 	%p39, %r203, %r194;
	add.f64 	%fd312, %fd310, %fd311;
	selp.f64 	%fd419, %fd310, %fd312, %p39;
	setp.ne.s32 	%p40, %r145, 0;
	@%p40 bra 	$L__BB10_23;
	shr.u32 	%r204, %r5, 2;
	and.b32  	%r205, %r204, 248;
	mov.u32 	%r206, _ZZN3cub18CUB_300001_SM_10006detail6reduce18DeviceReduceKernelINS2_10policy_hubIdyN4cuda3std3__44plusIdEEE10Policy1000EN6thrust24THRUST_300001_SM_1000_NS6detail15normal_iteratorINSD_10device_ptrIdEEEEyS9_d21square_diff_from_meanEEvT0_PT3_T1_NS0_13GridEvenShareISN_EET2_T4_E12temp_storage;
	add.s32 	%r207, %r206, %r205;
	st.shared.f64 	[%r207+16], %fd419;
$L__BB10_23:
	bar.sync 	0;
	setp.ne.s32 	%p41, %r5, 0;
	@%p41 bra 	$L__BB10_46;
	setp.gt.s32 	%p42, %r4, 32;
	ld.shared.f64 	%fd313, [_ZZN3cub18CUB_300001_SM_10006detail6reduce18DeviceReduceKernelINS2_10policy_hubIdyN4cuda3std3__44plusIdEEE10Policy1000EN6thrust24THRUST_300001_SM_1000_NS6detail15normal_iteratorINSD_10device_ptrIdEEEEyS9_d21square_diff_from_meanEEvT0_PT3_T1_NS0_13GridEvenShareISN_EET2_T4_E12temp_storage+24];
	add.f64 	%fd314, %fd419, %fd313;
	selp.f64 	%fd315, %fd314, %fd419, %p42;
	setp.gt.s32 	%p43, %r4, 64;
	ld.shared.f64 	%fd316, [_ZZN3cub18CUB_300001_SM_10006detail6reduce18DeviceReduceKernelINS2_10policy_hubIdyN4cuda3std3__44plusIdEEE10Policy1000EN6thrust24THRUST_300001_SM_1000_NS6detail15normal_iteratorINSD_10device_ptrIdEEEEyS9_d21square_diff_from_meanEEvT0_PT3_T1_NS0_13GridEvenShareISN_EET2_T4_E12temp_storage+32];
	add.f64 	%fd317, %fd316, %fd315;
	selp.f64 	%fd318, %fd317, %fd315, %p43;
	setp.gt.s32 	%p44, %r4, 96;
	ld.shared.f64 	%fd319, [_ZZN3cub18CUB_300001_SM_10006detail6reduce18DeviceReduceKernelINS2_10policy_hubIdyN4cuda3std3__44plusIdEEE10Policy1000EN6thrust24THRUST_300001_SM_1000_NS6detail15normal_iteratorINSD_10device_ptrIdEEEEyS9_d21square_diff_from_meanEEvT0_PT3_T1_NS0_13GridEvenShareISN_EET2_T4_E12temp_storage+40];
	add.f64 	%fd320, %fd319, %fd318;
	selp.f64 	%fd321, %fd320, %fd318, %p44;
	setp.gt.s32 	%p45, %r4, 128;
	ld.shared.f64 	%fd322, [_ZZN3cub18CUB_300001_SM_10006detail6reduce18DeviceReduceKernelINS2_10policy_hubIdyN4cuda3std3__44plusIdEEE10Policy1000EN6thrust24THRUST_300001_SM_1000_NS6detail15normal_iteratorINSD_10device_ptrIdEEEEyS9_d21square_diff_from_meanEEvT0_PT3_T1_NS0_13GridEvenShareISN_EET2_T4_E12temp_storage+48];
	add.f64 	%fd323, %fd322, %fd321;
	selp.f64 	%fd324, %fd323, %fd321, %p45;
	setp.gt.s32 	%p46, %r4, 160;
	ld.shared.f64 	%fd325, [_ZZN3cub18CUB_300001_SM_10006detail6reduce18DeviceReduceKernelINS2_10policy_hubIdyN4cuda3std3__44plusIdEEE10Policy1000EN6thrust24THRUST_300001_SM_1000_NS6detail15normal_iteratorINSD_10device_ptrIdEEEEyS9_d21square_diff_from_meanEEvT0_PT3_T1_NS0_13GridEvenShareISN_EET2_T4_E12temp_storage+56];
	add.f64 	%fd326, %fd325, %fd324;
	selp.f64 	%fd327, %fd326, %fd324, %p46;
	setp.gt.s32 	%p47, %r4, 192;
	ld.shared.f64 	%fd328, [_ZZN3cub18CUB_300001_SM_10006detail6reduce18DeviceReduceKernelINS2_10policy_hubIdyN4cuda3std3__44plusIdEEE10Policy1000EN6thrust24THRUST_300001_SM_1000_NS6detail15normal_iteratorINSD_10device_ptrIdEEEEyS9_d21square_diff_from_meanEEvT0_PT3_T1_NS0_13GridEvenShareISN_EET2_T4_E12temp_storage+64];
	add.f64 	%fd329, %fd328, %fd327;
	selp.f64 	%fd330, %fd329, %fd327, %p47;
	setp.gt.s32 	%p48, %r4, 224;
	ld.shared.f64 	%fd331, [_ZZN3cub18CUB_300001_SM_10006detail6reduce18DeviceReduceKernelINS2_10policy_hubIdyN4cuda3std3__44plusIdEEE10Policy1000EN6thrust24THRUST_300001_SM_1000_NS6detail15normal_iteratorINSD_10device_ptrIdEEEEyS9_d21square_diff_from_meanEEvT0_PT3_T1_NS0_13GridEvenShareISN_EET2_T4_E12temp_storage+72];
	add.f64 	%fd332, %fd331, %fd330;
	selp.f64 	%fd333, %fd332, %fd330, %p48;
	setp.gt.s32 	%p49, %r4, 256;
	ld.shared.f64 	%fd334, [_ZZN3cub18CUB_300001_SM_10006detail6reduce18DeviceReduceKernelINS2_10policy_hubIdyN4cuda3std3__44plusIdEEE10Policy1000EN6thrust24THRUST_300001_SM_1000_NS6detail15normal_iteratorINSD_10device_ptrIdEEEEyS9_d21square_diff_from_meanEEvT0_PT3_T1_NS0_13GridEvenShareISN_EET2_T4_E12temp_storage+80];
	add.f64 	%fd335, %fd334, %fd333;
	selp.f64 	%fd336, %fd335, %fd333, %p49;
	setp.gt.s32 	%p50, %r4, 288;
	ld.shared.f64 	%fd337, [_ZZN3cub18CUB_300001_SM_10006detail6reduce18DeviceReduceKernelINS2_10policy_hubIdyN4cuda3std3__44plusIdEEE10Policy1000EN6thrust24THRUST_300001_SM_1000_NS6detail15normal_iteratorINSD_10device_ptrIdEEEEyS9_d21square_diff_from_meanEEvT0_PT3_T1_NS0_13GridEvenShareISN_EET2_T4_E12temp_storage+88];
	add.f64 	%fd338, %fd337, %fd336;
	selp.f64 	%fd339, %fd338, %fd336, %p50;
	setp.gt.s32 	%p51, %r4, 320;
	ld.shared.f64 	%fd340, [_ZZN3cub18CUB_300001_SM_10006detail6reduce18DeviceReduceKernelINS2_10policy_hubIdyN4cuda3std3__44plusIdEEE10Policy1000EN6thrust24THRUST_300001_SM_1000_NS6detail15normal_iteratorINSD_10device_ptrIdEEEEyS9_d21square_diff_from_meanEEvT0_PT3_T1_NS0_13GridEvenShareISN_EET2_T4_E12temp_storage+96];
	add.f64 	%fd341, %fd340, %fd339;
	selp.f64 	%fd342, %fd341, %fd339, %p51;
	setp.gt.s32 	%p52, %r4, 352;
	ld.shared.f64 	%fd343, [_ZZN3cub18CUB_300001_SM_10006detail6reduce18DeviceReduceKernelINS2_10policy_hubIdyN4cuda3std3__44plusIdEEE10Policy1000EN6thrust24THRUST_300001_SM_1000_NS6detail15normal_iteratorINSD_10device_ptrIdEEEEyS9_d21square_diff_from_meanEEvT0_PT3_T1_NS0_13GridEvenShareISN_EET2_T4_E12temp_storage+104];
	add.f64 	%fd344, %fd343, %fd342;
	selp.f64 	%fd345, %fd344, %fd342, %p52;
	setp.gt.s32 	%p53, %r4, 384;
	ld.shared.f64 	%fd346, [_ZZN3cub18CUB_300001_SM_10006detail6reduce18DeviceReduceKernelINS2_10policy_hubIdyN4cuda3std3__44plusIdEEE10Policy1000EN6thrust24THRUST_300001_SM_1000_NS6detail15normal_iteratorINSD_10device_ptrIdEEEEyS9_d21square_diff_from_meanEEvT0_PT3_T1_NS0_13GridEvenShareISN_EET2_T4_E12temp_storage+112];
	add.f64 	%fd347, %fd346, %fd345;
	selp.f64 	%fd348, %fd347, %fd345, %p53;
	setp.gt.s32 	%p54, %r4, 416;
	ld.shared.f64 	%fd349, [_ZZN3cub18CUB_300001_SM_10006detail6reduce18DeviceReduceKernelINS2_10policy_hubIdyN4cuda3std3__44plusIdEEE10Policy1000EN6thrust24THRUST_300001_SM_1000_NS6detail15normal_iteratorINSD_10device_ptrIdEEEEyS9_d21square_diff_from_meanEEvT0_PT3_T1_NS0_13GridEvenShareISN_EET2_T4_E12temp_storage+120];
	add.f64 	%fd350, %fd349, %fd348;
	selp.f64 	%fd351, %fd350, %fd348, %p54;
	setp.gt.s32 	%p55, %r4, 448;
	ld.shared.f64 	%fd352, [_ZZN3cub18CUB_300001_SM_10006detail6reduce18DeviceReduceKernelINS2_10policy_hubIdyN4cuda3std3__44plusIdEEE10Policy1000EN6thrust24THRUST_300001_SM_1000_NS6detail15normal_iteratorINSD_10device_ptrIdEEEEyS9_d21square_diff_from_meanEEvT0_PT3_T1_NS0_13GridEvenShareISN_EET2_T4_E12temp_storage+128];
	add.f64 	%fd353, %fd352, %fd351;
	selp.f64 	%fd354, %fd353, %fd351, %p55;
	setp.gt.s32 	%p56, %r4, 480;
	ld.shared.f64 	%fd355, [_ZZN3cub18CUB_300001_SM_10006detail6reduce18DeviceReduceKernelINS2_10policy_hubIdyN4cuda3std3__44plusIdEEE10Policy1000EN6thrust24THRUST_300001_SM_1000_NS6detail15normal_iteratorINSD_10device_ptrIdEEEEyS9_d21square_diff_from_meanEEvT0_PT3_T1_NS0_13GridEvenShareISN_EET2_T4_E12temp_storage+136];
	add.f64 	%fd356, %fd355, %fd354;
	selp.f64 	%fd419, %fd356, %fd354, %p56;
	bra.uni 	$L__BB10_46;
$L__BB10_25:
	cvt.u32.u64 	%r52, %rd4;
	mov.u32 	%r27, %tid.x;
	add.s32 	%r53, %r52, %r27;
	mul.wide.u32 	%rd27, %r53, 8;
	add.s64 	%rd28, %rd2, %rd27;
	ld.global.f64 	%fd42, [%rd28];
	sub.f64 	%fd43, %fd42, %fd1;
	ld.global.f64 	%fd44, [%rd28+4096];
	sub.f64 	%fd45, %fd44, %fd1;
	mul.f64 	%fd46, %fd45, %fd45;
	ld.global.f64 	%fd47, [%rd28+8192];
	sub.f64 	%fd48, %fd47, %fd1;
	ld.global.f64 	%fd49, [%rd28+12288];
	sub.f64 	%fd50, %fd49, %fd1;
	ld.global.f64 	%fd51, [%rd28+16384];
	sub.f64 	%fd52, %fd51, %fd1;
	ld.global.f64 	%fd53, [%rd28+20480];
	sub.f64 	%fd54, %fd53, %fd1;
	ld.global.f64 	%fd55, [%rd28+24576];
	sub.f64 	%fd56, %fd55, %fd1;
	fma.rn.f64 	%fd57, %fd43, %fd43, %fd46;
	fma.rn.f64 	%fd58, %fd48, %fd48, %fd57;
	fma.rn.f64 	%fd59, %fd50, %fd50, %fd58;
	fma.rn.f64 	%fd60, %fd52, %fd52, %fd59;
	fma.rn.f64 	%fd61, %fd54, %fd54, %fd60;
	fma.rn.f64 	%fd418, %fd56, %fd56, %fd61;
	setp.lt.u64 	%p2, %rd5, %rd3;
	@%p2 bra 	$L__BB10_42;
	cvt.u32.u64 	%r55, %rd3;
	cvt.u64.u32 	%rd10, %r27;
	add.s64 	%rd103, %rd4, %rd3;
	cvt.u32.u64 	%r28, %rd1;
	not.b32 	%r57, %r27;
	add.s32 	%r58, %r57, %r28;
	sub.s32 	%r59, %r58, %r55;
	sub.s32 	%r272, %r59, %r52;
	add.s64 	%rd29, %rd103, %rd10;
	shl.b64 	%rd30, %rd29, 3;
	add.s64 	%rd31, %rd30, %rd2;
	add.s64 	%rd102, %rd31, 32768;
	mov.b32 	%r273, 0;
	mov.u64 	%rd104, %rd4;
$L__BB10_27:
	cvt.s64.s32 	%rd16, %r50;
	add.s64 	%rd104, %rd104, %rd16;
	add.s64 	%rd32, %rd1, -3584;
	setp.gt.u64 	%p3, %rd104, %rd32;
	@%p3 bra 	$L__BB10_29;
	mul.lo.s32 	%r61, %r1, 3584;
	cvt.s64.s32 	%rd33, %r61;
	add.s64 	%rd34, %rd104, %rd10;
	shl.b64 	%rd35, %rd34, 3;
	add.s64 	%rd36, %rd2, %rd35;
	ld.global.f64 	%fd62, [%rd36];
	sub.f64 	%fd63, %fd62, %fd1;
	ld.global.f64 	%fd64, [%rd36+4096];
	sub.f64 	%fd65, %fd64, %fd1;
	ld.global.f64 	%fd66, [%rd36+8192];
	sub.f64 	%fd67, %fd66, %fd1;
	ld.global.f64 	%fd68, [%rd36+12288];
	sub.f64 	%fd69, %fd68, %fd1;
	ld.global.f64 	%fd70, [%rd36+16384];
	sub.f64 	%fd71, %fd70, %fd1;
	ld.global.f64 	%fd72, [%rd36+20480];
	sub.f64 	%fd73, %fd72, %fd1;
	ld.global.f64 	%fd74, [%rd36+24576];
	sub.f64 	%fd75, %fd74, %fd1;
	fma.rn.f64 	%fd76, %fd63, %fd63, %fd418;
	fma.rn.f64 	%fd77, %fd65, %fd65, %fd76;
	fma.rn.f64 	%fd78, %fd67, %fd67, %fd77;
	fma.rn.f64 	%fd79, %fd69, %fd69, %fd78;
	fma.rn.f64 	%fd80, %fd71, %fd71, %fd79;
	fma.rn.f64 	%fd81, %fd73, %fd73, %fd80;
	fma.rn.f64 	%fd418, %fd75, %fd75, %fd81;
	sub.s64 	%rd37, %rd1, %rd104;
	setp.lt.u64 	%p4, %rd37, %rd33;
	add.s32 	%r273, %r273, 1;
	add.s64 	%rd103, %rd103, %rd33;
	sub.s32 	%r272, %r272, %r61;
	mul.wide.s32 	%rd38, %r61, 8;
	add.s64 	%rd102, %rd102, %rd38;
	@%p4 bra 	$L__BB10_42;
	bra.uni 	$L__BB10_27;
$L__BB10_29:
	setp.le.u64 	%p5, %rd1, %rd104;
	cvt.u32.u64 	%r62, %rd104;
	cvt.u32.u64 	%r63, %rd1;
	sub.s32 	%r64, %r63, %r62;
	setp.ge.s32 	%p6, %r27, %r64;
	or.pred  	%p7, %p5, %p6;
	@%p7 bra 	$L__BB10_42;
	cvt.u32.u64 	%r66, %rd16;
	cvt.u32.u64 	%r67, %rd4;
	not.b32 	%r68, %r27;
	add.s32 	%r69, %r68, %r28;
	add.s32 	%r70, %r66, %r67;
	sub.s32 	%r71, %r69, %r70;
	mul.lo.s32 	%r72, %r1, %r273;
	mad.lo.s32 	%r73, %r72, -3584, %r71;
	shr.u32 	%r74, %r73, 9;
	add.s32 	%r34, %r74, 1;
	and.b32  	%r35, %r34, 15;
	setp.lt.u32 	%p8, %r73, 7680;
	mov.u32 	%r276, %r27;
	@%p8 bra 	$L__BB10_33;
	shr.u32 	%r75, %r272, 9;
	add.s32 	%r76, %r75, 1;
	and.b32  	%r77, %r76, 16777200;
	neg.s32 	%r274, %r77;
	mov.u32 	%r276, %r27;
$L__BB10_32:
	.pragma "nounroll";
	ld.global.f64 	%fd83, [%rd102+-32768];
	sub.f64 	%fd84, %fd83, %fd1;
	fma.rn.f64 	%fd85, %fd84, %fd84, %fd418;
	ld.global.f64 	%fd86, [%rd102+-28672];
	sub.f64 	%fd87, %fd86, %fd1;
	fma.rn.f64 	%fd88, %fd87, %fd87, %fd85;
	ld.global.f64 	%fd89, [%rd102+-24576];
	sub.f64 	%fd90, %fd89, %fd1;
	fma.rn.f64 	%fd91, %fd90, %fd90, %fd88;
	ld.global.f64 	%fd92, [%rd102+-20480];
	sub.f64 	%fd93, %fd92, %fd1;
	fma.rn.f64 	%fd94, %fd93, %fd93, %fd91;
	ld.global.f64 	%fd95, [%rd102+-16384];
	sub.f64 	%fd96, %fd95, %fd1;
	fma.rn.f64 	%fd97, %fd96, %fd96, %fd94;
	ld.global.f64 	%fd98, [%rd102+-12288];
	sub.f64 	%fd99, %fd98, %fd1;
	fma.rn.f64 	%fd100, %fd99, %fd99, %fd97;
	ld.global.f64 	%fd101, [%rd102+-8192];
	sub.f64 	%fd102, %fd101, %fd1;
	fma.rn.f64 	%fd103, %fd102, %fd102, %fd100;
	ld.global.f64 	%fd104, [%rd102+-4096];
	sub.f64 	%fd105, %fd104, %fd1;
	fma.rn.f64 	%fd106, %fd105, %fd105, %fd103;
	ld.global.f64 	%fd107, [%rd102];
	sub.f64 	%fd108, %fd107, %fd1;
	fma.rn.f64 	%fd109, %fd108, %fd108, %fd106;
	ld.global.f64 	%fd110, [%rd102+4096];
	sub.f64 	%fd111, %fd110, %fd1;
	fma.rn.f64 	%fd112, %fd111, %fd111, %fd109;
	ld.global.f64 	%fd113, [%rd102+8192];
	sub.f64 	%fd114, %fd113, %fd1;
	fma.rn.f64 	%fd115, %fd114, %fd114, %fd112;
	ld.global.f64 	%fd116, [%rd102+12288];
	sub.f64 	%fd117, %fd116, %fd1;
	fma.rn.f64 	%fd118, %fd117, %fd117, %fd115;
	ld.global.f64 	%fd119, [%rd102+16384];
	sub.f64 	%fd120, %fd119, %fd1;
	fma.rn.f64 	%fd121, %fd120, %fd120, %fd118;
	ld.global.f64 	%fd122, [%rd102+20480];
	sub.f64 	%fd123, %fd122, %fd1;
	fma.rn.f64 	%fd124, %fd123, %fd123, %fd121;
	ld.global.f64 	%fd125, [%rd102+24576];
	sub.f64 	%fd126, %fd125, %fd1;
	fma.rn.f64 	%fd127, %fd126, %fd126, %fd124;
	ld.global.f64 	%fd128, [%rd102+28672];
	sub.f64 	%fd129, %fd128, %fd1;
	fma.rn.f64 	%fd418, %fd129, %fd129, %fd127;
	add.s32 	%r276, %r276, 8192;
	add.s32 	%r274, %r274, 16;
	add.s64 	%rd102, %rd102, 65536;
	setp.ne.s32 	%p9, %r274, 0;
	@%p9 bra 	$L__BB10_32;
$L__BB10_33:
	setp.eq.s32 	%p10, %r35, 0;
	@%p10 bra 	$L__BB10_42;
	and.b32  	%r42, %r34, 7;
	setp.lt.u32 	%p11, %r35, 8;
	@%p11 bra 	$L__BB10_36;
	cvt.u64.u32 	%rd39, %r276;
	add.s64 	%rd40, %rd104, %rd39;
	shl.b64 	%rd41, %rd40, 3;
	add.s64 	%rd42, %rd2, %rd41;
	ld.global.f64 	%fd131, [%rd42];
	sub.f64 	%fd132, %fd131, %fd1;
	fma.rn.f64 	%fd133, %fd132, %fd132, %fd418;
	ld.global.f64 	%fd134, [%rd42+4096];
	sub.f64 	%fd135, %fd134, %fd1;
	fma.rn.f64 	%fd136, %fd135, %fd135, %fd133;
	ld.global.f64 	%fd137, [%rd42+8192];
	sub.f64 	%fd138, %fd137, %fd1;
	fma.rn.f64 	%fd139, %fd138, %fd138, %fd136;
	ld.global.f64 	%fd140, [%rd42+12288];
	sub.f64 	%fd141, %fd140, %fd1;
	fma.rn.f64 	%fd142, %fd141, %fd141, %fd139;
	ld.global.f64 	%fd143, [%rd42+16384];
	sub.f64 	%fd144, %fd143, %fd1;
	fma.rn.f64 	%fd145, %fd144, %fd144, %fd142;
	ld.global.f64 	%fd146, [%rd42+20480];
	sub.f64 	%fd147, %fd146, %fd1;
	fma.rn.f64 	%fd148, %fd147, %fd147, %fd145;
	ld.global.f64 	%fd149, [%rd42+24576];
	sub.f64 	%fd150, %fd149, %fd1;
	fma.rn.f64 	%fd151, %fd150, %fd150, %fd148;
	ld.global.f64 	%fd152, [%rd42+28672];
	sub.f64 	%fd153, %fd152, %fd1;
	fma.rn.f64 	%fd418, %fd153, %fd153, %fd151;
	add.s32 	%r276, %r276, 4096;
$L__BB10_36:
	setp.eq.s32 	%p12, %r42, 0;
	@%p12 bra 	$L__BB10_42;
	setp.lt.u32 	%p13, %r42, 4;
	@%p13 bra 	$L__BB10_39;
	cvt.u64.u32 	%rd43, %r276;
	add.s64 	%rd44, %rd104, %rd43;
	shl.b64 	%rd45, %rd44, 3;
	add.s64 	%rd46, %rd2, %rd45;
	ld.global.f64 	%fd155, [%rd46];
	sub.f64 	%fd156, %fd155, %fd1;
	fma.rn.f64 	%fd157, %fd156, %fd156, %fd418;
	ld.global.f64 	%fd158, [%rd46+4096];
	sub.f64 	%fd159, %fd158, %fd1;
	fma.rn.f64 	%fd160, %fd159, %fd159, %fd157;
	ld.global.f64 	%fd161, [%rd46+8192];
	sub.f64 	%fd162, %fd161, %fd1;
	fma.rn.f64 	%fd163, %fd162, %fd162, %fd160;
	ld.global.f64 	%fd164, [%rd46+12288];
	sub.f64 	%fd165, %fd164, %fd1;
	fma.rn.f64 	%fd418, %fd165, %fd165, %fd163;
	add.s32 	%r276, %r276, 2048;
$L__BB10_39:
	and.b32  	%r78, %r34, 3;
	setp.eq.s32 	%p14, %r78, 0;
	@%p14 bra 	$L__BB10_42;
	cvt.u64.u32 	%rd47, %r276;
	add.s64 	%rd48, %rd47, %rd103;
	shl.b64 	%rd49, %rd48, 3;
	add.s64 	%rd106, %rd2, %rd49;
	cvt.u16.u32 	%rs1, %r272;
	shr.u16 	%rs2, %rs1, 9;
	add.s16 	%rs3, %rs2, 1;
	cvt.u32.u16 	%r79, %rs3;
	and.b32  	%r80, %r79, 3;
	neg.s32 	%r279, %r80;
$L__BB10_41:
	.pragma "nounroll";
	ld.global.f64 	%fd166, [%rd106];
	sub.f64 	%fd167, %fd166, %fd1;
	fma.rn.f64 	%fd418, %fd167, %fd167, %fd418;
	add.s64 	%rd106, %rd106, 4096;
	add.s32 	%r279, %r279, 1;
	setp.ne.s32 	%p15, %r279, 0;
	@%p15 bra 	$L__BB10_41;
$L__BB10_42:
	// begin inline asm
	mov.u32 %r81, %laneid;
	// end inline asm
	mov.b64 	%rd50, %fd418;
	mov.b64 	{%r83, %r88}, %rd50;
	mov.b32 	%r89, 1;
	mov.b32 	%r130, 31;
	mov.b32 	%r131, -1;
	// begin inline asm
	shfl.sync.down.b32 %r82, %r83, %r89, %r130, %r131;
	// end inline asm
	// begin inline asm
	shfl.sync.down.b32 %r87, %r88, %r89, %r130, %r131;
	// end inline asm
	mov.b64 	%rd51, {%r82, %r87};
	mov.b64 	%fd168, %rd51;
	setp.gt.s32 	%p16, %r81, 30;
	add.f64 	%fd169, %fd418, %fd168;
	selp.f64 	%fd170, %fd418, %fd169, %p16;
	mov.b64 	%rd52, %fd170;
	mov.b64 	{%r93, %r98}, %rd52;
	mov.b32 	%r99, 2;
	// begin inline asm
	shfl.sync.down.b32 %r92, %r93, %r99, %r130, %r131;
	// end inline asm
	// begin inline asm
	shfl.sync.down.b32 %r97, %r98, %r99, %r130, %r131;
	// end inline asm
	mov.b64 	%rd53, {%r92, %r97};
	mov.b64 	%fd171, %rd53;
	setp.gt.s32 	%p17, %r81, 29;
	add.f64 	%fd172, %fd170, %fd171;
	selp.f64 	%fd173, %fd170, %fd172, %p17;
	mov.b64 	%rd54, %fd173;
	mov.b64 	{%r103, %r108}, %rd54;
	mov.b32 	%r109, 4;
	// begin inline asm
	shfl.sync.down.b32 %r102, %r103, %r109, %r130, %r131;
	// end inline asm
	// begin inline asm
	shfl.sync.down.b32 %r107, %r108, %r109, %r130, %r131;
	// end inline asm
	mov.b64 	%rd55, {%r102, %r107};
	mov.b64 	%fd174, %rd55;
	setp.gt.s32 	%p18, %r81, 27;
	add.f64 	%fd175, %fd173, %fd174;
	selp.f64 	%fd176, %fd173, %fd175, %p18;
	mov.b64 	%rd56, %fd176;
	mov.b64 	{%r113, %r118}, %rd56;
	mov.b32 	%r119, 8;
	// begin inline asm
	shfl.sync.down.b32 %r112, %r113, %r119, %r130, %r131;
	// end inline asm
	// begin inline asm
	shfl.sync.down.b32 %r117, %r118, %r119, %r130, %r131;
	// end inline asm
	mov.b64 	%rd57, {%r112, %r117};
	mov.b64 	%fd177, %rd57;
	setp.gt.s32 	%p19, %r81, 23;
	add.f64 	%fd178, %fd176, %fd177;
	selp.f64 	%fd179, %fd176, %fd178, %p19;
	mov.b64 	%rd58, %fd179;
	mov.b64 	{%r123, %r128}, %rd58;
	mov.b32 	%r129, 16;
	// begin inline asm
	shfl.sync.down.b32 %r122, %r123, %r129, %r130, %r131;
	// end inline asm
	// begin inline asm
	shfl.sync.down.b32 %r127, %r128, %r129, %r130, %r131;
	// end inline asm
	mov.b64 	%rd59, {%r122, %r127};
	mov.b64 	%fd180, %rd59;
	setp.gt.s32 	%p20, %r81, 15;
	add.f64 	%fd38, %fd179, %fd180;
	selp.f64 	%fd419, %fd179, %fd38, %p20;
	setp.ne.s32 	%p21, %r81, 0;
	@%p21 bra 	$L__BB10_44;
	shr.u32 	%r132, %r27, 2;
	and.b32  	%r133, %r132, 248;
	mov.u32 	%r134, _ZZN3cub18CUB_300001_SM_10006detail6reduce18DeviceReduceKernelINS2_10policy_hubIdyN4cuda3std3__44plusIdEEE10Policy1000EN6thrust24THRUST_300001_SM_1000_NS6detail15normal_iteratorINSD_10device_ptrIdEEEEyS9_d21square_diff_from_meanEEvT0_PT3_T1_NS0_13GridEvenShareISN_EET2_T4_E12temp_storage;
	add.s32 	%r135, %r134, %r133;
	st.shared.f64 	[%r135+16], %fd38;
$L__BB10_44:
	bar.sync 	0;
	setp.ne.s32 	%p22, %r27, 0;
	@%p22 bra 	$L__BB10_46;
	ld.shared.f64 	%fd181, [_ZZN3cub18CUB_300001_SM_10006detail6reduce18DeviceReduceKernelINS2_10policy_hubIdyN4cuda3std3__44plusIdEEE10Policy1000EN6thrust24THRUST_300001_SM_1000_NS6detail15normal_iteratorINSD_10device_ptrIdEEEEyS9_d21square_diff_from_meanEEvT0_PT3_T1_NS0_13GridEvenShareISN_EET2_T4_E12temp_storage+24];
	add.f64 	%fd182, %fd419, %fd181;
	ld.shared.f64 	%fd183, [_ZZN3cub18CUB_300001_SM_10006detail6reduce18DeviceReduceKernelINS2_10policy_hubIdyN4cuda3std3__44plusIdEEE10Policy1000EN6thrust24THRUST_300001_SM_1000_NS6detail15normal_iteratorINSD_10device_ptrIdEEEEyS9_d21square_diff_from_meanEEvT0_PT3_T1_NS0_13GridEvenShareISN_EET2_T4_E12temp_storage+32];
	add.f64 	%fd184, %fd182, %fd183;
	ld.shared.f64 	%fd185, [_ZZN3cub18CUB_300001_SM_10006detail6reduce18DeviceReduceKernelINS2_10policy_hubIdyN4cuda3std3__44plusIdEEE10Policy1000EN6thrust24THRUST_300001_SM_1000_NS6detail15normal_iteratorINSD_10device_ptrIdEEEEyS9_d21square_diff_from_meanEEvT0_PT3_T1_NS0_13GridEvenShareISN_EET2_T4_E12temp_storage+40];
	add.f64 	%fd186, %fd184, %fd185;
	ld.shared.f64 	%fd187, [_ZZN3cub18CUB_300001_SM_10006detail6reduce18DeviceReduceKernelINS2_10policy_hubIdyN4cuda3std3__44plusIdEEE10Policy1000EN6thrust24THRUST_300001_SM_1000_NS6detail15normal_iteratorINSD_10device_ptrIdEEEEyS9_d21square_diff_from_meanEEvT0_PT3_T1_NS0_13GridEvenShareISN_EET2_T4_E12temp_storage+48];
	add.f64 	%fd188, %fd186, %fd187;
	ld.shared.f64 	%fd189, [_ZZN3cub18CUB_300001_SM_10006detail6reduce18DeviceReduceKernelINS2_10policy_hubIdyN4cuda3std3__44plusIdEEE10Policy1000EN6thrust24THRUST_300001_SM_1000_NS6detail15normal_iteratorINSD_10device_ptrIdEEEEyS9_d21square_diff_from_meanEEvT0_PT3_T1_NS0_13GridEvenShareISN_EET2_T4_E12temp_storage+56];
	add.f64 	%fd190, %fd188, %fd189;
	ld.shared.f64 	%fd191, [_ZZN3cub18CUB_300001_SM_10006detail6reduce18DeviceReduceKernelINS2_10policy_hubIdyN4cuda3std3__44plusIdEEE10Policy1000EN6thrust24THRUST_300001_SM_1000_NS6detail15normal_iteratorINSD_10device_ptrIdEEEEyS9_d21square_diff_from_meanEEvT0_PT3_T1_NS0_13GridEvenShareISN_EET2_T4_E12temp_storage+64];
	add.f64 	%fd192, %fd190, %fd191;
	ld.shared.f64 	%fd193, [_ZZN3cub18CUB_300001_SM_10006detail6reduce18DeviceReduceKernelINS2_10policy_hubIdyN4cuda3std3__44plusIdEEE10Policy1000EN6thrust24THRUST_300001_SM_1000_NS6detail15normal_iteratorINSD_10device_ptrIdEEEEyS9_d21square_diff_from_meanEEvT0_PT3_T1_NS0_13GridEvenShareISN_EET2_T4_E12temp_storage+72];
	add.f64 	%fd194, %fd192, %fd193;
	ld.shared.f64 	%fd195, [_ZZN3cub18CUB_300001_SM_10006detail6reduce18DeviceReduceKernelINS2_10policy_hubIdyN4cuda3std3__44plusIdEEE10Policy1000EN6thrust24THRUST_300001_SM_1000_NS6detail15normal_iteratorINSD_10device_ptrIdEEEEyS9_d21square_diff_from_meanEEvT0_PT3_T1_NS0_13GridEvenShareISN_EET2_T4_E12temp_storage+80];
	add.f64 	%fd196, %fd194, %fd195;
	ld.shared.f64 	%fd197, [_ZZN3cub18CUB_300001_SM_10006detail6reduce18DeviceReduceKernelINS2_10policy_hubIdyN4cuda3std3__44plusIdEEE10Policy1000EN6thrust24THRUST_300001_SM_1000_NS6detail15normal_iteratorINSD_10device_ptrIdEEEEyS9_d21square_diff_from_meanEEvT0_PT3_T1_NS0_13GridEvenShareISN_EET2_T4_E12temp_storage+88];
	add.f64 	%fd198, %fd196, %fd197;
	ld.shared.f64 	%fd199, [_ZZN3cub18CUB_300001_SM_10006detail6reduce18DeviceReduceKernelINS2_10policy_hubIdyN4cuda3std3__44plusIdEEE10Policy1000EN6thrust24THRUST_300001_SM_1000_NS6detail15normal_iteratorINSD_10device_ptrIdEEEEyS9_d21square_diff_from_meanEEvT0_PT3_T1_NS0_13GridEvenShareISN_EET2_T4_E12temp_storage+96];
	add.f64 	%fd200, %fd198, %fd199;
	ld.shared.f64 	%fd201, [_ZZN3cub18CUB_300001_SM_10006detail6reduce18DeviceReduceKernelINS2_10policy_hubIdyN4cuda3std3__44plusIdEEE10Policy1000EN6thrust24THRUST_300001_SM_1000_NS6detail15normal_iteratorINSD_10device_ptrIdEEEEyS9_d21square_diff_from_meanEEvT0_PT3_T1_NS0_13GridEvenShareISN_EET2_T4_E12temp_storage+104];
	add.f64 	%fd202, %fd200, %fd201;
	ld.shared.f64 	%fd203, [_ZZN3cub18CUB_300001_SM_10006detail6reduce18DeviceReduceKernelINS2_10policy_hubIdyN4cuda3std3__44plusIdEEE10Policy1000EN6thrust24THRUST_300001_SM_1000_NS6detail15normal_iteratorINSD_10device_ptrIdEEEEyS9_d21square_diff_from_meanEEvT0_PT3_T1_NS0_13GridEvenShareISN_EET2_T4_E12temp_storage+112];
	add.f64 	%fd204, %fd202, %fd203;
	ld.shared.f64 	%fd205, [_ZZN3cub18CUB_300001_SM_10006detail6reduce18DeviceReduceKernelINS2_10policy_hubIdyN4cuda3std3__44plusIdEEE10Policy1000EN6thrust24THRUST_300001_SM_1000_NS6detail15normal_iteratorINSD_10device_ptrIdEEEEyS9_d21square_diff_from_meanEEvT0_PT3_T1_NS0_13GridEvenShareISN_EET2_T4_E12temp_storage+120];
	add.f64 	%fd206, %fd204, %fd205;
	ld.shared.f64 	%fd207, [_ZZN3cub18CUB_300001_SM_10006detail6reduce18DeviceReduceKernelINS2_10policy_hubIdyN4cuda3std3__44plusIdEEE10Policy1000EN6thrust24THRUST_300001_SM_1000_NS6detail15normal_iteratorINSD_10device_ptrIdEEEEyS9_d21square_diff_from_meanEEvT0_PT3_T1_NS0_13GridEvenShareISN_EET2_T4_E12temp_storage+128];
	add.f64 	%fd208, %fd206, %fd207;
	ld.shared.f64 	%fd209, [_ZZN3cub18CUB_300001_SM_10006detail6reduce18DeviceReduceKernelINS2_10policy_hubIdyN4cuda3std3__44plusIdEEE10Policy1000EN6thrust24THRUST_300001_SM_1000_NS6detail15normal_iteratorINSD_10device_ptrIdEEEEyS9_d21square_diff_from_meanEEvT0_PT3_T1_NS0_13GridEvenShareISN_EET2_T4_E12temp_storage+136];
	add.f64 	%fd419, %fd208, %fd209;
$L__BB10_46:
	mov.u32 	%r263, %tid.x;
	setp.ne.s32 	%p64, %r263, 0;
	@%p64 bra 	$L__BB10_48;
	ld.param.u64 	%rd100, [_ZN3cub18CUB_300001_SM_10006detail6reduce18DeviceReduceKernelINS2_10policy_hubIdyN4cuda3std3__44plusIdEEE10Policy1000EN6thrust24THRUST_300001_SM_1000_NS6detail15normal_iteratorINSD_10device_ptrIdEEEEyS9_d21square_diff_from_meanEEvT0_PT3_T1_NS0_13GridEvenShareISN_EET2_T4__param_1];
	cvta.to.global.u64 	%rd97, %rd100;
	mul.wide.u32 	%rd98, %r2, 8;
	add.s64 	%rd99, %rd97, %rd98;
	st.global.f64 	[%rd99], %fd419;
$L__BB10_48:
	ret;

}


// ===== COMPILED SASS (sm_100) =====

	.target	sm_100

	.elftype	@"ET_EXEC"


//--------------------- .note.nv.tkinfo           --------------------------
	.section	.note.nv.tkinfo,"",@"SHT_NOTE"
	.sectionflags	@"SHF_NOTE_NV_TKINFO"
	.tkinfo
        /*0018*/ 	.word	0x00000002
        /*0030*/ 	.string	""
        /*0030*/ 	.string	"ptxas"
        /*0030*/ 	.string	"Cuda compilation tools, release 13.0, V13.0.88"
        /*0030*/ 	.string	"Build cuda_13.0.r13.0/compiler.36424714_0"
        /*0030*/ 	.string	"-arch sm_100 -m 64 "



//--------------------- .note.nv.cuinfo           --------------------------
	.section	.note.nv.cuinfo,"",@"SHT_NOTE"
	.sectionflags	@"SHF_NOTE_NV_CUINFO"
        /*0018*/ 	.short	0x0002
        /*001a*/ 	.short	0x0064
        /*001c*/ 	.short	0x0082
	.zero		2


//--------------------- .nv.info                  --------------------------
	.section	.nv.info,"",@"SHT_CUDA_INFO"
	.align	4


	//----- nvinfo : EIATTR_REGCOUNT
	.align		4
        /*0000*/ 	.byte	0x04, 0x2f
        /*0002*/ 	.short	(.L_44 - .L_43)
	.align		4
.L_43:
        /*0004*/ 	.word	index@(_ZN3cub18CUB_300001_SM_10006detail11EmptyKernelIvEEvv)
        /*0008*/ 	.word	0x00000004


	//----- nvinfo : EIATTR_FRAME_SIZE
	.align		4
.L_44:
        /*000c*/ 	.byte	0x04, 0x11
        /*000e*/ 	.short	(.L_46 - .L_45)
	.align		4
.L_45:
        /*0010*/ 	.word	index@(_ZN3cub18CUB_300001_SM_10006detail11EmptyKernelIvEEvv)
        /*0014*/ 	.word	0x00000000


	//----- nvinfo : EIATTR_REGCOUNT
	.align		4
.L_46:
        /*0018*/ 	.byte	0x04, 0x2f
        /*001a*/ 	.short	(.L_48 - .L_47)
	.align		4
.L_47:
        /*001c*/ 	.word	index@(_ZN3cub18CUB_300001_SM_10006detail6reduce28DeviceReduceSingleTileKernelINS2_10policy_hubIdjN4cuda3std3__44plusIdEEE10Policy1000EN6thrust24THRUST_300001_SM_1000_NS6detail15normal_iteratorINSD_10device_ptrIdEEEEPdjS9_ddNS7_10__identityEEEvT0_T1_T2_T3_T4_T6_)
        /*0020*/ 	.word	0x0000002d


	//----- nvinfo : EIATTR_FRAME_SIZE
	.align		4
.L_48:
        /*0024*/ 	.byte	0x04, 0x11
        /*0026*/ 	.short	(.L_50 - .L_49)
	.align		4
.L_49:
        /*0028*/ 	.word	index@(_ZN3cub18CUB_300001_SM_10006detail6reduce28DeviceReduceSingleTileKernelINS2_10policy_hubIdjN4cuda3std3__44plusIdEEE10Policy1000EN6thrust24THRUST_300001_SM_1000_NS6detail15normal_iteratorINSD_10device_ptrIdEEEEPdjS9_ddNS7_10__identityEEEvT0_T1_T2_T3_T4_T6_)
        /*002c*/ 	.word	0x00000000


	//----- nvinfo : EIATTR_REGCOUNT
	.align		4
.L_50:
        /*0030*/ 	.byte	0x04, 0x2f
        /*0032*/ 	.short	(.L_52 - .L_51)
	.align		4
.L_51:
        /*0034*/ 	.word	index@(_ZN3cub18CUB_300001_SM_10006detail6reduce18DeviceReduceKernelINS2_10policy_hubIdjN4cuda3std3__44plusIdEEE10Policy1000EN6thrust24THRUST_300001_SM_1000_NS6detail15normal_iteratorINSD_10device_ptrIdEEEEjS9_dNS7_10__identityEEEvT0_PT3_T1_NS0_13GridEvenShareISN_EET2_T4_)
        /*0038*/ 	.word	0x00000020


	//----- nvinfo : EIATTR_FRAME_SIZE
	.align		4
.L_52:
        /*003c*/ 	.byte	0x04, 0x11
        /*003e*/ 	.short	(.L_54 - .L_53)
	.align		4
.L_53:
        /*0040*/ 	.word	index@(_ZN3cub18CUB_300001_SM_10006detail6reduce18DeviceReduceKernelINS2_10policy_hubIdjN4cuda3std3__44plusIdEEE10Policy1000EN6thrust24THRUST_300001_SM_1000_NS6detail15normal_iteratorINSD_10device_ptrIdEEEEjS9_dNS7_10__identityEEEvT0_PT3_T1_NS0_13GridEvenShareISN_EET2_T4_)
        /*0044*/ 	.word	0x00000000


	//----- nvinfo : EIATTR_REGCOUNT
	.align		4
.L_54:
        /*0048*/ 	.byte	0x04, 0x2f
        /*004a*/ 	.short	(.L_56 - .L_55)
	.align		4
.L_55:
        /*004c*/ 	.word	index@(_ZN3cub18CUB_300001_SM_10006detail6reduce28DeviceReduceSingleTileKernelINS2_10policy_hubIdjN4cuda3std3__44plusIdEEE10Policy1000EPdSC_iS9_ddNS7_10__identityEEEvT0_T1_T2_T3_T4_T6_)
        /*0050*/ 	.word	0x00000030


	//----- nvinfo : EIATTR_FRAME_SIZE
	.align		4
.L_56:
        /*0054*/ 	.byte	0x04, 0x11
        /*0056*/ 	.short	(.L_58 - .L_57)
	.align		4
.L_57:
        /*0058*/ 	.word	index@(_ZN3cub18CUB_300001_SM_10006detail6reduce28DeviceReduceSingleTileKernelINS2_10policy_hubIdjN4cuda3std3__44plusIdEEE10Policy1000EPdSC_iS9_ddNS7_10__identityEEEvT0_T1_T2_T3_T4_T6_)
        /*005c*/ 	.word	0x00000000


	//----- nvinfo : EIATTR_REGCOUNT
	.align		4
.L_58:
        /*0060*/ 	.byte	0x04, 0x2f
        /*0062*/ 	.short	(.L_60 - .L_59)
	.align		4
.L_59:
        /*0064*/ 	.word	index@(_ZN3cub18CUB_300001_SM_10006detail6reduce28DeviceReduceSingleTileKernelINS2_10policy_hubIdyN4cuda3std3__44plusIdEEE10Policy1000EN6thrust24THRUST_300001_SM_1000_NS6detail15normal_iteratorINSD_10device_ptrIdEEEEPdyS9_ddNS7_10__identityEEEvT0_T1_T2_T3_T4_T6_)
        /*0068*/ 	.word	0x0000002e


	//----- nvinfo : EIATTR_FRAME_SIZE
	.align		4
.L_60:
        /*006c*/ 	.byte	0x04, 0x11
        /*006e*/ 	.short	(.L_62 - .L_61)
	.align		4
.L_61:
        /*0070*/ 	.word	index@(_ZN3cub18CUB_300001_SM_10006detail6reduce28DeviceReduceSingleTileKernelINS2_10policy_hubIdyN4cuda3std3__44plusIdEEE10Policy1000EN6thrust24THRUST_300001_SM_1000_NS6detail15normal_iteratorINSD_10device_ptrIdEEEEPdyS9_ddNS7_10__identityEEEvT0_T1_T2_T3_T4_T6_)
        /*0074*/ 	.word	0x00000000


	//----- nvinfo : EIATTR_REGCOUNT
	.align		4
.L_62:
        /*0078*/ 	.byte	0x04, 0x2f
        /*007a*/ 	.short	(.L_64 - .L_63)
	.align		4
.L_63:
        /*007c*/ 	.word	index@(_ZN3cub18CUB_300001_SM_10006detail6reduce18DeviceReduceKernelINS2_10policy_hubIdyN4cuda3std3__44plusIdEEE10Policy1000EN6thrust24THRUST_300001_SM_1000_NS6detail15normal_iteratorINSD_10device_ptrIdEEEEyS9_dNS7_10__identityEEEvT0_PT3_T1_NS0_13GridEvenShareISN_EET2_T4_)
        /*0080*/ 	.word	0x0000001d


	//----- nvinfo : EIATTR_FRAME_SIZE
	.align		4
.L_64:
        /*0084*/ 	.byte	0x04, 0x11
        /*0086*/ 	.short	(.L_66 - .L_65)
	.align		4
.L_65:
        /*0088*/ 	.word	index@(_ZN3cub18CUB_300001_SM_10006detail6reduce18DeviceReduceKernelINS2_10policy_hubIdyN4cuda3std3__44plusIdEEE10Policy1000EN6thrust24THRUST_300001_SM_1000_NS6detail15normal_iteratorINSD_10device_ptrIdEEEEyS9_dNS7_10__identityEEEvT0_PT3_T1_NS0_13GridEvenShareISN_EET2_T4_)
        /*008c*/ 	.word	0x00000000


	//----- nvinfo : EIATTR_REGCOUNT
	.align		4
.L_66:
        /*0090*/ 	.byte	0x04, 0x2f
        /*0092*/ 	.short	(.L_68 - .L_67)
	.align		4
.L_67:
        /*0094*/ 	.word	index@(_ZN3cub18CUB_300001_SM_10006detail6reduce28DeviceReduceSingleTileKernelINS2_10policy_hubIdyN4cuda3std3__44plusIdEEE10Policy1000EPdSC_iS9_ddNS7_10__identityEEEvT0_T1_T2_T3_T4_T6_)
        /*0098*/ 	.word	0x00000030


	//----- nvinfo : EIATTR_FRAME_SIZE
	.align		4
.L_68:
        /*009c*/ 	.byte	0x04, 0x11
        /*009e*/ 	.short	(.L_70 - .L_69)
	.align		4
.L_69:
        /*00a0*/ 	.word	index@(_ZN3cub18CUB_300001_SM_10006detail6reduce28DeviceReduceSingleTileKernelINS2_10policy_hubIdyN4cuda3std3__44plusIdEEE10Policy1000EPdSC_iS9_ddNS7_10__identityEEEvT0_T1_T2_T3_T4_T6_)
        /*00a4*/ 	.word	0x00000000


	//----- nvinfo : EIATTR_REGCOUNT
	.align		4
.L_70:
        /*00a8*/ 	.byte	0x04, 0x2f
        /*00aa*/ 	.short	(.L_72 - .L_71)
	.align		4
.L_71:
        /*00ac*/ 	.word	index@(_ZN3cub18CUB_300001_SM_10006detail6reduce28DeviceReduceSingleTileKernelINS2_10policy_hubIdjN4cuda3std3__44plusIdEEE10Policy1000EN6thrust24THRUST_300001_SM_1000_NS6detail15normal_iteratorINSD_10device_ptrIdEEEEPdjS9_dd21square_diff_from_meanEEvT0_T1_T2_T3_T4_T6_)
        /*00b0*/ 	.word	0x0000002d


	//----- nvinfo : EIATTR_FRAME_SIZE
	.align		4
.L_72:
        /*00b4*/ 	.byte	0x04, 0x11
        /*00b6*/ 	.short	(.L_74 - .L_73)
	.align		4
.L_73:
        /*00b8*/ 	.word	index@(_ZN3cub18CUB_300001_SM_10006detail6reduce28DeviceReduceSingleTileKernelINS2_10policy_hubIdjN4cuda3std3__44plusIdEEE10Policy1000EN6thrust24THRUST_300001_SM_1000_NS6detail15normal_iteratorINSD_10device_ptrIdEEEEPdjS9_dd21square_diff_from_meanEEvT0_T1_T2_T3_T4_T6_)
        /*00bc*/ 	.word	0x00000000


	//----- nvinfo : EIATTR_REGCOUNT
	.align		4
.L_74:
        /*00c0*/ 	.byte	0x04, 0x2f
        /*00c2*/ 	.short	(.L_76 - .L_75)
	.align		4
.L_75:
        /*00c4*/ 	.word	index@(_ZN3cub18CUB_300001_SM_10006detail6reduce18DeviceReduceKernelINS2_10policy_hubIdjN4cuda3std3__44plusIdEEE10Policy1000EN6thrust24THRUST_300001_SM_1000_NS6detail15normal_iteratorINSD_10device_ptrIdEEEEjS9_d21square_diff_from_meanEEvT0_PT3_T1_NS0_13GridEvenShareISN_EET2_T4_)
        /*00c8*/ 	.word	0x00000020


	//----- nvinfo : EIATTR_FRAME_SIZE
	.align		4
.L_76:
        /*00cc*/ 	.byte	0x04, 0x11
        /*00ce*/ 	.short	(.L_78 - .L_77)
	.align		4
.L_77:
        /*00d0*/ 	.word	index@(_ZN3cub18CUB_300001_SM_10006detail6reduce18DeviceReduceKernelINS2_10policy_hubIdjN4cuda3std3__44plusIdEEE10Policy1000EN6thrust24THRUST_300001_SM_1000_NS6detail15normal_iteratorINSD_10device_ptrIdEEEEjS9_d21square_diff_from_meanEEvT0_PT3_T1_NS0_13GridEvenShareISN_EET2_T4_)
        /*00d4*/ 	.word	0x00000000


	//----- nvinfo : EIATTR_REGCOUNT
	.align		4
.L_78:
        /*00d8*/ 	.byte	0x04, 0x2f
        /*00da*/ 	.short	(.L_80 - .L_79)
	.align		4
.L_79:
        /*00dc*/ 	.word	index@(_ZN3cub18CUB_300001_SM_10006detail6reduce28DeviceReduceSingleTileKernelINS2_10policy_hubIdyN4cuda3std3__44plusIdEEE10Policy1000EN6thrust24THRUST_300001_SM_1000_NS6detail15normal_iteratorINSD_10device_ptrIdEEEEPdyS9_dd21square_diff_from_meanEEvT0_T1_T2_T3_T4_T6_)
        /*00e0*/ 	.word	0x0000002e


	//----- nvinfo : EIATTR_FRAME_SIZE
	.align		4
.L_80:
        /*00e4*/ 	.byte	0x04, 0x11
        /*00e6*/ 	.short	(.L_82 - .L_81)
	.align		4
.L_81:
        /*00e8*/ 	.word	index@(_ZN3cub18CUB_300001_SM_10006detail6reduce28DeviceReduceSingleTileKernelINS2_10policy_hubIdyN4cuda3std3__44plusIdEEE10Policy1000EN6thrust24THRUST_300001_SM_1000_NS6detail15normal_iteratorINSD_10device_ptrIdEEEEPdyS9_dd21square_diff_from_meanEEvT0_T1_T2_T3_T4_T6_)
        /*00ec*/ 	.word	0x00000000


	//----- nvinfo : EIATTR_REGCOUNT
	.align		4
.L_82:
        /*00f0*/ 	.byte	0x04, 0x2f
        /*00f2*/ 	.short	(.L_84 - .L_83)
	.align		4
.L_83:
        /*00f4*/ 	.word	index@(_ZN3cub18CUB_300001_SM_10006detail6reduce18DeviceReduceKernelINS2_10policy_hubIdyN4cuda3std3__44plusIdEEE10Policy1000EN6thrust24THRUST_300001_SM_1000_NS6detail15normal_iteratorINSD_10device_ptrIdEEEEyS9_d21square_diff_from_meanEEvT0_PT3_T1_NS0_13GridEvenShareISN_EET2_T4_)
        /*00f8*/ 	.word	0x0000001d


	//----- nvinfo : EIATTR_FRAME_SIZE
	.align		4
.L_84:
        /*00fc*/ 	.byte	0x04, 0x11
        /*00fe*/ 	.short	(.L_86 - .L_85)
	.align		4
.L_85:
        /*0100*/ 	.word	index@(_ZN3cub18CUB_300001_SM_10006detail6reduce18DeviceReduceKernelINS2_10policy_hubIdyN4cuda3std3__44plusIdEEE10Policy1000EN6thrust24THRUST_300001_SM_1000_NS6detail15normal_iteratorINSD_10device_ptrIdEEEEyS9_d21square_diff_from_meanEEvT0_PT3_T1_NS0_13GridEvenShareISN_EET2_T4_)
        /*0104*/ 	.word	0x00000000


	//----- nvinfo : EIATTR_MIN_STACK_SIZE
	.align		4
.L_86:
        /*0108*/ 	.byte	0x04, 0x12
        /*010a*/ 	.short	(.L_88 - .L_87)
	.align		4
.L_87:
        /*010c*/ 	.word	index@(_ZN3cub18CUB_300001_SM_10006detail6reduce18DeviceReduceKernelINS2_10policy_hubIdyN4cuda3std3__44plusIdEEE10Policy1000EN6thrust24THRUST_300001_SM_1000_NS6detail15normal_iteratorINSD_10device_ptrIdEEEEyS9_d21square_diff_from_meanEEvT0_PT3_T1_NS0_13GridEvenShareISN_EET2_T4_)
        /*0110*/ 	.word	0x00000000


	//----- nvinfo : EIATTR_MIN_STACK_SIZE
	.align		4
.L_88:
        /*0114*/ 	.byte	0x04, 0x12
        /*0116*/ 	.short	(.L_90 - .L_89)
	.align		4
.L_89:
        /*0118*/ 	.word	index@(_ZN3cub18CUB_300001_SM_10006detail6reduce28DeviceReduceSingleTileKernelINS2_10policy_hubIdyN4cuda3std3__44plusIdEEE10Policy1000EN6thrust24THRUST_300001_SM_1000_NS6detail15normal_iteratorINSD_10device_ptrIdEEEEPdyS9_dd21square_diff_from_meanEEvT0_T1_T2_T3_T4_T6_)
        /*011c*/ 	.word	0x00000000


	//----- nvinfo : EIATTR_MIN_STACK_SIZE
	.align		4
.L_90:
        /*0120*/ 	.byte	0x04, 0x12
        /*0122*/ 	.short	(.L_92 - .L_91)
	.align		4
.L_91:
        /*0124*/ 	.word	index@(_ZN3cub18CUB_300001_SM_10006detail6reduce18DeviceReduceKernelINS2_10policy_hubIdjN4cuda3std3__44plusIdEEE10Policy1000EN6thrust24THRUST_300001_SM_1000_NS6detail15normal_iteratorINSD_10device_ptrIdEEEEjS9_d21square_diff_from_meanEEvT0_PT3_T1_NS0_13GridEvenShareISN_EET2_T4_)
        /*0128*/ 	.word	0x00000000


	//----- nvinfo : EIATTR_MIN_STACK_SIZE
	.align		4
.L_92:
        /*012c*/ 	.byte	0x04, 0x12
        /*012e*/ 	.short	(.L_94 - .L_93)
	.align		4
.L_93:
        /*0130*/ 	.word	index@(_ZN3cub18CUB_300001_SM_10006detail6reduce28DeviceReduceSingleTileKernelINS2_10policy_hubIdjN4cuda3std3__44plusIdEEE10Policy1000EN6thrust24THRUST_300001_SM_1000_NS6detail15normal_iteratorINSD_10device_ptrIdEEEEPdjS9_dd21square_diff_from_meanEEvT0_T1_T2_T3_T4_T6_)
        /*0134*/ 	.word	0x00000000


	//----- nvinfo : EIATTR_MIN_STACK_SIZE
	.align		4
.L_94:
        /*0138*/ 	.byte	0x04, 0x12
        /*013a*/ 	.short	(.L_96 - .L_95)
	.align		4
.L_95:
        /*013c*/ 	.word	index@(_ZN3cub18CUB_300001_SM_10006detail6reduce28DeviceReduceSingleTileKernelINS2_10policy_hubIdyN4cuda3std3__44plusIdEEE10Policy1000EPdSC_iS9_ddNS7_10__identityEEEvT0_T1_T2_T3_T4_T6_)
        /*0140*/ 	.word	0x00000000


	//----- nvinfo : EIATTR_MIN_STACK_SIZE
	.align		4
.L_96:
        /*0144*/ 	.byte	0x04, 0x12
        /*0146*/ 	.short	(.L_98 - .L_97)
	.align		4
.L_97:
        /*0148*/ 	.word	index@(_ZN3cub18CUB_300001_SM_10006detail6reduce18DeviceReduceKernelINS2_10policy_hubIdyN4cuda3std3__44plusIdEEE10Policy1000EN6thrust24THRUST_300001_SM_1000_NS6detail15normal_iteratorINSD_10device_ptrIdEEEEyS9_dNS7_10__identityEEEvT0_PT3_T1_NS0_13GridEvenShareISN_EET2_T4_)
        /*014c*/ 	.word	0x00000000


	//----- nvinfo : EIATTR_MIN_STACK_SIZE
	.align		4
.L_98:
        /*0150*/ 	.byte	0x04, 0x12
        /*0152*/ 	.short	(.L_100 - .L_99)
	.align		4
.L_99:
        /*0154*/ 	.word	index@(_ZN3cub18CUB_300001_SM_10006detail6reduce28DeviceReduceSingleTileKernelINS2_10policy_hubIdyN4cuda3std3__44plusIdEEE10Policy1000EN6thrust24THRUST_300001_SM_1000_NS6detail15normal_iteratorINSD_10device_ptrIdEEEEPdyS9_ddNS7_10__identityEEEvT0_T1_T2_T3_T4_T6_)
        /*0158*/ 	.word	0x00000000


	//----- nvinfo : EIATTR_MIN_STACK_SIZE
	.align		4
.L_100:
        /*015c*/ 	.byte	0x04, 0x12
        /*015e*/ 	.short	(.L_102 - .L_101)
	.align		4
.L_101:
        /*0160*/ 	.word	index@(_ZN3cub18CUB_300001_SM_10006detail6reduce28DeviceReduceSingleTileKernelINS2_10policy_hubIdjN4cuda3std3__44plusIdEEE10Policy1000EPdSC_iS9_ddNS7_10__identityEEEvT0_T1_T2_T3_T4_T6_)
        /*0164*/ 	.word	0x00000000


	//----- nvinfo : EIATTR_MIN_STACK_SIZE
	.align		4
.L_102:
        /*0168*/ 	.byte	0x04, 0x12
        /*016a*/ 	.short	(.L_104 - .L_103)
	.align		4
.L_103:
        /*016c*/ 	.word	index@(_ZN3cub18CUB_300001_SM_10006detail6reduce18DeviceReduceKernelINS2_10policy_hubIdjN4cuda3std3__44plusIdEEE10Policy1000EN6thrust24THRUST_300001_SM_1000_NS6detail15normal_iteratorINSD_10device_ptrIdEEEEjS9_dNS7_10__identityEEEvT0_PT3_T1_NS0_13GridEvenShareISN_EET2_T4_)
        /*0170*/ 	.word	0x00000000


	//----- nvinfo : EIATTR_MIN_STACK_SIZE
	.align		4
.L_104:
        /*0174*/ 	.byte	0x04, 0x12
        /*0176*/ 	.short	(.L_106 - .L_105)
	.align		4
.L_105:
        /*0178*/ 	.word	index@(_ZN3cub18CUB_300001_SM_10006detail6reduce28DeviceReduceSingleTileKernelINS2_10policy_hubIdjN4cuda3std3__44plusIdEEE10Policy1000EN6thrust24THRUST_300001_SM_1000_NS6detail15normal_iteratorINSD_10device_ptrIdEEEEPdjS9_ddNS7_10__identityEEEvT0_T1_T2_T3_T4_T6_)
        /*017c*/ 	.word	0x00000000


	//----- nvinfo : EIATTR_MIN_STACK_SIZE
	.align		4
.L_106:
        /*0180*/ 	.byte	0x04, 0x12
        /*0182*/ 	.short	(.L_108 - .L_107)
	.align		4
.L_107:
        /*0184*/ 	.word	index@(_ZN3cub18CUB_300001_SM_10006detail11EmptyKernelIvEEvv)
        /*0188*/ 	.word	0x00000000
.L_108:


//--------------------- .nv.compat                --------------------------
	.section	.nv.compat,"",@"SHT_CUDA_COMPAT_INFO"
	.align	4
        /*0000*/ 	.byte	0x02, 0x09, 0x00, 0x00, 0x02, 0x02, 0x01, 0x00, 0x02, 0x05, 0x05, 0x00, 0x03, 0x07, 0x01, 0x01
        /*0010*/ 	.byte	0x02, 0x03, 0x00, 0x00, 0x02, 0x06, 0x01, 0x00, 0x04, 0x0b, 0x08, 0x00, 0x01, 0x00, 0x00, 0x00
        /*0020*/ 	.byte	0x00, 0x00, 0x00, 0x00


//--------------------- .nv.info._ZN3cub18CUB_300001_SM_10006detail6reduce18DeviceReduceKernelINS2_10policy_hubIdyN4cuda3std3__44plusIdEEE10Policy1000EN6thrust24THRUST_300001_SM_1000_NS6detail15normal_iteratorINSD_10device_ptrIdEEEEyS9_d21square_diff_from_meanEEvT0_PT3_T1_NS0_13GridEvenShareISN_EET2_T4_ --------------------------
	.section	.nv.info._ZN3cub18CUB_300001_SM_10006detail6reduce18DeviceReduceKernelINS2_10policy_hubIdyN4cuda3std3__44plusIdEEE10Policy1000EN6thrust24THRUST_300001_SM_1000_NS6detail15normal_iteratorINSD_10device_ptrIdEEEEyS9_d21square_diff_from_meanEEvT0_PT3_T1_NS0_13GridEvenShareISN_EET2_T4_,"",@"SHT_CUDA_INFO"
	.sectionflags	@""
	.align	4


	//----- nvinfo : EIATTR_CUDA_API_VERSION
	.align		4
        /*0000*/ 	.byte	0x04, 0x37
        /*0002*/ 	.short	(.L_110 - .L_109)
.L_109:
        /*0004*/ 	.word	0x00000082


	//----- nvinfo : EIATTR_KPARAM_INFO
	.align		4
.L_110:
        /*0008*/ 	.byte	0x04, 0x17
        /*000a*/ 	.short	(.L_112 - .L_111)
.L_111:
        /*000c*/ 	.word	0x00000000
        /*0010*/ 	.short	0x0005
        /*0012*/ 	.short	0x0068
        /*0014*/ 	.byte	0x00, 0xf0, 0x21, 0x00


	//----- nvinfo : EIATTR_KPARAM_INFO
	.align		4
.L_112:
        /*0018*/ 	.byte	0x04, 0x17
        /*001a*/ 	.short	(.L_114 - .L_113)
.L_113:
        /*001c*/ 	.word	0x00000000
        /*0020*/ 	.short	0x0004
        /*0022*/ 	.short	0x0060
        /*0024*/ 	.byte	0x00, 0xf0, 0x05, 0x00


	//----- nvinfo : EIATTR_KPARAM_INFO
	.align		4
.L_114:
        /*0028*/ 	.byte	0x04, 0x17
        /*002a*/ 	.short	(.L_116 - .L_115)
.L_115:
        /*002c*/ 	.word	0x00000000
        /*0030*/ 	.short	0x0003
        /*0032*/ 	.short	0x0018
        /*0034*/ 	.byte	0x00, 0xf0, 0x21, 0x01


	//----- nvinfo : EIATTR_KPARAM_INFO
	.align		4
.L_116:
        /*0038*/ 	.byte	0x04, 0x17
        /*003a*/ 	.short	(.L_118 - .L_117)
.L_117:
        /*003c*/ 	.word	0x00000000
        /*0040*/ 	.short	0x0002
        /*0042*/ 	.short	0x0010
        /*0044*/ 	.byte	0x00, 0xf0, 0x21, 0x00


	//----- nvinfo : EIATTR_KPARAM_INFO
	.align		4
.L_118:
        /*0048*/ 	.byte	0x04, 0x17
        /*004a*/ 	.short	(.L_120 - .L_119)
.L_119:
        /*004c*/ 	.word	0x00000000
        /*0050*/ 	.short	0x0001
        /*0052*/ 	.short	0x0008
        /*0054*/ 	.byte	0x00, 0xf5, 0x21, 0x00


	//----- nvinfo : EIATTR_KPARAM_INFO
	.align		4
.L_120:
        /*0058*/ 	.byte	0x04, 0x17
        /*005a*/ 	.short	(.L_122 - .L_121)
.L_121:
        /*005c*/ 	.word	0x00000000
        /*0060*/ 	.short	0x0000
        /*0062*/ 	.short	0x0000
        /*0064*/ 	.byte	0x00, 0xf0, 0x21, 0x00


	//----- nvinfo : EIATTR_SPARSE_MMA_MASK
	.align		4
.L_122:
        /*0068*/ 	.byte	0x03, 0x50
        /*006a*/ 	.short	0x0000


	//----- nvinfo : EIATTR_MAXREG_COUNT
	.align		4
        /*006c*/ 	.byte	0x03, 0x1b
        /*006e*/ 	.short	0x0080


	//----- nvinfo : EIATTR_NUM_BARRIERS
	.align		4
        /*0070*/ 	.byte	0x02, 0x4c
        /*0072*/ 	.byte	0x01
	.zero		1


	//----- nvinfo : EIATTR_MERCURY_ISA_VERSION
	.align		4
        /*0074*/ 	.byte	0x03, 0x5f
        /*0076*/ 	.short	0x0101


	//----- nvinfo : EIATTR_COOP_GROUP_MASK_REGIDS
	.align		4
        /*0078*/ 	.byte	0x04, 0x29
        /*007a*/ 	.short	(.L_124 - .L_123)


	//   ....[0]....
.L_123:
        /*007c*/ 	.word	0xffffffff


	//   ....[1]....
        /*0080*/ 	.word	0xffffffff


	//   ....[2]....
        /*0084*/ 	.word	0xffffffff


	//   ....[3]....
        /*0088*/ 	.word	0xffffffff


	//   ....[4]....
        /*008c*/ 	.word	0xffffffff


	//   ....[5]....
        /*0090*/ 	.word	0xffffffff


	//   ....[6]....
        /*0094*/ 	.word	0xffffffff


	//   ....[7]....
        /*0098*/ 	.word	0xffffffff


	//   ....[8]....
        /*009c*/ 	.word	0xffffffff


	//   ....[9]....
        /*00a0*/ 	.word	0xffffffff


	//   ....[10]....
        /*00a4*/ 	.word	0xffffffff


	//   ....[11]....
        /*00a8*/ 	.word	0xffffffff


	//   ....[12]....
        /*00ac*/ 	.word	0xffffffff


	//   ....[13]....
        /*00b0*/ 	.word	0xffffffff


	//   ....[14]....
        /*00b4*/ 	.word	0xffffffff


	//   ....[15]....
        /*00b8*/ 	.word	0xffffffff


	//   ....[16]....
        /*00bc*/ 	.word	0xffffffff


	//   ....[17]....
        /*00c0*/ 	.word	0xffffffff


	//   ....[18]....
        /*00c4*/ 	.word	0xffffffff


	//   ....[19]....
        /*00c8*/ 	.word	0xffffffff


	//   ....[20]....
        /*00cc*/ 	.word	0xffffffff


	//   ....[21]....
        /*00d0*/ 	.word	0xffffffff


	//   ....[22]....
        /*00d4*/ 	.word	0xffffffff


	//   ....[23]....
        /*00d8*/ 	.word	0xffffffff


	//   ....[24]....
        /*00dc*/ 	.word	0xffffffff


	//   ....[25]....
        /*00e0*/ 	.word	0xffffffff


	//   ....[26]....
        /*00e4*/ 	.word	0xffffffff


	//   ....[27]....
        /*00e8*/ 	.word	0xffffffff


	//   ....[28]....
        /*00ec*/ 	.word	0xffffffff


	//   ....[29]....
        /*00f0*/ 	.word	0xffffffff


	//----- nvinfo : EIATTR_COOP_GROUP_INSTR_OFFSETS
	.align		4
.L_124:
        /*00f4*/ 	.byte	0x04, 0x28
        /*00f6*/ 	.short	(.L_126 - .L_125)


	//   ....[0]....
.L_125:
        /*00f8*/ 	.word	0x00000be0


	//   ....[1]....
        /*00fc*/ 	.word	0x00000bf0


	//   ....[2]....
        /*0100*/ 	.word	0x00000c60


	//   ....[3]....
        /*0104*/ 	.word	0x00000c80


	//   ....[4]....
        /*0108*/ 	.word	0x00000cf0


	//   ....[5]....
        /*010c*/ 	.word	0x00000d00


	//   ....[6]....
        /*0110*/ 	.word	0x00000d50


	//   ....[7]....
        /*0114*/ 	.word	0x00000d70


	//   ....[8]....
        /*0118*/ 	.word	0x00000de0


	//   ....[9]....
        /*011c*/ 	.word	0x00000df0


	//   ....[10]....
        /*0120*/ 	.word	0x00001090


	//   ....[11]....
        /*0124*/ 	.word	0x000010a0


	//   ....[12]....
        /*0128*/ 	.word	0x00001120


	//   ....[13]....
        /*012c*/ 	.word	0x00001140


	//   ....[14]....
        /*0130*/ 	.word	0x000011a0


	//   ....[15]....
        /*0134*/ 	.word	0x000011d0


	//   ....[16]....
        /*0138*/ 	.word	0x00001220


	//   ....[17]....
        /*013c*/ 	.word	0x00001240


	//   ....[18]....
        /*0140*/ 	.word	0x000012a0


	//   ....[19]....
        /*0144*/ 	.word	0x000012d0


	//   ....[20]....
        /*0148*/ 	.word	0x00002850


	//   ....[21]....
        /*014c*/ 	.word	0x00002860


	//   ....[22]....
        /*0150*/ 	.word	0x000028e0


	//   ....[23]....
        /*0154*/ 	.word	0x000028f0


	//   ....[24]....
        /*0158*/ 	.word	0x00002950


	//   ....[25]....
        /*015c*/ 	.word	0x00002960


	//   ....[26]....
        /*0160*/ 	.word	0x000029b0


	//   ....[27]....
        /*0164*/ 	.word	0x000029e0


	//   ....[28]....
        /*0168*/ 	.word	0x00002a60


	//   ....[29]....
        /*016c*/ 	.word	0x00002a70


	//----- nvinfo : EIATTR_VRC_CTA_INIT_COUNT
	.align		4
.L_126:
        /*0170*/ 	.byte	0x02, 0x4a
	.zero		1
	.zero		1


	//----- nvinfo : EIATTR_EXIT_INSTR_OFFSETS
	.align		4
        /*0174*/ 	.byte	0x04, 0x1c
        /*0176*/ 	.short	(.L_128 - .L_127)


	//   ....[0]....
.L_127:
        /*0178*/ 	.word	0x00002ca0


	//   ....[1]....
        /*017c*/ 	.word	0x00002d00


	//----- nvinfo : EIATTR_MAX_THREADS
	.align		4
.L_128:
        /*0180*/ 	.byte	0x04, 0x05
        /*0182*/ 	.short	(.L_130 - .L_129)
.L_129:
        /*0184*/ 	.word	0x00000200
        /*0188*/ 	.word	0x00000001
        /*018c*/ 	.word	0x00000001


	//----- nvinfo : EIATTR_CRS_STACK_SIZE
	.align		4
.L_130:
        /*0190*/ 	.byte	0x04, 0x1e
        /*0192*/ 	.short	(.L_132 - .L_131)
.L_131:
        /*0194*/ 	.word	0x00000000


	//----- nvinfo : EIATTR_CBANK_PARAM_SIZE
	.align		4
.L_132:
        /*0198*/ 	.byte	0x03, 0x19
        /*019a*/ 	.short	0x0070


	//----- nvinfo : EIATTR_PARAM_CBANK
	.align		4
        /*019c*/ 	.byte	0x04, 0x0a
        /*019e*/ 	.short	(.L_134 - .L_133)
	.align		4
.L_133:
        /*01a0*/ 	.word	index@(.nv.constant0._ZN3cub18CUB_300001_SM_10006detail6reduce18DeviceReduceKernelINS2_10policy_hubIdyN4cuda3std3__44plusIdEEE10Policy1000EN6thrust24THRUST_300001_SM_1000_NS6detail15normal_iteratorINSD_10device_ptrIdEEEEyS9_d21square_diff_from_meanEEvT0_PT3_T1_NS0_13GridEvenShareISN_EET2_T4_)
        /*01a4*/ 	.short	0x0380
        /*01a6*/ 	.short	0x0070


	//----- nvinfo : EIATTR_SW_WAR
	.align		4
.L_134:
        /*01a8*/ 	.byte	0x04, 0x36
        /*01aa*/ 	.short	(.L_136 - .L_135)
.L_135:
        /*01ac*/ 	.word	0x00000008
.L_136:


//--------------------- .nv.info._ZN3cub18CUB_300001_SM_10006detail6reduce28DeviceReduceSingleTileKernelINS2_10policy_hubIdyN4cuda3std3__44plusIdEEE10Policy1000EN6thrust24THRUST_300001_SM_1000_NS6detail15normal_iteratorINSD_10device_ptrIdEEEEPdyS9_dd21square_diff_from_meanEEvT0_T1_T2_T3_T4_T6_ --------------------------
	.section	.nv.info._ZN3cub18CUB_300001_SM_10006detail6reduce28DeviceReduceSingleTileKernelINS2_10policy_hubIdyN4cuda3std3__44plusIdEEE10Policy1000EN6thrust24THRUST_300001_SM_1000_NS6detail15normal_iteratorINSD_10device_ptrIdEEEEPdyS9_dd21square_diff_from_meanEEvT0_T1_T2_T3_T4_T6_,"",@"SHT_CUDA_INFO"
	.sectionflags	@""
	.align	4


	//----- nvinfo : EIATTR_CUDA_API_VERSION
	.align		4
        /*0000*/ 	.byte	0x04, 0x37
        /*0002*/ 	.short	(.L_138 - .L_137)
.L_137:
        /*0004*/ 	.word	0x00000082


	//----- nvinfo : EIATTR_KPARAM_INFO
	.align		4
.L_138:
        /*0008*/ 	.byte	0x04, 0x17
        /*000a*/ 	.short	(.L_140 - .L_139)
.L_139:
        /*000c*/ 	.word	0x00000000
        /*0010*/ 	.short	0x0005
        /*0012*/ 	.short	0x0028
        /*0014*/ 	.byte	0x00, 0xf0, 0x21, 0x00


	//----- nvinfo : EIATTR_KPARAM_INFO
	.align		4
.L_140:
        /*0018*/ 	.byte	0x04, 0x17
        /*001a*/ 	.short	(.L_142 - .L_141)
.L_141:
        /*001c*/ 	.word	0x00000000
        /*0020*/ 	.short	0x0004
        /*0022*/ 	.short	0x0020
        /*0024*/ 	.byte	0x00, 0xf0, 0x21, 0x00


	//----- nvinfo : EIATTR_KPARAM_INFO
	.align		4
.L_142:
        /*0028*/ 	.byte	0x04, 0x17
        /*002a*/ 	.short	(.L_144 - .L_143)
.L_143:
        /*002c*/ 	.word	0x00000000
        /*0030*/ 	.short	0x0003
        /*0032*/ 	.short	0x0018
        /*0034*/ 	.byte	0x00, 0xf0, 0x05, 0x00


	//----- nvinfo : EIATTR_KPARAM_INFO
	.align		4
.L_144:
        /*0038*/ 	.byte	0x04, 0x17
        /*003a*/ 	.short	(.L_146 - .L_145)
.L_145:
        /*003c*/ 	.word	0x00000000
        /*0040*/ 	.short	0x0002
        /*0042*/ 	.short	0x0010
        /*0044*/ 	.byte	0x00, 0xf0, 0x21, 0x00


	//----- nvinfo : EIATTR_KPARAM_INFO
	.align		4
.L_146:
        /*0048*/ 	.byte	0x04, 0x17
        /*004a*/ 	.short	(.L_148 - .L_147)
.L_147:
        /*004c*/ 	.word	0x00000000
        /*0050*/ 	.short	0x0001
        /*0052*/ 	.short	0x0008
        /*0054*/ 	.byte	0x00, 0xf5, 0x21, 0x00


	//----- nvinfo : EIATTR_KPARAM_INFO
	.align		4
.L_148:
        /*0058*/ 	.byte	0x04, 0x17
        /*005a*/ 	.short	(.L_150 - .L_149)
.L_149:
        /*005c*/ 	.word	0x00000000
        /*0060*/ 	.short	0x0000
        /*0062*/ 	.short	0x0000
        /*0064*/ 	.byte	0x00, 0xf0, 0x21, 0x00


	//----- nvinfo : EIATTR_SPARSE_MMA_MASK
	.align		4
.L_150:
        /*0068*/ 	.byte	0x03, 0x50
        /*006a*/ 	.short	0x0000


	//----- nvinfo : EIATTR_MAXREG_COUNT
	.align		4
        /*006c*/ 	.byte	0x03, 0x1b
        /*006e*/ 	.short	0x0080


	//----- nvinfo : EIATTR_NUM_BARRIERS
	.align		4
        /*0070*/ 	.byte	0x02, 0x4c
        /*0072*/ 	.byte	0x01
	.zero		1


	//----- nvinfo : EIATTR_MERCURY_ISA_VERSION
	.align		4
        /*0074*/ 	.byte	0x03, 0x5f
        /*0076*/ 	.short	0x0101


	//----- nvinfo : EIATTR_COOP_GROUP_MASK_REGIDS
	.align		4
        /*0078*/ 	.byte	0x04, 0x29
        /*007a*/ 	.short	(.L_152 - .L_151)


	//   ....[0]....
.L_151:
        /*007c*/ 	.word	0xffffffff


	//   ....[1]....
        /*0080*/ 	.word	0xffffffff


	//   ....[2]....
        /*0084*/ 	.word	0xffffffff


	//   ....[3]....
        /*0088*/ 	.word	0xffffffff


	//   ....[4]....
        /*008c*/ 	.word	0xffffffff


	//   ....[5]....
        /*0090*/ 	.word	0xffffffff


	//   ....[6]....
        /*0094*/ 	.word	0xffffffff


	//   ....[7]....
        /*0098*/ 	.word	0xffffffff


	//   ....[8]....
        /*009c*/ 	.word	0xffffffff


	//   ....[9]....
        /*00a0*/ 	.word	0xffffffff


	//   ....[10]....
        /*00a4*/ 	.word	0xffffffff


	//   ....[11]....
        /*00a8*/ 	.word	0xffffffff


	//   ....[12]....
        /*00ac*/ 	.word	0xffffffff


	//   ....[13]....
        /*00b0*/ 	.word	0xffffffff


	//   ....[14]....
        /*00b4*/ 	.word	0xffffffff


	//   ....[15]....
        /*00b8*/ 	.word	0xffffffff


	//   ....[16]....
        /*00bc*/ 	.word	0xffffffff


	//   ....[17]....
        /*00c0*/ 	.word	0xffffffff


	//   ....[18]....
        /*00c4*/ 	.word	0xffffffff


	//   ....[19]....
        /*00c8*/ 	.word	0xffffffff


	//   ....[20]....
        /*00cc*/ 	.word	0xffffffff


	//   ....[21]....
        /*00d0*/ 	.word	0xffffffff


	//   ....[22]....
        /*00d4*/ 	.word	0xffffffff


	//   ....[23]....
        /*00d8*/ 	.word	0xffffffff


	//   ....[24]....
        /*00dc*/ 	.word	0xffffffff


	//   ....[25]....
        /*00e0*/ 	.word	0xffffffff


	//   ....[26]....
        /*00e4*/ 	.word	0xffffffff


	//   ....[27]....
        /*00e8*/ 	.word	0xffffffff


	//   ....[28]....
        /*00ec*/ 	.word	0xffffffff


	//   ....[29]....
        /*00f0*/ 	.word	0xffffffff


	//----- nvinfo : EIATTR_COOP_GROUP_INSTR_OFFSETS
	.align		4
.L_152:
        /*00f4*/ 	.byte	0x04, 0x28
        /*00f6*/ 	.short	(.L_154 - .L_153)


	//   ....[0]....
.L_153:
        /*00f8*/ 	.word	0x00000b50


	//   ....[1]....
        /*00fc*/ 	.word	0x00000b60


	//   ....[2]....
        /*0100*/ 	.word	0x00000bd0


	//   ....[3]....
        /*0104*/ 	.word	0x00000c00


	//   ....[4]....
        /*0108*/ 	.word	0x00000c70


	//   ....[5]....
        /*010c*/ 	.word	0x00000c80


	//   ....[6]....
        /*0110*/ 	.word	0x00000cd0


	//   ....[7]....
        /*0114*/ 	.word	0x00000cf0


	//   ....[8]....
        /*0118*/ 	.word	0x00000d50


	//   ....[9]....
        /*011c*/ 	.word	0x00000d60


	//   ....[10]....
        /*0120*/ 	.word	0x00001000


	//   ....[11]....
        /*0124*/ 	.word	0x00001010


	//   ....[12]....
        /*0128*/ 	.word	0x000010a0


	//   ....[13]....
        /*012c*/ 	.word	0x000010c0


	//   ....[14]....
        /*0130*/ 	.word	0x00001110


	//   ....[15]....
        /*0134*/ 	.word	0x00001130


	//   ....[16]....
        /*0138*/ 	.word	0x00001180


	//   ....[17]....
        /*013c*/ 	.word	0x000011b0


	//   ....[18]....
        /*0140*/ 	.word	0x00001210


	//   ....[19]....
        /*0144*/ 	.word	0x00001240


	//   ....[20]....
        /*0148*/ 	.word	0x00002680


	//   ....[21]....
        /*014c*/ 	.word	0x00002690


	//   ....[22]....
        /*0150*/ 	.word	0x00002700


	//   ....[23]....
        /*0154*/ 	.word	0x00002710


	//   ....[24]....
        /*0158*/ 	.word	0x00002770


	//   ....[25]....
        /*015c*/ 	.word	0x00002780


	//   ....[26]....
        /*0160*/ 	.word	0x000027d0


	//   ....[27]....
        /*0164*/ 	.word	0x00002800


	//   ....[28]....
        /*0168*/ 	.word	0x00002880


	//   ....[29]....
        /*016c*/ 	.word	0x00002890


	//----- nvinfo : EIATTR_VRC_CTA_INIT_COUNT
	.align		4
.L_154:
        /*0170*/ 	.byte	0x02, 0x4a
	.zero		1
	.zero		1


	//----- nvinfo : EIATTR_EXIT_INSTR_OFFSETS
	.align		4
        /*0174*/ 	.byte	0x04, 0x1c
        /*0176*/ 	.short	(.L_156 - .L_155)


	//   ....[0]....
.L_155:
        /*0178*/ 	.word	0x000000a0


	//   ....[1]....
        /*017c*/ 	.word	0x000000e0


	//   ....[2]....
        /*0180*/ 	.word	0x00002ac0


	//   ....[3]....
        /*0184*/ 	.word	0x00002b10


	//----- nvinfo : EIATTR_MAX_THREADS
	.align		4
.L_156:
        /*0188*/ 	.byte	0x04, 0x05
        /*018a*/ 	.short	(.L_158 - .L_157)
.L_157:
        /*018c*/ 	.word	0x00000200
        /*0190*/ 	.word	0x00000001
        /*0194*/ 	.word	0x00000001


	//----- nvinfo : EIATTR_CRS_STACK_SIZE
	.align		4
.L_158:
        /*0198*/ 	.byte	0x04, 0x1e
        /*019a*/ 	.short	(.L_160 - .L_159)
.L_159:
        /*019c*/ 	.word	0x00000000


	//----- nvinfo : EIATTR_CBANK_PARAM_SIZE
	.align		4
.L_160:
        /*01a0*/ 	.byte	0x03, 0x19
        /*01a2*/ 	.short	0x0030


	//----- nvinfo : EIATTR_PARAM_CBANK
	.align		4
        /*01a4*/ 	.byte	0x04, 0x0a
        /*01a6*/ 	.short	(.L_162 - .L_161)
	.align		4
.L_161:
        /*01a8*/ 	.word	index@(.nv.constant0._ZN3cub18CUB_300001_SM_10006detail6reduce28DeviceReduceSingleTileKernelINS2_10policy_hubIdyN4cuda3std3__44plusIdEEE10Policy1000EN6thrust24THRUST_300001_SM_1000_NS6detail15normal_iteratorINSD_10device_ptrIdEEEEPdyS9_dd21square_diff_from_meanEEvT0_T1_T2_T3_T4_T6_)
        /*01ac*/ 	.short	0x0380
        /*01ae*/ 	.short	0x0030


	//----- nvinfo : EIATTR_SW_WAR
	.align		4
.L_162:
        /*01b0*/ 	.byte	0x04, 0x36
        /*01b2*/ 	.short	(.L_164 - .L_163)
.L_163:
        /*01b4*/ 	.word	0x00000008
.L_164:


//--------------------- .nv.info._ZN3cub18CUB_300001_SM_10006detail6reduce18DeviceReduceKernelINS2_10policy_hubIdjN4cuda3std3__44plusIdEEE10Policy1000EN6thrust24THRUST_300001_SM_1000_NS6detail15normal_iteratorINSD_10device_ptrIdEEEEjS9_d21square_diff_from_meanEEvT0_PT3_T1_NS0_13GridEvenShareISN_EET2_T4_ --------------------------
	.section	.nv.info._ZN3cub18CUB_300001_SM_10006detail6reduce18DeviceReduceKernelINS2_10policy_hubIdjN4cuda3std3__44plusIdEEE10Policy1000EN6thrust24THRUST_300001_SM_1000_NS6detail15normal_iteratorINSD_10device_ptrIdEEEEjS9_d21square_diff_from_meanEEvT0_PT3_T1_NS0_13GridEvenShareISN_EET2_T4_,"",@"SHT_CUDA_INFO"
	.sectionflags	@""
	.align	4


	//----- nvinfo : EIATTR_CUDA_API_VERSION
	.align		4
        /*0000*/ 	.byte	0x04, 0x37
        /*0002*/ 	.short	(.L_166 - .L_165)
.L_165:
        /*0004*/ 	.word	0x00000082


	//----- nvinfo : EIATTR_KPARAM_INFO
	.align		4
.L_166:
        /*0008*/ 	.byte	0x04, 0x17
        /*000a*/ 	.short	(.L_168 - .L_167)
.L_167:
        /*000c*/ 	.word	0x00000000
        /*0010*/ 	.short	0x0005
        /*0012*/ 	.short	0x0040
        /*0014*/ 	.byte	0x00, 0xf0, 0x21, 0x00


	//----- nvinfo : EIATTR_KPARAM_INFO
	.align		4
.L_168:
        /*0018*/ 	.byte	0x04, 0x17
        /*001a*/ 	.short	(.L_170 - .L_169)
.L_169:
        /*001c*/ 	.word	0x00000000
        /*0020*/ 	.short	0x0004
        /*0022*/ 	.short	0x003c
        /*0024*/ 	.byte	0x00, 0xf0, 0x05, 0x00


	//----- nvinfo : EIATTR_KPARAM_INFO
	.align		4
.L_170:
        /*0028*/ 	.byte	0x04, 0x17
        /*002a*/ 	.short	(.L_172 - .L_171)
.L_171:
        /*002c*/ 	.word	0x00000000
        /*0030*/ 	.short	0x0003
        /*0032*/ 	.short	0x0014
        /*0034*/ 	.byte	0x00, 0xf0, 0xa1, 0x00


	//----- nvinfo : EIATTR_KPARAM_INFO
	.align		4
.L_172:
        /*0038*/ 	.byte	0x04, 0x17
        /*003a*/ 	.short	(.L_174 - .L_173)
.L_173:
        /*003c*/ 	.word	0x00000000
        /*0040*/ 	.short	0x0002
        /*0042*/ 	.short	0x0010
        /*0044*/ 	.byte	0x00, 0xf0, 0x11, 0x00


	//----- nvinfo : EIATTR_KPARAM_INFO
	.align		4
.L_174:
        /*0048*/ 	.byte	0x04, 0x17
        /*004a*/ 	.short	(.L_176 - .L_175)
.L_175:
        /*004c*/ 	.word	0x00000000
        /*0050*/ 	.short	0x0001
        /*0052*/ 	.short	0x0008
        /*0054*/ 	.byte	0x00, 0xf5, 0x21, 0x00


	//----- nvinfo : EIATTR_KPARAM_INFO
	.align		4
.L_176:
        /*0058*/ 	.byte	0x04, 0x17
        /*005a*/ 	.short	(.L_178 - .L_177)
.L_177:
        /*005c*/ 	.word	0x00000000
        /*0060*/ 	.short	0x0000
        /*0062*/ 	.short	0x0000
        /*0064*/ 	.byte	0x00, 0xf0, 0x21, 0x00


	//----- nvinfo : EIATTR_SPARSE_MMA_MASK
	.align		4
.L_178:
        /*0068*/ 	.byte	0x03, 0x50
        /*006a*/ 	.short	0x0000


	//----- nvinfo : EIATTR_MAXREG_COUNT
	.align		4
        /*006c*/ 	.byte	0x03, 0x1b
        /*006e*/ 	.short	0x0060


	//----- nvinfo : EIATTR_NUM_BARRIERS
	.align		4
        /*0070*/ 	.byte	0x02, 0x4c
        /*0072*/ 	.byte	0x01
	.zero		1


	//----- nvinfo : EIATTR_MERCURY_ISA_VERSION
	.align		4
        /*0074*/ 	.byte	0x03, 0x5f
        /*0076*/ 	.short	0x0101


	//----- nvinfo : EIATTR_COOP_GROUP_MASK_REGIDS
	.align		4
        /*0078*/ 	.byte	0x04, 0x29
        /*007a*/ 	.short	(.L_180 - .L_179)


	//   ....[0]....
.L_179:
        /*007c*/ 	.word	0xffffffff


	//   ....[1]....
        /*0080*/ 	.word	0xffffffff


	//   ....[2]....
        /*0084*/ 	.word	0xffffffff


	//   ....[3]....
        /*0088*/ 	.word	0xffffffff


	//   ....[4]....
        /*008c*/ 	.word	0xffffffff


	//   ....[5]....
        /*0090*/ 	.word	0xffffffff


	//   ....[6]....
        /*0094*/ 	.word	0xffffffff


	//   ....[7]....
        /*0098*/ 	.word	0xffffffff


	//   ....[8]....
        /*009c*/ 	.word	0xffffffff


	//   ....[9]....
        /*00a0*/ 	.word	0xffffffff


	//   ....[10]....
        /*00a4*/ 	.word	0xffffffff


	//   ....[11]....
        /*00a8*/ 	.word	0xffffffff


	//   ....[12]....
        /*00ac*/ 	.word	0xffffffff


	//   ....[13]....
        /*00b0*/ 	.word	0xffffffff


	//   ....[14]....
        /*00b4*/ 	.word	0xffffffff


	//   ....[15]....
        /*00b8*/ 	.word	0xffffffff


	//   ....[16]....
        /*00bc*/ 	.word	0xffffffff


	//   ....[17]....
        /*00c0*/ 	.word	0xffffffff


	//   ....[18]....
        /*00c4*/ 	.word	0xffffffff


	//   ....[19]....
        /*00c8*/ 	.word	0xffffffff


	//   ....[20]....
        /*00cc*/ 	.word	0xffffffff


	//   ....[21]....
        /*00d0*/ 	.word	0xffffffff


	//   ....[22]....
        /*00d4*/ 	.word	0xffffffff


	//   ....[23]....
        /*00d8*/ 	.word	0xffffffff


	//   ....[24]....
        /*00dc*/ 	.word	0xffffffff


	//   ....[25]....
        /*00e0*/ 	.word	0xffffffff


	//   ....[26]....
        /*00e4*/ 	.word	0xffffffff


	//   ....[27]....
        /*00e8*/ 	.word	0xffffffff


	//   ....[28]....
        /*00ec*/ 	.word	0xffffffff


	//   ....[29]....
        /*00f0*/ 	.word	0xffffffff


	//----- nvinfo : EIATTR_COOP_GROUP_INSTR_OFFSETS
	.align		4
.L_180:
        /*00f4*/ 	.byte	0x04, 0x28
        /*00f6*/ 	.short	(.L_182 - .L_181)


	//   ....[0]....
.L_181:
        /*00f8*/ 	.word	0x00000ea0


	//   ....[1]....
        /*00fc*/ 	.word	0x00000eb0


	//   ....[2]....
        /*0100*/ 	.word	0x00000f20


	//   ....[3]....
        /*0104*/ 	.word	0x00000f40


	//   ....[4]....
        /*0108*/ 	.word	0x00000fb0


	//   ....[5]....
        /*010c*/ 	.word	0x00000fc0


	//   ....[6]....
        /*0110*/ 	.word	0x00001010


	//   ....[7]....
        /*0114*/ 	.word	0x00001030


	//   ....[8]....
        /*0118*/ 	.word	0x000010a0


	//   ....[9]....
        /*011c*/ 	.word	0x000010b0


	//   ....[10]....
        /*0120*/ 	.word	0x000013b0


	//   ....[11]....
        /*0124*/ 	.word	0x000013c0


	//   ....[12]....
        /*0128*/ 	.word	0x00001430


	//   ....[13]....
        /*012c*/ 	.word	0x00001450


	//   ....[14]....
        /*0130*/ 	.word	0x000014a0


	//   ....[15]....
        /*0134*/ 	.word	0x000014c0


	//   ....[16]....
        /*0138*/ 	.word	0x00001520


	//   ....[17]....
        /*013c*/ 	.word	0x00001540


	//   ....[18]....
        /*0140*/ 	.word	0x000015c0


	//   ....[19]....
        /*0144*/ 	.word	0x000015f0


	//   ....[20]....
        /*0148*/ 	.word	0x00002fa0


	//   ....[21]....
        /*014c*/ 	.word	0x00002fb0


	//   ....[22]....
        /*0150*/ 	.word	0x00003020


	//   ....[23]....
        /*0154*/ 	.word	0x00003040


	//   ....[24]....
        /*0158*/ 	.word	0x000030b0


	//   ....[25]....
        /*015c*/ 	.word	0x000030c0


	//   ....[26]....
        /*0160*/ 	.word	0x00003110


	//   ....[27]....
        /*0164*/ 	.word	0x00003130


	//   ....[28]....
        /*0168*/ 	.word	0x000031a0


	//   ....[29]....
        /*016c*/ 	.word	0x000031b0


	//----- nvinfo : EIATTR_VRC_CTA_INIT_COUNT
	.align		4
.L_182:
        /*0170*/ 	.byte	0x02, 0x4a
	.zero		1
	.zero		1


	//----- nvinfo : EIATTR_EXIT_INSTR_OFFSETS
	.align		4
        /*0174*/ 	.byte	0x04, 0x1c
        /*0176*/ 	.short	(.L_184 - .L_183)


	//   ....[0]....
.L_183:
        /*0178*/ 	.word	0x00003440


	//   ....[1]....
        /*017c*/ 	.word	0x000034a0


	//----- nvinfo : EIATTR_MAX_THREADS
	.align		4
.L_184:
        /*0180*/ 	.byte	0x04, 0x05
        /*0182*/ 	.short	(.L_186 - .L_185)
.L_185:
        /*0184*/ 	.word	0x00000280
        /*0188*/ 	.word	0x00000001
        /*018c*/ 	.word	0x00000001


	//----- nvinfo : EIATTR_CRS_STACK_SIZE
	.align		4
.L_186:
        /*0190*/ 	.byte	0x04, 0x1e
        /*0192*/ 	.short	(.L_188 - .L_187)
.L_187:
        /*0194*/ 	.word	0x00000000


	//----- nvinfo : EIATTR_CBANK_PARAM_SIZE
	.align		4
.L_188:
        /*0198*/ 	.byte	0x03, 0x19
        /*019a*/ 	.short	0x0048


	//----- nvinfo : EIATTR_PARAM_CBANK
	.align		4
        /*019c*/ 	.byte	0x04, 0x0a
        /*019e*/ 	.short	(.L_190 - .L_189)
	.align		4
.L_189:
        /*01a0*/ 	.word	index@(.nv.constant0._ZN3cub18CUB_300001_SM_10006detail6reduce18DeviceReduceKernelINS2_10policy_hubIdjN4cuda3std3__44plusIdEEE10Policy1000EN6thrust24THRUST_300001_SM_1000_NS6detail15normal_iteratorINSD_10device_ptrIdEEEEjS9_d21square_diff_from_meanEEvT0_PT3_T1_NS0_13GridEvenShareISN_EET2_T4_)
        /*01a4*/ 	.short	0x0380
        /*01a6*/ 	.short	0x0048


	//----- nvinfo : EIATTR_SW_WAR
	.align		4
.L_190:
        /*01a8*/ 	.byte	0x04, 0x36
        /*01aa*/ 	.short	(.L_192 - .L_191)
.L_191:
        /*01ac*/ 	.word	0x00000008
.L_192:


//--------------------- .nv.info._ZN3cub18CUB_300001_SM_10006detail6reduce28DeviceReduceSingleTileKernelINS2_10policy_hubIdjN4cuda3std3__44plusIdEEE10Policy1000EN6thrust24THRUST_300001_SM_1000_NS6detail15normal_iteratorINSD_10device_ptrIdEEEEPdjS9_dd21square_diff_from_meanEEvT0_T1_T2_T3_T4_T6_ --------------------------
	.section	.nv.info._ZN3cub18CUB_300001_SM_10006detail6reduce28DeviceReduceSingleTileKernelINS2_10policy_hubIdjN4cuda3std3__44plusIdEEE10Policy1000EN6thrust24THRUST_300001_SM_1000_NS6detail15normal_iteratorINSD_10device_ptrIdEEEEPdjS9_dd21square_diff_from_meanEEvT0_T1_T2_T3_T4_T6_,"",@"SHT_CUDA_INFO"
	.sectionflags	@""
	.align	4


	//----- nvinfo : EIATTR_CUDA_API_VERSION
	.align		4
        /*0000*/ 	.byte	0x04, 0x37
        /*0002*/ 	.short	(.L_194 - .L_193)
.L_193:
        /*0004*/ 	.word	0x00000082


	//----- nvinfo : EIATTR_KPARAM_INFO
	.align		4
.L_194:
        /*0008*/ 	.byte	0x04, 0x17
        /*000a*/ 	.short	(.L_196 - .L_195)
.L_195:
        /*000c*/ 	.word	0x00000000
        /*0010*/ 	.short	0x0005
        /*0012*/ 	.short	0x0020
        /*0014*/ 	.byte	0x00, 0xf0, 0x21, 0x00


	//----- nvinfo : EIATTR_KPARAM_INFO
	.align		4
.L_196:
        /*0018*/ 	.byte	0x04, 0x17
        /*001a*/ 	.short	(.L_198 - .L_197)
.L_197:
        /*001c*/ 	.word	0x00000000
        /*0020*/ 	.short	0x0004
        /*0022*/ 	.short	0x0018
        /*0024*/ 	.byte	0x00, 0xf0, 0x21, 0x00


	//----- nvinfo : EIATTR_KPARAM_INFO
	.align		4
.L_198:
        /*0028*/ 	.byte	0x04, 0x17
        /*002a*/ 	.short	(.L_200 - .L_199)
.L_199:
        /*002c*/ 	.word	0x00000000
        /*0030*/ 	.short	0x0003
        /*0032*/ 	.short	0x0014
        /*0034*/ 	.byte	0x00, 0xf0, 0x05, 0x00


	//----- nvinfo : EIATTR_KPARAM_INFO
	.align		4
.L_200:
        /*0038*/ 	.byte	0x04, 0x17
        /*003a*/ 	.short	(.L_202 - .L_201)
.L_201:
        /*003c*/ 	.word	0x00000000
        /*0040*/ 	.short	0x0002
        /*0042*/ 	.short	0x0010
        /*0044*/ 	.byte	0x00, 0xf0, 0x11, 0x00


	//----- nvinfo : EIATTR_KPARAM_INFO
	.align		4
.L_202:
        /*0048*/ 	.byte	0x04, 0x17
        /*004a*/ 	.short	(.L_204 - .L_203)
.L_203:
        /*004c*/ 	.word	0x00000000
        /*0050*/ 	.short	0x0001
        /*0052*/ 	.short	0x0008
        /*0054*/ 	.byte	0x00, 0xf5, 0x21, 0x00


	//----- nvinfo : EIATTR_KPARAM_INFO
	.align		4
.L_204:
        /*0058*/ 	.byte	0x04, 0x17
        /*005a*/ 	.short	(.L_206 - .L_205)
.L_205:
        /*005c*/ 	.word	0x00000000
        /*0060*/ 	.short	0x0000
        /*0062*/ 	.short	0x0000
        /*0064*/ 	.byte	0x00, 0xf0, 0x21, 0x00


	//----- nvinfo : EIATTR_SPARSE_MMA_MASK
	.align		4
.L_206:
        /*0068*/ 	.byte	0x03, 0x50
        /*006a*/ 	.short	0x0000


	//----- nvinfo : EIATTR_MAXREG_COUNT
	.align		4
        /*006c*/ 	.byte	0x03, 0x1b
        /*006e*/ 	.short	0x0060


	//----- nvinfo : EIATTR_NUM_BARRIERS
	.align		4
        /*0070*/ 	.byte	0x02, 0x4c
        /*0072*/ 	.byte	0x01
	.zero		1


	//----- nvinfo : EIATTR_MERCURY_ISA_VERSION
	.align		4
        /*0074*/ 	.byte	0x03, 0x5f
        /*0076*/ 	.short	0x0101


	//----- nvinfo : EIATTR_COOP_GROUP_MASK_REGIDS
	.align		4
        /*0078*/ 	.byte	0x04, 0x29
        /*007a*/ 	.short	(.L_208 - .L_207)


	//   ....[0]....
.L_207:
        /*007c*/ 	.word	0xffffffff


	//   ....[1]....
        /*0080*/ 	.word	0xffffffff


	//   ....[2]....
        /*0084*/ 	.word	0xffffffff


	//   ....[3]....
        /*0088*/ 	.word	0xffffffff


	//   ....[4]....
        /*008c*/ 	.word	0xffffffff


	//   ....[5]....
        /*0090*/ 	.word	0xffffffff


	//   ....[6]....
        /*0094*/ 	.word	0xffffffff


	//   ....[7]....
        /*0098*/ 	.word	0xffffffff


	//   ....[8]....
        /*009c*/ 	.word	0xffffffff


	//   ....[9]....
        /*00a0*/ 	.word	0xffffffff


	//   ....[10]....
        /*00a4*/ 	.word	0xffffffff


	//   ....[11]....
        /*00a8*/ 	.word	0xffffffff


	//   ....[12]....
        /*00ac*/ 	.word	0xffffffff


	//   ....[13]....
        /*00b0*/ 	.word	0xffffffff


	//   ....[14]....
        /*00b4*/ 	.word	0xffffffff


	//   ....[15]....
        /*00b8*/ 	.word	0xffffffff


	//   ....[16]....
        /*00bc*/ 	.word	0xffffffff


	//   ....[17]....
        /*00c0*/ 	.word	0xffffffff


	//   ....[18]....
        /*00c4*/ 	.word	0xffffffff


	//   ....[19]....
        /*00c8*/ 	.word	0xffffffff


	//   ....[20]....
        /*00cc*/ 	.word	0xffffffff


	//   ....[21]....
        /*00d0*/ 	.word	0xffffffff


	//   ....[22]....
        /*00d4*/ 	.word	0xffffffff


	//   ....[23]....
        /*00d8*/ 	.word	0xffffffff


	//   ....[24]....
        /*00dc*/ 	.word	0xffffffff


	//   ....[25]....
        /*00e0*/ 	.word	0xffffffff


	//   ....[26]....
        /*00e4*/ 	.word	0xffffffff


	//   ....[27]....
        /*00e8*/ 	.word	0xffffffff


	//   ....[28]....
        /*00ec*/ 	.word	0xffffffff


	//   ....[29]....
        /*00f0*/ 	.word	0xffffffff


	//----- nvinfo : EIATTR_COOP_GROUP_INSTR_OFFSETS
	.align		4
.L_208:
        /*00f4*/ 	.byte	0x04, 0x28
        /*00f6*/ 	.short	(.L_210 - .L_209)


	//   ....[0]....
.L_209:
        /*00f8*/ 	.word	0x00000b50


	//   ....[1]....
        /*00fc*/ 	.word	0x00000b60


	//   ....[2]....
        /*0100*/ 	.word	0x00000bd0


	//   ....[3]....
        /*0104*/ 	.word	0x00000c00


	//   ....[4]....
        /*0108*/ 	.word	0x00000c70


	//   ....[5]....
        /*010c*/ 	.word	0x00000c80


	//   ....[6]....
        /*0110*/ 	.word	0x00000cd0


	//   ....[7]....
        /*0114*/ 	.word	0x00000cf0


	//   ....[8]....
        /*0118*/ 	.word	0x00000d50


	//   ....[9]....
        /*011c*/ 	.word	0x00000d60


	//   ....[10]....
        /*0120*/ 	.word	0x00001060


	//   ....[11]....
        /*0124*/ 	.word	0x00001070


	//   ....[12]....
        /*0128*/ 	.word	0x000010f0


	//   ....[13]....
        /*012c*/ 	.word	0x00001110


	//   ....[14]....
        /*0130*/ 	.word	0x00001160


	//   ....[15]....
        /*0134*/ 	.word	0x00001180


	//   ....[16]....
        /*0138*/ 	.word	0x000011f0


	//   ....[17]....
        /*013c*/ 	.word	0x00001200


	//   ....[18]....
        /*0140*/ 	.word	0x00001250


	//   ....[19]....
        /*0144*/ 	.word	0x00001280


	//   ....[20]....
        /*0148*/ 	.word	0x00002970


	//   ....[21]....
        /*014c*/ 	.word	0x00002980


	//   ....[22]....
        /*0150*/ 	.word	0x000029f0


	//   ....[23]....
        /*0154*/ 	.word	0x00002a00


	//   ....[24]....
        /*0158*/ 	.word	0x00002a60


	//   ....[25]....
        /*015c*/ 	.word	0x00002a70


	//   ....[26]....
        /*0160*/ 	.word	0x00002ac0


	//   ....[27]....
        /*0164*/ 	.word	0x00002af0


	//   ....[28]....
        /*0168*/ 	.word	0x00002b70


	//   ....[29]....
        /*016c*/ 	.word	0x00002b80


	//----- nvinfo : EIATTR_VRC_CTA_INIT_COUNT
	.align		4
.L_210:
        /*0170*/ 	.byte	0x02, 0x4a
	.zero		1
	.zero		1


	//----- nvinfo : EIATTR_EXIT_INSTR_OFFSETS
	.align		4
        /*0174*/ 	.byte	0x04, 0x1c
        /*0176*/ 	.short	(.L_212 - .L_211)


	//   ....[0]....
.L_211:
        /*0178*/ 	.word	0x00000080


	//   ....[1]....
        /*017c*/ 	.word	0x000000c0


	//   ....[2]....
        /*0180*/ 	.word	0x00002e10


	//   ....[3]....
        /*0184*/ 	.word	0x00002e60


	//----- nvinfo : EIATTR_MAX_THREADS
	.align		4
.L_212:
        /*0188*/ 	.byte	0x04, 0x05
        /*018a*/ 	.short	(.L_214 - .L_213)
.L_213:
        /*018c*/ 	.word	0x00000280
        /*0190*/ 	.word	0x00000001
        /*0194*/ 	.word	0x00000001


	//----- nvinfo : EIATTR_CRS_STACK_SIZE
	.align		4
.L_214:
        /*0198*/ 	.byte	0x04, 0x1e
        /*019a*/ 	.short	(.L_216 - .L_215)
.L_215:
        /*019c*/ 	.word	0x00000000


	//----- nvinfo : EIATTR_CBANK_PARAM_SIZE
	.align		4
.L_216:
        /*01a0*/ 	.byte	0x03, 0x19
        /*01a2*/ 	.short	0x0028


	//----- nvinfo : EIATTR_PARAM_CBANK
	.align		4
        /*01a4*/ 	.byte	0x04, 0x0a
        /*01a6*/ 	.short	(.L_218 - .L_217)
	.align		4
.L_217:
        /*01a8*/ 	.word	index@(.nv.constant0._ZN3cub18CUB_300001_SM_10006detail6reduce28DeviceReduceSingleTileKernelINS2_10policy_hubIdjN4cuda3std3__44plusIdEEE10Policy1000EN6thrust24THRUST_300001_SM_1000_NS6detail15normal_iteratorINSD_10device_ptrIdEEEEPdjS9_dd21square_diff_from_meanEEvT0_T1_T2_T3_T4_T6_)
        /*01ac*/ 	.short	0x0380
        /*01ae*/ 	.short	0x0028


	//----- nvinfo : EIATTR_SW_WAR
	.align		4
.L_218:
        /*01b0*/ 	.byte	0x04, 0x36
        /*01b2*/ 	.short	(.L_220 - .L_219)
.L_219:
        /*01b4*/ 	.word	0x00000008
.L_220:


//--------------------- .nv.info._ZN3cub18CUB_300001_SM_10006detail6reduce28DeviceReduceSingleTileKernelINS2_10policy_hubIdyN4cuda3std3__44plusIdEEE10Policy1000EPdSC_iS9_ddNS7_10__identityEEEvT0_T1_T2_T3_T4_T6_ --------------------------
	.section	.nv.info._ZN3cub18CUB_300001_SM_10006detail6reduce28DeviceReduceSingleTileKernelINS2_10policy_hubIdyN4cuda3std3__44plusIdEEE10Policy1000EPdSC_iS9_ddNS7_10__identityEEEvT0_T1_T2_T3_T4_T6_,"",@"SHT_CUDA_INFO"
	.sectionflags	@""
	.align	4


	//----- nvinfo : EIATTR_CUDA_API_VERSION
	.align		4
        /*0000*/ 	.byte	0x04, 0x37
        /*0002*/ 	.short	(.L_222 - .L_221)
.L_221:
        /*0004*/ 	.word	0x00000082


	//----- nvinfo : EIATTR_KPARAM_INFO
	.align		4
.L_222:
        /*0008*/ 	.byte	0x04, 0x17
        /*000a*/ 	.short	(.L_224 - .L_223)
.L_223:
        /*000c*/ 	.word	0x00000000
        /*0010*/ 	.short	0x0005
        /*0012*/ 	.short	0x0020
        /*0014*/ 	.byte	0x00, 0xf0, 0x05, 0x00


	//----- nvinfo : EIATTR_KPARAM_INFO
	.align		4
.L_224:
        /*0018*/ 	.byte	0x04, 0x17
        /*001a*/ 	.short	(.L_226 - .L_225)
.L_225:
        /*001c*/ 	.word	0x00000000
        /*0020*/ 	.short	0x0004
        /*0022*/ 	.short	0x0018
        /*0024*/ 	.byte	0x00, 0xf0, 0x21, 0x00


	//----- nvinfo : EIATTR_KPARAM_INFO
	.align		4
.L_226:
        /*0028*/ 	.byte	0x04, 0x17
        /*002a*/ 	.short	(.L_228 - .L_227)
.L_227:
        /*002c*/ 	.word	0x00000000
        /*0030*/ 	.short	0x0003
        /*0032*/ 	.short	0x0014
        /*0034*/ 	.byte	0x00, 0xf0, 0x05, 0x00


	//----- nvinfo : EIATTR_KPARAM_INFO
	.align		4
.L_228:
        /*0038*/ 	.byte	0x04, 0x17
        /*003a*/ 	.short	(.L_230 - .L_229)
.L_229:
        /*003c*/ 	.word	0x00000000
        /*0040*/ 	.short	0x0002
        /*0042*/ 	.short	0x0010
        /*0044*/ 	.byte	0x00, 0xf0, 0x11, 0x00


	//----- nvinfo : EIATTR_KPARAM_INFO
	.align		4
.L_230:
        /*0048*/ 	.byte	0x04, 0x17
        /*004a*/ 	.short	(.L_232 - .L_231)
.L_231:
        /*004c*/ 	.word	0x00000000
        /*0050*/ 	.short	0x0001
        /*0052*/ 	.short	0x0008
        /*0054*/ 	.byte	0x00, 0xf5, 0x21, 0x00


	//----- nvinfo : EIATTR_KPARAM_INFO
	.align		4
.L_232:
        /*0058*/ 	.byte	0x04, 0x17
        /*005a*/ 	.short	(.L_234 - .L_233)
.L_233:
        /*005c*/ 	.word	0x00000000
        /*0060*/ 	.short	0x0000
        /*0062*/ 	.short	0x0000
        /*0064*/ 	.byte	0x00, 0xf5, 0x21, 0x00


	//----- nvinfo : EIATTR_SPARSE_MMA_MASK
	.align		4
.L_234:
        /*0068*/ 	.byte	0x03, 0x50
        /*006a*/ 	.short	0x0000


	//----- nvinfo : EIATTR_MAXREG_COUNT
	.align		4
        /*006c*/ 	.byte	0x03, 0x1b
        /*006e*/ 	.short	0x0080


	//----- nvinfo : EIATTR_NUM_BARRIERS
	.align		4
        /*0070*/ 	.byte	0x02, 0x4c
        /*0072*/ 	.byte	0x01
	.zero		1


	//----- nvinfo : EIATTR_MERCURY_ISA_VERSION
	.align		4
        /*0074*/ 	.byte	0x03, 0x5f
        /*0076*/ 	.short	0x0101


	//----- nvinfo : EIATTR_COOP_GROUP_MASK_REGIDS
	.align		4
        /*0078*/ 	.byte	0x04, 0x29
        /*007a*/ 	.short	(.L_236 - .L_235)


	//   ....[0]....
.L_235:
        /*007c*/ 	.word	0xffffffff


	//   ....[1]....
        /*0080*/ 	.word	0xffffffff


	//   ....[2]....
        /*0084*/ 	.word	0xffffffff


	//   ....[3]....
        /*0088*/ 	.word	0xffffffff


	//   ....[4]....
        /*008c*/ 	.word	0xffffffff


	//   ....[5]....
        /*0090*/ 	.word	0xffffffff


	//   ....[6]....
        /*0094*/ 	.word	0xffffffff


	//   ....[7]....
        /*0098*/ 	.word	0xffffffff


	//   ....[8]....
        /*009c*/ 	.word	0xffffffff


	//   ....[9]....
        /*00a0*/ 	.word	0xffffffff


	//   ....[10]....
        /*00a4*/ 	.word	0xffffffff


	//   ....[11]....
        /*00a8*/ 	.word	0xffffffff


	//   ....[12]....
        /*00ac*/ 	.word	0xffffffff


	//   ....[13]....
        /*00b0*/ 	.word	0xffffffff


	//   ....[14]....
        /*00b4*/ 	.word	0xffffffff


	//   ....[15]....
        /*00b8*/ 	.word	0xffffffff


	//   ....[16]....
        /*00bc*/ 	.word	0xffffffff


	//   ....[17]....
        /*00c0*/ 	.word	0xffffffff


	//   ....[18]....
        /*00c4*/ 	.word	0xffffffff


	//   ....[19]....
        /*00c8*/ 	.word	0xffffffff


	//   ....[20]....
        /*00cc*/ 	.word	0xffffffff


	//   ....[21]....
        /*00d0*/ 	.word	0xffffffff


	//   ....[22]....
        /*00d4*/ 	.word	0xffffffff


	//   ....[23]....
        /*00d8*/ 	.word	0xffffffff


	//   ....[24]....
        /*00dc*/ 	.word	0xffffffff


	//   ....[25]....
        /*00e0*/ 	.word	0xffffffff


	//   ....[26]....
        /*00e4*/ 	.word	0xffffffff


	//   ....[27]....
        /*00e8*/ 	.word	0xffffffff


	//   ....[28]....
        /*00ec*/ 	.word	0xffffffff


	//   ....[29]....
        /*00f0*/ 	.word	0xffffffff


	//----- nvinfo : EIATTR_COOP_GROUP_INSTR_OFFSETS
	.align		4
.L_236:
        /*00f4*/ 	.byte	0x04, 0x28
        /*00f6*/ 	.short	(.L_238 - .L_237)


	//   ....[0]....
.L_237:
        /*00f8*/ 	.word	0x00000960


	//   ....[1]....
        /*00fc*/ 	.word	0x00000970


	//   ....[2]....
        /*0100*/ 	.word	0x000009e0


	//   ....[3]....
        /*0104*/ 	.word	0x00000a10


	//   ....[4]....
        /*0108*/ 	.word	0x00000a70


	//   ....[5]....
        /*010c*/ 	.word	0x00000a80


	//   ....[6]....
        /*0110*/ 	.word	0x00000ae0


	//   ....[7]....
        /*0114*/ 	.word	0x00000af0


	//   ....[8]....
        /*0118*/ 	.word	0x00000b40


	//   ....[9]....
        /*011c*/ 	.word	0x00000b60


	//   ....[10]....
        /*0120*/ 	.word	0x00000e10


	//   ....[11]....
        /*0124*/ 	.word	0x00000e20


	//   ....[12]....
        /*0128*/ 	.word	0x00000eb0


	//   ....[13]....
        /*012c*/ 	.word	0x00000ed0


	//   ....[14]....
        /*0130*/ 	.word	0x00000f20


	//   ....[15]....
        /*0134*/ 	.word	0x00000f40


	//   ....[16]....
        /*0138*/ 	.word	0x00000f90


	//   ....[17]....
        /*013c*/ 	.word	0x00000fb0


	//   ....[18]....
        /*0140*/ 	.word	0x00001000


	//   ....[19]....
        /*0144*/ 	.word	0x00001030


	//   ....[20]....
        /*0148*/ 	.word	0x000020b0


	//   ....[21]....
        /*014c*/ 	.word	0x000020c0


	//   ....[22]....
        /*0150*/ 	.word	0x00002130


	//   ....[23]....
        /*0154*/ 	.word	0x00002140


	//   ....[24]....
        /*0158*/ 	.word	0x000021a0


	//   ....[25]....
        /*015c*/ 	.word	0x000021b0


	//   ....[26]....
        /*0160*/ 	.word	0x00002200


	//   ....[27]....
        /*0164*/ 	.word	0x00002220


	//   ....[28]....
        /*0168*/ 	.word	0x00002280


	//   ....[29]....
        /*016c*/ 	.word	0x000022b0


	//----- nvinfo : EIATTR_VRC_CTA_INIT_COUNT
	.align		4
.L_238:
        /*0170*/ 	.byte	0x02, 0x4a
	.zero		1
	.zero		1


	//----- nvinfo : EIATTR_EXIT_INSTR_OFFSETS
	.align		4
        /*0174*/ 	.byte	0x04, 0x1c
        /*0176*/ 	.short	(.L_240 - .L_239)


	//   ....[0]....
.L_239:
        /*0178*/ 	.word	0x00000080


	//   ....[1]....
        /*017c*/ 	.word	0x000000c0


	//   ....[2]....
        /*0180*/ 	.word	0x00002510


	//   ....[3]....
        /*0184*/ 	.word	0x00002560


	//----- nvinfo : EIATTR_MAX_THREADS
	.align		4
.L_240:
        /*0188*/ 	.byte	0x04, 0x05
        /*018a*/ 	.short	(.L_242 - .L_241)
.L_241:
        /*018c*/ 	.word	0x00000200
        /*0190*/ 	.word	0x00000001
        /*0194*/ 	.word	0x00000001


	//----- nvinfo : EIATTR_CRS_STACK_SIZE
	.align		4
.L_242:
        /*0198*/ 	.byte	0x04, 0x1e
        /*019a*/ 	.short	(.L_244 - .L_243)
.L_243:
        /*019c*/ 	.word	0x00000000


	//----- nvinfo : EIATTR_CBANK_PARAM_SIZE
	.align		4
.L_244:
        /*01a0*/ 	.byte	0x03, 0x19
        /*01a2*/ 	.short	0x0021


	//----- nvinfo : EIATTR_PARAM_CBANK
	.align		4
        /*01a4*/ 	.byte	0x04, 0x0a
        /*01a6*/ 	.short	(.L_246 - .L_245)
	.align		4
.L_245:
        /*01a8*/ 	.word	index@(.nv.constant0._ZN3cub18CUB_300001_SM_10006detail6reduce28DeviceReduceSingleTileKernelINS2_10policy_hubIdyN4cuda3std3__44plusIdEEE10Policy1000EPdSC_iS9_ddNS7_10__identityEEEvT0_T1_T2_T3_T4_T6_)
        /*01ac*/ 	.short	0x0380
        /*01ae*/ 	.short	0x0021


	//----- nvinfo : EIATTR_SW_WAR
	.align		4
.L_246:
        /*01b0*/ 	.byte	0x04, 0x36
        /*01b2*/ 	.short	(.L_248 - .L_247)
.L_247:
        /*01b4*/ 	.word	0x00000008
.L_248:


//--------------------- .nv.info._ZN3cub18CUB_300001_SM_10006detail6reduce18DeviceReduceKernelINS2_10policy_hubIdyN4cuda3std3__44plusIdEEE10Policy1000EN6thrust24THRUST_300001_SM_1000_NS6detail15normal_iteratorINSD_10device_ptrIdEEEEyS9_dNS7_10__identityEEEvT0_PT3_T1_NS0_13GridEvenShareISN_EET2_T4_ --------------------------
	.section	.nv.info._ZN3cub18CUB_300001_SM_10006detail6reduce18DeviceReduceKernelINS2_10policy_hubIdyN4cuda3std3__44plusIdEEE10Policy1000EN6thrust24THRUST_300001_SM_1000_NS6detail15normal_iteratorINSD_10device_ptrIdEEEEyS9_dNS7_10__identityEEEvT0_PT3_T1_NS0_13GridEvenShareISN_EET2_T4_,"",@"SHT_CUDA_INFO"
	.sectionflags	@""
	.align	4


	//----- nvinfo : EIATTR_CUDA_API_VERSION
	.align		4
        /*0000*/ 	.byte	0x04, 0x37
        /*0002*/ 	.short	(.L_250 - .L_249)
.L_249:
        /*0004*/ 	.word	0x00000082


	//----- nvinfo : EIATTR_KPARAM_INFO
	.align		4
.L_250:
        /*0008*/ 	.byte	0x04, 0x17
        /*000a*/ 	.short	(.L_252 - .L_251)
.L_251:
        /*000c*/ 	.word	0x00000000
        /*0010*/ 	.short	0x0005
        /*0012*/ 	.short	0x0061
        /*0014*/ 	.byte	0x00, 0xf0, 0x05, 0x00


	//----- nvinfo : EIATTR_KPARAM_INFO
	.align		4
.L_252:
        /*0018*/ 	.byte	0x04, 0x17
        /*001a*/ 	.short	(.L_254 - .L_253)
.L_253:
        /*001c*/ 	.word	0x00000000
        /*0020*/ 	.short	0x0004
        /*0022*/ 	.short	0x0060
        /*0024*/ 	.byte	0x00, 0xf0, 0x05, 0x00


	//----- nvinfo : EIATTR_KPARAM_INFO
	.align		4
.L_254:
        /*0028*/ 	.byte	0x04, 0x17
        /*002a*/ 	.short	(.L_256 - .L_255)
.L_255:
        /*002c*/ 	.word	0x00000000
        /*0030*/ 	.short	0x0003
        /*0032*/ 	.short	0x0018
        /*0034*/ 	.byte	0x00, 0xf0, 0x21, 0x01


	//----- nvinfo : EIATTR_KPARAM_INFO
	.align		4
.L_256:
        /*0038*/ 	.byte	0x04, 0x17
        /*003a*/ 	.short	(.L_258 - .L_257)
.L_257:
        /*003c*/ 	.word	0x00000000
        /*0040*/ 	.short	0x0002
        /*0042*/ 	.short	0x0010
        /*0044*/ 	.byte	0x00, 0xf0, 0x21, 0x00


	//----- nvinfo : EIATTR_KPARAM_INFO
	.align		4
.L_258:
        /*0048*/ 	.byte	0x04, 0x17
        /*004a*/ 	.short	(.L_260 - .L_259)
.L_259:
        /*004c*/ 	.word	0x00000000
        /*0050*/ 	.short	0x0001
        /*0052*/ 	.short	0x0008
        /*0054*/ 	.byte	0x00, 0xf5, 0x21, 0x00


	//----- nvinfo : EIATTR_KPARAM_INFO
	.align		4
.L_260:
        /*0058*/ 	.byte	0x04, 0x17
        /*005a*/ 	.short	(.L_262 - .L_261)
.L_261:
        /*005c*/ 	.word	0x00000000
        /*0060*/ 	.short	0x0000
        /*0062*/ 	.short	0x0000
        /*0064*/ 	.byte	0x00, 0xf0, 0x21, 0x00


	//----- nvinfo : EIATTR_SPARSE_MMA_MASK
	.align		4
.L_262:
        /*0068*/ 	.byte	0x03, 0x50
        /*006a*/ 	.short	0x0000


	//----- nvinfo : EIATTR_MAXREG_COUNT
	.align		4
        /*006c*/ 	.byte	0x03, 0x1b
        /*006e*/ 	.short	0x0080


	//----- nvinfo : EIATTR_NUM_BARRIERS
	.align		4
        /*0070*/ 	.byte	0x02, 0x4c
        /*0072*/ 	.byte	0x01
	.zero		1


	//----- nvinfo : EIATTR_MERCURY_ISA_VERSION
	.align		4
        /*0074*/ 	.byte	0x03, 0x5f
        /*0076*/ 	.short	0x0101


	//----- nvinfo : EIATTR_COOP_GROUP_MASK_REGIDS
	.align		4
        /*0078*/ 	.byte	0x04, 0x29
        /*007a*/ 	.short	(.L_264 - .L_263)


	//   ....[0]....
.L_263:
        /*007c*/ 	.word	0xffffffff


	//   ....[1]....
        /*0080*/ 	.word	0xffffffff


	//   ....[2]....
        /*0084*/ 	.word	0xffffffff


	//   ....[3]....
        /*0088*/ 	.word	0xffffffff


	//   ....[4]....
        /*008c*/ 	.word	0xffffffff


	//   ....[5]....
        /*0090*/ 	.word	0xffffffff


	//   ....[6]....
        /*0094*/ 	.word	0xffffffff


	//   ....[7]....
        /*0098*/ 	.word	0xffffffff


	//   ....[8]....
        /*009c*/ 	.word	0xffffffff


	//   ....[9]....
        /*00a0*/ 	.word	0xffffffff


	//   ....[10]....
        /*00a4*/ 	.word	0xffffffff


	//   ....[11]....
        /*00a8*/ 	.word	0xffffffff


	//   ....[12]....
        /*00ac*/ 	.word	0xffffffff


	//   ....[13]....
        /*00b0*/ 	.word	0xffffffff


	//   ....[14]....
        /*00b4*/ 	.word	0xffffffff


	//   ....[15]....
        /*00b8*/ 	.word	0xffffffff


	//   ....[16]....
        /*00bc*/ 	.word	0xffffffff


	//   ....[17]....
        /*00c0*/ 	.word	0xffffffff


	//   ....[18]....
        /*00c4*/ 	.word	0xffffffff


	//   ....[19]....
        /*00c8*/ 	.word	0xffffffff


	//   ....[20]....
        /*00cc*/ 	.word	0xffffffff


	//   ....[21]....
        /*00d0*/ 	.word	0xffffffff


	//   ....[22]....
        /*00d4*/ 	.word	0xffffffff


	//   ....[23]....
        /*00d8*/ 	.word	0xffffffff


	//   ....[24]....
        /*00dc*/ 	.word	0xffffffff


	//   ....[25]....
        /*00e0*/ 	.word	0xffffffff


	//   ....[26]....
        /*00e4*/ 	.word	0xffffffff


	//   ....[27]....
        /*00e8*/ 	.word	0xffffffff


	//   ....[28]....
        /*00ec*/ 	.word	0xffffffff


	//   ....[29]....
        /*00f0*/ 	.word	0xffffffff


	//----- nvinfo : EIATTR_COOP_GROUP_INSTR_OFFSETS
	.align		4
.L_264:
        /*00f4*/ 	.byte	0x04, 0x28
        /*00f6*/ 	.short	(.L_266 - .L_265)


	//   ....[0]....
.L_265:
        /*00f8*/ 	.word	0x000009a0


	//   ....[1]....
        /*00fc*/ 	.word	0x000009b0


	//   ....[2]....
        /*0100*/ 	.word	0x00000a20


	//   ....[3]....
        /*0104*/ 	.word	0x00000a40


	//   ....[4]....
        /*0108*/ 	.word	0x00000ab0


	//   ....[5]....
        /*010c*/ 	.word	0x00000ac0


	//   ....[6]....
        /*0110*/ 	.word	0x00000b10


	//   ....[7]....
        /*0114*/ 	.word	0x00000b30


	//   ....[8]....
        /*0118*/ 	.word	0x00000ba0


	//   ....[9]....
        /*011c*/ 	.word	0x00000bb0


	//   ....[10]....
        /*0120*/ 	.word	0x00000e50


	//   ....[11]....
        /*0124*/ 	.word	0x00000e60


	//   ....[12]....
        /*0128*/ 	.word	0x00000ee0


	//   ....[13]....
        /*012c*/ 	.word	0x00000f00


	//   ....[14]....
        /*0130*/ 	.word	0x00000f50


	//   ....[15]....
        /*0134*/ 	.word	0x00000f80


	//   ....[16]....
        /*0138*/ 	.word	0x00000fd0


	//   ....[17]....
        /*013c*/ 	.word	0x00000ff0


	//   ....[18]....
        /*0140*/ 	.word	0x00001060


	//   ....[19]....
        /*0144*/ 	.word	0x00001090


	//   ....[20]....
        /*0148*/ 	.word	0x00002360


	//   ....[21]....
        /*014c*/ 	.word	0x00002370


	//   ....[22]....
        /*0150*/ 	.word	0x000023f0


	//   ....[23]....
        /*0154*/ 	.word	0x00002400


	//   ....[24]....
        /*0158*/ 	.word	0x00002460


	//   ....[25]....
        /*015c*/ 	.word	0x00002470


	//   ....[26]....
        /*0160*/ 	.word	0x000024c0


	//   ....[27]....
        /*0164*/ 	.word	0x000024f0


	//   ....[28]....
        /*0168*/ 	.word	0x00002570


	//   ....[29]....
        /*016c*/ 	.word	0x00002580


	//----- nvinfo : EIATTR_VRC_CTA_INIT_COUNT
	.align		4
.L_266:
        /*0170*/ 	.byte	0x02, 0x4a
	.zero		1
	.zero		1


	//----- nvinfo : EIATTR_EXIT_INSTR_OFFSETS
	.align		4
        /*0174*/ 	.byte	0x04, 0x1c
        /*0176*/ 	.short	(.L_268 - .L_267)


	//   ....[0]....
.L_267:
        /*0178*/ 	.word	0x000027b0


	//   ....[1]....
        /*017c*/ 	.word	0x00002810


	//----- nvinfo : EIATTR_MAX_THREADS
	.align		4
.L_268:
        /*0180*/ 	.byte	0x04, 0x05
        /*0182*/ 	.short	(.L_270 - .L_269)
.L_269:
        /*0184*/ 	.word	0x00000200
        /*0188*/ 	.word	0x00000001
        /*018c*/ 	.word	0x00000001


	//----- nvinfo : EIATTR_CRS_STACK_SIZE
	.align		4
.L_270:
        /*0190*/ 	.byte	0x04, 0x1e
        /*0192*/ 	.short	(.L_272 - .L_271)
.L_271:
        /*0194*/ 	.word	0x00000000


	//----- nvinfo : EIATTR_CBANK_PARAM_SIZE
	.align		4
.L_272:
        /*0198*/ 	.byte	0x03, 0x19
        /*019a*/ 	.short	0x0062


	//----- nvinfo : EIATTR_PARAM_CBANK
	.align		4
        /*019c*/ 	.byte	0x04, 0x0a
        /*019e*/ 	.short	(.L_274 - .L_273)
	.align		4
.L_273:
        /*01a0*/ 	.word	index@(.nv.constant0._ZN3cub18CUB_300001_SM_10006detail6reduce18DeviceReduceKernelINS2_10policy_hubIdyN4cuda3std3__44plusIdEEE10Policy1000EN6thrust24THRUST_300001_SM_1000_NS6detail15normal_iteratorINSD_10device_ptrIdEEEEyS9_dNS7_10__identityEEEvT0_PT3_T1_NS0_13GridEvenShareISN_EET2_T4_)
        /*01a4*/ 	.short	0x0380
        /*01a6*/ 	.short	0x0062


	//----- nvinfo : EIATTR_SW_WAR
	.align		4
.L_274:
        /*01a8*/ 	.byte	0x04, 0x36
        /*01aa*/ 	.short	(.L_276 - .L_275)
.L_275:
        /*01ac*/ 	.word	0x00000008
.L_276:


//--------------------- .nv.info._ZN3cub18CUB_300001_SM_10006detail6reduce28DeviceReduceSingleTileKernelINS2_10policy_hubIdyN4cuda3std3__44plusIdEEE10Policy1000EN6thrust24THRUST_300001_SM_1000_NS6detail15normal_iteratorINSD_10device_ptrIdEEEEPdyS9_ddNS7_10__identityEEEvT0_T1_T2_T3_T4_T6_ --------------------------
	.section	.nv.info._ZN3cub18CUB_300001_SM_10006detail6reduce28DeviceReduceSingleTileKernelINS2_10policy_hubIdyN4cuda3std3__44plusIdEEE10Policy1000EN6thrust24THRUST_300001_SM_1000_NS6detail15normal_iteratorINSD_10device_ptrIdEEEEPdyS9_ddNS7_10__identityEEEvT0_T1_T2_T3_T4_T6_,"",@"SHT_CUDA_INFO"
	.sectionflags	@""
	.align	4


	//----- nvinfo : EIATTR_CUDA_API_VERSION
	.align		4
        /*0000*/ 	.byte	0x04, 0x37
        /*0002*/ 	.short	(.L_278 - .L_277)
.L_277:
        /*0004*/ 	.word	0x00000082


	//----- nvinfo : EIATTR_KPARAM_INFO
	.align		4
.L_278:
        /*0008*/ 	.byte	0x04, 0x17
        /*000a*/ 	.short	(.L_280 - .L_279)
.L_279:
        /*000c*/ 	.word	0x00000000
        /*0010*/ 	.short	0x0005
        /*0012*/ 	.short	0x0028
        /*0014*/ 	.byte	0x00, 0xf0, 0x05, 0x00


	//----- nvinfo : EIATTR_KPARAM_INFO
	.align		4
.L_280:
        /*0018*/ 	.byte	0x04, 0x17
        /*001a*/ 	.short	(.L_282 - .L_281)
.L_281:
        /*001c*/ 	.word	0x00000000
        /*0020*/ 	.short	0x0004
        /*0022*/ 	.short	0x0020
        /*0024*/ 	.byte	0x00, 0xf0, 0x21, 0x00


	//----- nvinfo : EIATTR_KPARAM_INFO
	.align		4
.L_282:
        /*0028*/ 	.byte	0x04, 0x17
        /*002a*/ 	.short	(.L_284 - .L_283)
.L_283:
        /*002c*/ 	.word	0x00000000
        /*0030*/ 	.short	0x0003
        /*0032*/ 	.short	0x0018
        /*0034*/ 	.byte	0x00, 0xf0, 0x05, 0x00


	//----- nvinfo : EIATTR_KPARAM_INFO
	.align		4
.L_284:
        /*0038*/ 	.byte	0x04, 0x17
        /*003a*/ 	.short	(.L_286 - .L_285)
.L_285:
        /*003c*/ 	.word	0x00000000
        /*0040*/ 	.short	0x0002
        /*0042*/ 	.short	0x0010
        /*0044*/ 	.byte	0x00, 0xf0, 0x21, 0x00


	//----- nvinfo : EIATTR_KPARAM_INFO
	.align		4
.L_286:
        /*0048*/ 	.byte	0x04, 0x17
        /*004a*/ 	.short	(.L_288 - .L_287)
.L_287:
        /*004c*/ 	.word	0x00000000
        /*0050*/ 	.short	0x0001
        /*0052*/ 	.short	0x0008
        /*0054*/ 	.byte	0x00, 0xf5, 0x21, 0x00


	//----- nvinfo : EIATTR_KPARAM_INFO
	.align		4
.L_288:
        /*0058*/ 	.byte	0x04, 0x17
        /*005a*/ 	.short	(.L_290 - .L_289)
.L_289:
        /*005c*/ 	.word	0x00000000
        /*0060*/ 	.short	0x0000
        /*0062*/ 	.short	0x0000
        /*0064*/ 	.byte	0x00, 0xf0, 0x21, 0x00


	//----- nvinfo : EIATTR_SPARSE_MMA_MASK
	.align		4
.L_290:
        /*0068*/ 	.byte	0x03, 0x50
        /*006a*/ 	.short	0x0000


	//----- nvinfo : EIATTR_MAXREG_COUNT
	.align		4
        /*006c*/ 	.byte	0x03, 0x1b
        /*006e*/ 	.short	0x0080


	//----- nvinfo : EIATTR_NUM_BARRIERS
	.align		4
        /*0070*/ 	.byte	0x02, 0x4c
        /*0072*/ 	.byte	0x01
	.zero		1


	//----- nvinfo : EIATTR_MERCURY_ISA_VERSION
	.align		4
        /*0074*/ 	.byte	0x03, 0x5f
        /*0076*/ 	.short	0x0101


	//----- nvinfo : EIATTR_COOP_GROUP_MASK_REGIDS
	.align		4
        /*0078*/ 	.byte	0x04, 0x29
        /*007a*/ 	.short	(.L_292 - .L_291)


	//   ....[0]....
.L_291:
        /*007c*/ 	.word	0xffffffff


	//   ....[1]....
        /*0080*/ 	.word	0xffffffff


	//   ....[2]....
        /*0084*/ 	.word	0xffffffff


	//   ....[3]....
        /*0088*/ 	.word	0xffffffff


	//   ....[4]....
        /*008c*/ 	.word	0xffffffff


	//   ....[5]....
        /*0090*/ 	.word	0xffffffff


	//   ....[6]....
        /*0094*/ 	.word	0xffffffff


	//   ....[7]....
        /*0098*/ 	.word	0xffffffff


	//   ....[8]....
        /*009c*/ 	.word	0xffffffff


	//   ....[9]....
        /*00a0*/ 	.word	0xffffffff


	//   ....[10]....
        /*00a4*/ 	.word	0xffffffff


	//   ....[11]....
        /*00a8*/ 	.word	0xffffffff


	//   ....[12]....
        /*00ac*/ 	.word	0xffffffff


	//   ....[13]....
        /*00b0*/ 	.word	0xffffffff


	//   ....[14]....
        /*00b4*/ 	.word	0xffffffff


	//   ....[15]....
        /*00b8*/ 	.word	0xffffffff


	//   ....[16]....
        /*00bc*/ 	.word	0xffffffff


	//   ....[17]....
        /*00c0*/ 	.word	0xffffffff


	//   ....[18]....
        /*00c4*/ 	.word	0xffffffff


	//   ....[19]....
        /*00c8*/ 	.word	0xffffffff


	//   ....[20]....
        /*00cc*/ 	.word	0xffffffff


	//   ....[21]....
        /*00d0*/ 	.word	0xffffffff


	//   ....[22]....
        /*00d4*/ 	.word	0xffffffff


	//   ....[23]....
        /*00d8*/ 	.word	0xffffffff


	//   ....[24]....
        /*00dc*/ 	.word	0xffffffff


	//   ....[25]....
        /*00e0*/ 	.word	0xffffffff


	//   ....[26]....
        /*00e4*/ 	.word	0xffffffff


	//   ....[27]....
        /*00e8*/ 	.word	0xffffffff


	//   ....[28]....
        /*00ec*/ 	.word	0xffffffff


	//   ....[29]....
        /*00f0*/ 	.word	0xffffffff


	//----- nvinfo : EIATTR_COOP_GROUP_INSTR_OFFSETS
	.align		4
.L_292:
        /*00f4*/ 	.byte	0x04, 0x28
        /*00f6*/ 	.short	(.L_294 - .L_293)


	//   ....[0]....
.L_293:
        /*00f8*/ 	.word	0x00000910


	//   ....[1]....
        /*00fc*/ 	.word	0x00000920


	//   ....[2]....
        /*0100*/ 	.word	0x00000990


	//   ....[3]....
        /*0104*/ 	.word	0x000009a0


	//   ....[4]....
        /*0108*/ 	.word	0x00000a00


	//   ....[5]....
        /*010c*/ 	.word	0x00000a10


	//   ....[6]....
        /*0110*/ 	.word	0x00000a60


	//   ....[7]....
        /*0114*/ 	.word	0x00000a80


	//   ....[8]....
        /*0118*/ 	.word	0x00000ae0


	//   ....[9]....
        /*011c*/ 	.word	0x00000b10


	//   ....[10]....
        /*0120*/ 	.word	0x00000dc0


	//   ....[11]....
        /*0124*/ 	.word	0x00000dd0


	//   ....[12]....
        /*0128*/ 	.word	0x00000e60


	//   ....[13]....
        /*012c*/ 	.word	0x00000e70


	//   ....[14]....
        /*0130*/ 	.word	0x00000ed0


	//   ....[15]....
        /*0134*/ 	.word	0x00000ee0


	//   ....[16]....
        /*0138*/ 	.word	0x00000f30


	//   ....[17]....
        /*013c*/ 	.word	0x00000f50


	//   ....[18]....
        /*0140*/ 	.word	0x00000fc0


	//   ....[19]....
        /*0144*/ 	.word	0x00000ff0


	//   ....[20]....
        /*0148*/ 	.word	0x00002180


	//   ....[21]....
        /*014c*/ 	.word	0x00002190


	//   ....[22]....
        /*0150*/ 	.word	0x00002200


	//   ....[23]....
        /*0154*/ 	.word	0x00002210


	//   ....[24]....
        /*0158*/ 	.word	0x00002270


	//   ....[25]....
        /*015c*/ 	.word	0x00002280


	//   ....[26]....
        /*0160*/ 	.word	0x000022d0


	//   ....[27]....
        /*0164*/ 	.word	0x000022f0


	//   ....[28]....
        /*0168*/ 	.word	0x00002350


	//   ....[29]....
        /*016c*/ 	.word	0x00002380


	//----- nvinfo : EIATTR_VRC_CTA_INIT_COUNT
	.align		4
.L_294:
        /*0170*/ 	.byte	0x02, 0x4a
	.zero		1
	.zero		1


	//----- nvinfo : EIATTR_EXIT_INSTR_OFFSETS
	.align		4
        /*0174*/ 	.byte	0x04, 0x1c
        /*0176*/ 	.short	(.L_296 - .L_295)


	//   ....[0]....
.L_295:
        /*0178*/ 	.word	0x000000a0


	//   ....[1]....
        /*017c*/ 	.word	0x000000e0


	//   ....[2]....
        /*0180*/ 	.word	0x000025e0


	//   ....[3]....
        /*0184*/ 	.word	0x00002630


	//----- nvinfo : EIATTR_MAX_THREADS
	.align		4
.L_296:
        /*0188*/ 	.byte	0x04, 0x05
        /*018a*/ 	.short	(.L_298 - .L_297)
.L_297:
        /*018c*/ 	.word	0x00000200
        /*0190*/ 	.word	0x00000001
        /*0194*/ 	.word	0x00000001


	//----- nvinfo : EIATTR_CRS_STACK_SIZE
	.align		4
.L_298:
        /*0198*/ 	.byte	0x04, 0x1e
        /*019a*/ 	.short	(.L_300 - .L_299)
.L_299:
        /*019c*/ 	.word	0x00000000


	//----- nvinfo : EIATTR_CBANK_PARAM_SIZE
	.align		4
.L_300:
        /*01a0*/ 	.byte	0x03, 0x19
        /*01a2*/ 	.short	0x0029


	//----- nvinfo : EIATTR_PARAM_CBANK
	.align		4
        /*01a4*/ 	.byte	0x04, 0x0a
        /*01a6*/ 	.short	(.L_302 - .L_301)
	.align		4
.L_301:
        /*01a8*/ 	.word	index@(.nv.constant0._ZN3cub18CUB_300001_SM_10006detail6reduce28DeviceReduceSingleTileKernelINS2_10policy_hubIdyN4cuda3std3__44plusIdEEE10Policy1000EN6thrust24THRUST_300001_SM_1000_NS6detail15normal_iteratorINSD_10device_ptrIdEEEEPdyS9_ddNS7_10__identityEEEvT0_T1_T2_T3_T4_T6_)
        /*01ac*/ 	.short	0x0380
        /*01ae*/ 	.short	0x0029


	//----- nvinfo : EIATTR_SW_WAR
	.align		4
.L_302:
        /*01b0*/ 	.byte	0x04, 0x36
        /*01b2*/ 	.short	(.L_304 - .L_303)
.L_303:
        /*01b4*/ 	.word	0x00000008
.L_304:


//--------------------- .nv.info._ZN3cub18CUB_300001_SM_10006detail6reduce28DeviceReduceSingleTileKernelINS2_10policy_hubIdjN4cuda3std3__44plusIdEEE10Policy1000EPdSC_iS9_ddNS7_10__identityEEEvT0_T1_T2_T3_T4_T6_ --------------------------
	.section	.nv.info._ZN3cub18CUB_300001_SM_10006detail6reduce28DeviceReduceSingleTileKernelINS2_10policy_hubIdjN4cuda3std3__44plusIdEEE10Policy1000EPdSC_iS9_ddNS7_10__identityEEEvT0_T1_T2_T3_T4_T6_,"",@"SHT_CUDA_INFO"
	.sectionflags	@""
	.align	4


	//----- nvinfo : EIATTR_CUDA_API_VERSION
	.align		4
        /*0000*/ 	.byte	0x04, 0x37
        /*0002*/ 	.short	(.L_306 - .L_305)
.L_305:
        /*0004*/ 	.word	0x00000082


	//----- nvinfo : EIATTR_KPARAM_INFO
	.align		4
.L_306:
        /*0008*/ 	.byte	0x04, 0x17
        /*000a*/ 	.short	(.L_308 - .L_307)
.L_307:
        /*000c*/ 	.word	0x00000000
        /*0010*/ 	.short	0x0005
        /*0012*/ 	.short	0x0020
        /*0014*/ 	.byte	0x00, 0xf0, 0x05, 0x00


	//----- nvinfo : EIATTR_KPARAM_INFO
	.align		4
.L_308:
        /*0018*/ 	.byte	0x04, 0x17
        /*001a*/ 	.short	(.L_310 - .L_309)
.L_309:
        /*001c*/ 	.word	0x00000000
        /*0020*/ 	.short	0x0004
        /*0022*/ 	.short	0x0018
        /*0024*/ 	.byte	0x00, 0xf0, 0x21, 0x00


	//----- nvinfo : EIATTR_KPARAM_INFO
	.align		4
.L_310:
        /*0028*/ 	.byte	0x04, 0x17
        /*002a*/ 	.short	(.L_312 - .L_311)
.L_311:
        /*002c*/ 	.word	0x00000000
        /*0030*/ 	.short	0x0003
        /*0032*/ 	.short	0x0014
        /*0034*/ 	.byte	0x00, 0xf0, 0x05, 0x00


	//----- nvinfo : EIATTR_KPARAM_INFO
	.align		4
.L_312:
        /*0038*/ 	.byte	0x04, 0x17
        /*003a*/ 	.short	(.L_314 - .L_313)
.L_313:
        /*003c*/ 	.word	0x00000000
        /*0040*/ 	.short	0x0002
        /*0042*/ 	.short	0x0010
        /*0044*/ 	.byte	0x00, 0xf0, 0x11, 0x00


	//----- nvinfo : EIATTR_KPARAM_INFO
	.align		4
.L_314:
        /*0048*/ 	.byte	0x04, 0x17
        /*004a*/ 	.short	(.L_316 - .L_315)
.L_315:
        /*004c*/ 	.word	0x00000000
        /*0050*/ 	.short	0x0001
        /*0052*/ 	.short	0x0008
        /*0054*/ 	.byte	0x00, 0xf5, 0x21, 0x00


	//----- nvinfo : EIATTR_KPARAM_INFO
	.align		4
.L_316:
        /*0058*/ 	.byte	0x04, 0x17
        /*005a*/ 	.short	(.L_318 - .L_317)
.L_317:
        /*005c*/ 	.word	0x00000000
        /*0060*/ 	.short	0x0000
        /*0062*/ 	.short	0x0000
        /*0064*/ 	.byte	0x00, 0xf5, 0x21, 0x00


	//----- nvinfo : EIATTR_SPARSE_MMA_MASK
	.align		4
.L_318:
        /*0068*/ 	.byte	0x03, 0x50
        /*006a*/ 	.short	0x0000


	//----- nvinfo : EIATTR_MAXREG_COUNT
	.align		4
        /*006c*/ 	.byte	0x03, 0x1b
        /*006e*/ 	.short	0x0060


	//----- nvinfo : EIATTR_NUM_BARRIERS
	.align		4
        /*0070*/ 	.byte	0x02, 0x4c
        /*0072*/ 	.byte	0x01
	.zero		1


	//----- nvinfo : EIATTR_MERCURY_ISA_VERSION
	.align		4
        /*0074*/ 	.byte	0x03, 0x5f
        /*0076*/ 	.short	0x0101


	//----- nvinfo : EIATTR_COOP_GROUP_MASK_REGIDS
	.align		4
        /*0078*/ 	.byte	0x04, 0x29
        /*007a*/ 	.short	(.L_320 - .L_319)


	//   ....[0]....
.L_319:
        /*007c*/ 	.word	0xffffffff


	//   ....[1]....
        /*0080*/ 	.word	0xffffffff


	//   ....[2]....
        /*0084*/ 	.word	0xffffffff


	//   ....[3]....
        /*0088*/ 	.word	0xffffffff


	//   ....[4]....
        /*008c*/ 	.word	0xffffffff


	//   ....[5]....
        /*0090*/ 	.word	0xffffffff


	//   ....[6]....
        /*0094*/ 	.word	0xffffffff


	//   ....[7]....
        /*0098*/ 	.word	0xffffffff


	//   ....[8]....
        /*009c*/ 	.word	0xffffffff


	//   ....[9]....
        /*00a0*/ 	.word	0xffffffff


	//   ....[10]....
        /*00a4*/ 	.word	0xffffffff


	//   ....[11]....
        /*00a8*/ 	.word	0xffffffff


	//   ....[12]....
        /*00ac*/ 	.word	0xffffffff


	//   ....[13]....
        /*00b0*/ 	.word	0xffffffff


	//   ....[14]....
        /*00b4*/ 	.word	0xffffffff


	//   ....[15]....
        /*00b8*/ 	.word	0xffffffff


	//   ....[16]....
        /*00bc*/ 	.word	0xffffffff


	//   ....[17]....
        /*00c0*/ 	.word	0xffffffff


	//   ....[18]....
        /*00c4*/ 	.word	0xffffffff


	//   ....[19]....
        /*00c8*/ 	.word	0xffffffff


	//   ....[20]....
        /*00cc*/ 	.word	0xffffffff


	//   ....[21]....
        /*00d0*/ 	.word	0xffffffff


	//   ....[22]....
        /*00d4*/ 	.word	0xffffffff


	//   ....[23]....
        /*00d8*/ 	.word	0xffffffff


	//   ....[24]....
        /*00dc*/ 	.word	0xffffffff


	//   ....[25]....
        /*00e0*/ 	.word	0xffffffff


	//   ....[26]....
        /*00e4*/ 	.word	0xffffffff


	//   ....[27]....
        /*00e8*/ 	.word	0xffffffff


	//   ....[28]....
        /*00ec*/ 	.word	0xffffffff


	//   ....[29]....
        /*00f0*/ 	.word	0xffffffff


	//----- nvinfo : EIATTR_COOP_GROUP_INSTR_OFFSETS
	.align		4
.L_320:
        /*00f4*/ 	.byte	0x04, 0x28
        /*00f6*/ 	.short	(.L_322 - .L_321)


	//   ....[0]....
.L_321:
        /*00f8*/ 	.word	0x00000980


	//   ....[1]....
        /*00fc*/ 	.word	0x00000990


	//   ....[2]....
        /*0100*/ 	.word	0x00000a00


	//   ....[3]....
        /*0104*/ 	.word	0x00000a30


	//   ....[4]....
        /*0108*/ 	.word	0x00000aa0


	//   ....[5]....
        /*010c*/ 	.word	0x00000ab0


	//   ....[6]....
        /*0110*/ 	.word	0x00000b00


	//   ....[7]....
        /*0114*/ 	.word	0x00000b10


	//   ....[8]....
        /*0118*/ 	.word	0x00000b60


	//   ....[9]....
        /*011c*/ 	.word	0x00000b80


	//   ....[10]....
        /*0120*/ 	.word	0x00000e90


	//   ....[11]....
        /*0124*/ 	.word	0x00000ea0


	//   ....[12]....
        /*0128*/ 	.word	0x00000f30


	//   ....[13]....
        /*012c*/ 	.word	0x00000f50


	//   ....[14]....
        /*0130*/ 	.word	0x00000fa0


	//   ....[15]....
        /*0134*/ 	.word	0x00000fc0


	//   ....[16]....
        /*0138*/ 	.word	0x00001010


	//   ....[17]....
        /*013c*/ 	.word	0x00001040


	//   ....[18]....
        /*0140*/ 	.word	0x000010a0


	//   ....[19]....
        /*0144*/ 	.word	0x000010d0


	//   ....[20]....
        /*0148*/ 	.word	0x000022b0


	//   ....[21]....
        /*014c*/ 	.word	0x000022c0


	//   ....[22]....
        /*0150*/ 	.word	0x00002330


	//   ....[23]....
        /*0154*/ 	.word	0x00002340


	//   ....[24]....
        /*0158*/ 	.word	0x000023a0


	//   ....[25]....
        /*015c*/ 	.word	0x000023d0


	//   ....[26]....
        /*0160*/ 	.word	0x00002450


	//   ....[27]....
        /*0164*/ 	.word	0x00002460


	//   ....[28]....
        /*0168*/ 	.word	0x000024b0


	//   ....[29]....
        /*016c*/ 	.word	0x000024c0


	//----- nvinfo : EIATTR_VRC_CTA_INIT_COUNT
	.align		4
.L_322:
        /*0170*/ 	.byte	0x02, 0x4a
	.zero		1
	.zero		1


	//----- nvinfo : EIATTR_EXIT_INSTR_OFFSETS
	.align		4
        /*0174*/ 	.byte	0x04, 0x1c
        /*0176*/ 	.short	(.L_324 - .L_323)


	//   ....[0]....
.L_323:
        /*0178*/ 	.word	0x00000080


	//   ....[1]....
        /*017c*/ 	.word	0x000000c0


	//   ....[2]....
        /*0180*/ 	.word	0x00002750


	//   ....[3]....
        /*0184*/ 	.word	0x000027a0


	//----- nvinfo : EIATTR_MAX_THREADS
	.align		4
.L_324:
        /*0188*/ 	.byte	0x04, 0x05
        /*018a*/ 	.short	(.L_326 - .L_325)
.L_325:
        /*018c*/ 	.word	0x00000280
        /*0190*/ 	.word	0x00000001
        /*0194*/ 	.word	0x00000001


	//----- nvinfo : EIATTR_CRS_STACK_SIZE
	.align		4
.L_326:
        /*0198*/ 	.byte	0x04, 0x1e
        /*019a*/ 	.short	(.L_328 - .L_327)
.L_327:
        /*019c*/ 	.word	0x00000000


	//----- nvinfo : EIATTR_CBANK_PARAM_SIZE
	.align		4
.L_328:
        /*01a0*/ 	.byte	0x03, 0x19
        /*01a2*/ 	.short	0x0021


	//----- nvinfo : EIATTR_PARAM_CBANK
	.align		4
        /*01a4*/ 	.byte	0x04, 0x0a
        /*01a6*/ 	.short	(.L_330 - .L_329)
	.align		4
.L_329:
        /*01a8*/ 	.word	index@(.nv.constant0._ZN3cub18CUB_300001_SM_10006detail6reduce28DeviceReduceSingleTileKernelINS2_10policy_hubIdjN4cuda3std3__44plusIdEEE10Policy1000EPdSC_iS9_ddNS7_10__identityEEEvT0_T1_T2_T3_T4_T6_)
        /*01ac*/ 	.short	0x0380
        /*01ae*/ 	.short	0x0021


	//----- nvinfo : EIATTR_SW_WAR
	.align		4
.L_330:
        /*01b0*/ 	.byte	0x04, 0x36
        /*01b2*/ 	.short	(.L_332 - .L_331)
.L_331:
        /*01b4*/ 	.word	0x00000008
.L_332:


//--------------------- .nv.info._ZN3cub18CUB_300001_SM_10006detail6reduce18DeviceReduceKernelINS2_10policy_hubIdjN4cuda3std3__44plusIdEEE10Policy1000EN6thrust24THRUST_300001_SM_1000_NS6detail15normal_iteratorINSD_10device_ptrIdEEEEjS9_dNS7_10__identityEEEvT0_PT3_T1_NS0_13GridEvenShareISN_EET2_T4_ --------------------------
	.section	.nv.info._ZN3cub18CUB_300001_SM_10006detail6reduce18DeviceReduceKernelINS2_10policy_hubIdjN4cuda3std3__44plusIdEEE10Policy1000EN6thrust24THRUST_300001_SM_1000_NS6detail15normal_iteratorINSD_10device_ptrIdEEEEjS9_dNS7_10__identityEEEvT0_PT3_T1_NS0_13GridEvenShareISN_EET2_T4_,"",@"SHT_CUDA_INFO"
	.sectionflags	@""
	.align	4


	//----- nvinfo : EIATTR_CUDA_API_VERSION
	.align		4
        /*0000*/ 	.byte	0x04, 0x37
        /*0002*/ 	.short	(.L_334 - .L_333)
.L_333:
        /*0004*/ 	.word	0x00000082


	//----- nvinfo : EIATTR_KPARAM_INFO
	.align		4
.L_334:
        /*0008*/ 	.byte	0x04, 0x17
        /*000a*/ 	.short	(.L_336 - .L_335)
.L_335:
        /*000c*/ 	.word	0x00000000
        /*0010*/ 	.short	0x0005
        /*0012*/ 	.short	0x003d
        /*0014*/ 	.byte	0x00, 0xf0, 0x05, 0x00


	//----- nvinfo : EIATTR_KPARAM_INFO
	.align		4
.L_336:
        /*0018*/ 	.byte	0x04, 0x17
        /*001a*/ 	.short	(.L_338 - .L_337)
.L_337:
        /*001c*/ 	.word	0x00000000
        /*0020*/ 	.short	0x0004
        /*0022*/ 	.short	0x003c
        /*0024*/ 	.byte	0x00, 0xf0, 0x05, 0x00


	//----- nvinfo : EIATTR_KPARAM_INFO
	.align		4
.L_338:
        /*0028*/ 	.byte	0x04, 0x17
        /*002a*/ 	.short	(.L_340 - .L_339)
.L_339:
        /*002c*/ 	.word	0x00000000
        /*0030*/ 	.short	0x0003
        /*0032*/ 	.short	0x0014
        /*0034*/ 	.byte	0x00, 0xf0, 0xa1, 0x00


	//----- nvinfo : EIATTR_KPARAM_INFO
	.align		4
.L_340:
        /*0038*/ 	.byte	0x04, 0x17
        /*003a*/ 	.short	(.L_342 - .L_341)
.L_341:
        /*003c*/ 	.word	0x00000000
        /*0040*/ 	.short	0x0002
        /*0042*/ 	.short	0x0010
        /*0044*/ 	.byte	0x00, 0xf0, 0x11, 0x00


	//----- nvinfo : EIATTR_KPARAM_INFO
	.align		4
.L_342:
        /*0048*/ 	.byte	0x04, 0x17
        /*004a*/ 	.short	(.L_344 - .L_343)
.L_343:
        /*004c*/ 	.word	0x00000000
        /*0050*/ 	.short	0x0001
        /*0052*/ 	.short	0x0008
        /*0054*/ 	.byte	0x00, 0xf5, 0x21, 0x00


	//----- nvinfo : EIATTR_KPARAM_INFO
	.align		4
.L_344:
        /*0058*/ 	.byte	0x04, 0x17
        /*005a*/ 	.short	(.L_346 - .L_345)
.L_345:
        /*005c*/ 	.word	0x00000000
        /*0060*/ 	.short	0x0000
        /*0062*/ 	.short	0x0000
        /*0064*/ 	.byte	0x00, 0xf0, 0x21, 0x00


	//----- nvinfo : EIATTR_SPARSE_MMA_MASK
	.align		4
.L_346:
        /*0068*/ 	.byte	0x03, 0x50
        /*006a*/ 	.short	0x0000


	//----- nvinfo : EIATTR_MAXREG_COUNT
	.align		4
        /*006c*/ 	.byte	0x03, 0x1b
        /*006e*/ 	.short	0x0060


	//----- nvinfo : EIATTR_NUM_BARRIERS
	.align		4
        /*0070*/ 	.byte	0x02, 0x4c
        /*0072*/ 	.byte	0x01
	.zero		1


	//----- nvinfo : EIATTR_MERCURY_ISA_VERSION
	.align		4
        /*0074*/ 	.byte	0x03, 0x5f
        /*0076*/ 	.short	0x0101


	//----- nvinfo : EIATTR_COOP_GROUP_MASK_REGIDS
	.align		4
        /*0078*/ 	.byte	0x04, 0x29
        /*007a*/ 	.short	(.L_348 - .L_347)


	//   ....[0]....
.L_347:
        /*007c*/ 	.word	0xffffffff


	//   ....[1]....
        /*0080*/ 	.word	0xffffffff


	//   ....[2]....
        /*0084*/ 	.word	0xffffffff


	//   ....[3]....
        /*0088*/ 	.word	0xffffffff


	//   ....[4]....
        /*008c*/ 	.word	0xffffffff


	//   ....[5]....
        /*0090*/ 	.word	0xffffffff


	//   ....[6]....
        /*0094*/ 	.word	0xffffffff


	//   ....[7]....
        /*0098*/ 	.word	0xffffffff


	//   ....[8]....
        /*009c*/ 	.word	0xffffffff


	//   ....[9]....
        /*00a0*/ 	.word	0xffffffff


	//   ....[10]....
        /*00a4*/ 	.word	0xffffffff


	//   ....[11]....
        /*00a8*/ 	.word	0xffffffff


	//   ....[12]....
        /*00ac*/ 	.word	0xffffffff


	//   ....[13]....
        /*00b0*/ 	.word	0xffffffff


	//   ....[14]....
        /*00b4*/ 	.word	0xffffffff


	//   ....[15]....
        /*00b8*/ 	.word	0xffffffff


	//   ....[16]....
        /*00bc*/ 	.word	0xffffffff


	//   ....[17]....
        /*00c0*/ 	.word	0xffffffff


	//   ....[18]....
        /*00c4*/ 	.word	0xffffffff


	//   ....[19]....
        /*00c8*/ 	.word	0xffffffff


	//   ....[20]....
        /*00cc*/ 	.word	0xffffffff


	//   ....[21]....
        /*00d0*/ 	.word	0xffffffff


	//   ....[22]....
        /*00d4*/ 	.word	0xffffffff


	//   ....[23]....
        /*00d8*/ 	.word	0xffffffff


	//   ....[24]....
        /*00dc*/ 	.word	0xffffffff


	//   ....[25]....
        /*00e0*/ 	.word	0xffffffff


	//   ....[26]....
        /*00e4*/ 	.word	0xffffffff


	//   ....[27]....
        /*00e8*/ 	.word	0xffffffff


	//   ....[28]....
        /*00ec*/ 	.word	0xffffffff


	//   ....[29]....
        /*00f0*/ 	.word	0xffffffff


	//----- nvinfo : EIATTR_COOP_GROUP_INSTR_OFFSETS
	.align		4
.L_348:
        /*00f4*/ 	.byte	0x04, 0x28
        /*00f6*/ 	.short	(.L_350 - .L_349)


	//   ....[0]....
.L_349:
        /*00f8*/ 	.word	0x00000c10


	//   ....[1]....
        /*00fc*/ 	.word	0x00000c20


	//   ....[2]....
        /*0100*/ 	.word	0x00000c90


	//   ....[3]....
        /*0104*/ 	.word	0x00000cb0


	//   ....[4]....
        /*0108*/ 	.word	0x00000d20


	//   ....[5]....
        /*010c*/ 	.word	0x00000d30


	//   ....[6]....
        /*0110*/ 	.word	0x00000d80


	//   ....[7]....
        /*0114*/ 	.word	0x00000da0


	//   ....[8]....
        /*0118*/ 	.word	0x00000df0


	//   ....[9]....
        /*011c*/ 	.word	0x00000e10


	//   ....[10]....
        /*0120*/ 	.word	0x00001120


	//   ....[11]....
        /*0124*/ 	.word	0x00001130


	//   ....[12]....
        /*0128*/ 	.word	0x000011a0


	//   ....[13]....
        /*012c*/ 	.word	0x000011c0


	//   ....[14]....
        /*0130*/ 	.word	0x00001210


	//   ....[15]....
        /*0134*/ 	.word	0x00001230


	//   ....[16]....
        /*0138*/ 	.word	0x00001290


	//   ....[17]....
        /*013c*/ 	.word	0x000012b0


	//   ....[18]....
        /*0140*/ 	.word	0x00001330


	//   ....[19]....
        /*0144*/ 	.word	0x00001360


	//   ....[20]....
        /*0148*/ 	.word	0x000028d0


	//   ....[21]....
        /*014c*/ 	.word	0x000028e0


	//   ....[22]....
        /*0150*/ 	.word	0x00002960


	//   ....[23]....
        /*0154*/ 	.word	0x00002970


	//   ....[24]....
        /*0158*/ 	.word	0x000029d0


	//   ....[25]....
        /*015c*/ 	.word	0x000029e0


	//   ....[26]....
        /*0160*/ 	.word	0x00002a30


	//   ....[27]....
        /*0164*/ 	.word	0x00002a60


	//   ....[28]....
        /*0168*/ 	.word	0x00002ae0


	//   ....[29]....
        /*016c*/ 	.word	0x00002af0


	//----- nvinfo : EIATTR_VRC_CTA_INIT_COUNT
	.align		4
.L_350:
        /*0170*/ 	.byte	0x02, 0x4a
	.zero		1
	.zero		1


	//----- nvinfo : EIATTR_EXIT_INSTR_OFFSETS
	.align		4
        /*0174*/ 	.byte	0x04, 0x1c
        /*0176*/ 	.short	(.L_352 - .L_351)


	//   ....[0]....
.L_351:
        /*0178*/ 	.word	0x00002d80


	//   ....[1]....
        /*017c*/ 	.word	0x00002de0


	//----- nvinfo : EIATTR_MAX_THREADS
	.align		4
.L_352:
        /*0180*/ 	.byte	0x04, 0x05
        /*0182*/ 	.short	(.L_354 - .L_353)
.L_353:
        /*0184*/ 	.word	0x00000280
        /*0188*/ 	.word	0x00000001
        /*018c*/ 	.word	0x00000001


	//----- nvinfo : EIATTR_CRS_STACK_SIZE
	.align		4
.L_354:
        /*0190*/ 	.byte	0x04, 0x1e
        /*0192*/ 	.short	(.L_356 - .L_355)
.L_355:
        /*0194*/ 	.word	0x00000000


	//----- nvinfo : EIATTR_CBANK_PARAM_SIZE
	.align		4
.L_356:
        /*0198*/ 	.byte	0x03, 0x19
        /*019a*/ 	.short	0x003e


	//----- nvinfo : EIATTR_PARAM_CBANK
	.align		4
        /*019c*/ 	.byte	0x04, 0x0a
        /*019e*/ 	.short	(.L_358 - .L_357)
	.align		4
.L_357:
        /*01a0*/ 	.word	index@(.nv.constant0._ZN3cub18CUB_300001_SM_10006detail6reduce18DeviceReduceKernelINS2_10policy_hubIdjN4cuda3std3__44plusIdEEE10Policy1000EN6thrust24THRUST_300001_SM_1000_NS6detail15normal_iteratorINSD_10device_ptrIdEEEEjS9_dNS7_10__identityEEEvT0_PT3_T1_NS0_13GridEvenShareISN_EET2_T4_)
        /*01a4*/ 	.short	0x0380
        /*01a6*/ 	.short	0x003e


	//----- nvinfo : EIATTR_SW_WAR
	.align		4
.L_358:
        /*01a8*/ 	.byte	0x04, 0x36
        /*01aa*/ 	.short	(.L_360 - .L_359)
.L_359:
        /*01ac*/ 	.word	0x00000008
.L_360:


//--------------------- .nv.info._ZN3cub18CUB_300001_SM_10006detail6reduce28DeviceReduceSingleTileKernelINS2_10policy_hubIdjN4cuda3std3__44plusIdEEE10Policy1000EN6thrust24THRUST_300001_SM_1000_NS6detail15normal_iteratorINSD_10device_ptrIdEEEEPdjS9_ddNS7_10__identityEEEvT0_T1_T2_T3_T4_T6_ --------------------------
	.section	.nv.info._ZN3cub18CUB_300001_SM_10006detail6reduce28DeviceReduceSingleTileKernelINS2_10policy_hubIdjN4cuda3std3__44plusIdEEE10Policy1000EN6thrust24THRUST_300001_SM_1000_NS6detail15normal_iteratorINSD_10device_ptrIdEEEEPdjS9_ddNS7_10__identityEEEvT0_T1_T2_T3_T4_T6_,"",@"SHT_CUDA_INFO"
	.sectionflags	@""
	.align	4


	//----- nvinfo : EIATTR_CUDA_API_VERSION
	.align		4
        /*0000*/ 	.byte	0x04, 0x37
        /*0002*/ 	.short	(.L_362 - .L_361)
.L_361:
        /*0004*/ 	.word	0x00000082


	//----- nvinfo : EIATTR_KPARAM_INFO
	.align		4
.L_362:
        /*0008*/ 	.byte	0x04, 0x17
        /*000a*/ 	.short	(.L_364 - .L_363)
.L_363:
        /*000c*/ 	.word	0x00000000
        /*0010*/ 	.short	0x0005
        /*0012*/ 	.short	0x0020
        /*0014*/ 	.byte	0x00, 0xf0, 0x05, 0x00


	//----- nvinfo : EIATTR_KPARAM_INFO
	.align		4
.L_364:
        /*0018*/ 	.byte	0x04, 0x17
        /*001a*/ 	.short	(.L_366 - .L_365)
.L_365:
        /*001c*/ 	.word	0x00000000
        /*0020*/ 	.short	0x0004
        /*0022*/ 	.short	0x0018
        /*0024*/ 	.byte	0x00, 0xf0, 0x21, 0x00


	//----- nvinfo : EIATTR_KPARAM_INFO
	.align		4
.L_366:
        /*0028*/ 	.byte	0x04, 0x17
        /*002a*/ 	.short	(.L_368 - .L_367)
.L_367:
        /*002c*/ 	.word	0x00000000
        /*0030*/ 	.short	0x0003
        /*0032*/ 	.short	0x0014
        /*0034*/ 	.byte	0x00, 0xf0, 0x05, 0x00


	//----- nvinfo : EIATTR_KPARAM_INFO
	.align		4
.L_368:
        /*0038*/ 	.byte	0x04, 0x17
        /*003a*/ 	.short	(.L_370 - .L_369)
.L_369:
        /*003c*/ 	.word	0x00000000
        /*0040*/ 	.short	0x0002
        /*0042*/ 	.short	0x0010
        /*0044*/ 	.byte	0x00, 0xf0, 0x11, 0x00


	//----- nvinfo : EIATTR_KPARAM_INFO
	.align		4
.L_370:
        /*0048*/ 	.byte	0x04, 0x17
        /*004a*/ 	.short	(.L_372 - .L_371)
.L_371:
        /*004c*/ 	.word	0x00000000
        /*0050*/ 	.short	0x0001
        /*0052*/ 	.short	0x0008
        /*0054*/ 	.byte	0x00, 0xf5, 0x21, 0x00


	//----- nvinfo : EIATTR_KPARAM_INFO
	.align		4
.L_372:
        /*0058*/ 	.byte	0x04, 0x17
        /*005a*/ 	.short	(.L_374 - .L_373)
.L_373:
        /*005c*/ 	.word	0x00000000
        /*0060*/ 	.short	0x0000
        /*0062*/ 	.short	0x0000
        /*0064*/ 	.byte	0x00, 0xf0, 0x21, 0x00


	//----- nvinfo : EIATTR_SPARSE_MMA_MASK
	.align		4
.L_374:
        /*0068*/ 	.byte	0x03, 0x50
        /*006a*/ 	.short	0x0000


	//----- nvinfo : EIATTR_MAXREG_COUNT
	.align		4
        /*006c*/ 	.byte	0x03, 0x1b
        /*006e*/ 	.short	0x0060


	//----- nvinfo : EIATTR_NUM_BARRIERS
	.align		4
        /*0070*/ 	.byte	0x02, 0x4c
        /*0072*/ 	.byte	0x01
	.zero		1


	//----- nvinfo : EIATTR_MERCURY_ISA_VERSION
	.align		4
        /*0074*/ 	.byte	0x03, 0x5f
        /*0076*/ 	.short	0x0101


	//----- nvinfo : EIATTR_COOP_GROUP_MASK_REGIDS
	.align		4
        /*0078*/ 	.byte	0x04, 0x29
        /*007a*/ 	.short	(.L_376 - .L_375)


	//   ....[0]....
.L_375:
        /*007c*/ 	.word	0xffffffff


	//   ....[1]....
        /*0080*/ 	.word	0xffffffff


	//   ....[2]....
        /*0084*/ 	.word	0xffffffff


	//   ....[3]....
        /*0088*/ 	.word	0xffffffff


	//   ....[4]....
        /*008c*/ 	.word	0xffffffff


	//   ....[5]....
        /*0090*/ 	.word	0xffffffff


	//   ....[6]....
        /*0094*/ 	.word	0xffffffff


	//   ....[7]....
        /*0098*/ 	.word	0xffffffff


	//   ....[8]....
        /*009c*/ 	.word	0xffffffff


	//   ....[9]....
        /*00a0*/ 	.word	0xffffffff


	//   ....[10]....
        /*00a4*/ 	.word	0xffffffff


	//   ....[11]....
        /*00a8*/ 	.word	0xffffffff


	//   ....[12]....
        /*00ac*/ 	.word	0xffffffff


	//   ....[13]....
        /*00b0*/ 	.word	0xffffffff


	//   ....[14]....
        /*00b4*/ 	.word	0xffffffff


	//   ....[15]....
        /*00b8*/ 	.word	0xffffffff


	//   ....[16]....
        /*00bc*/ 	.word	0xffffffff


	//   ....[17]....
        /*00c0*/ 	.word	0xffffffff


	//   ....[18]....
        /*00c4*/ 	.word	0xffffffff


	//   ....[19]....
        /*00c8*/ 	.word	0xffffffff


	//   ....[20]....
        /*00cc*/ 	.word	0xffffffff


	//   ....[21]....
        /*00d0*/ 	.word	0xffffffff


	//   ....[22]....
        /*00d4*/ 	.word	0xffffffff


	//   ....[23]....
        /*00d8*/ 	.word	0xffffffff


	//   ....[24]....
        /*00dc*/ 	.word	0xffffffff


	//   ....[25]....
        /*00e0*/ 	.word	0xffffffff


	//   ....[26]....
        /*00e4*/ 	.word	0xffffffff


	//   ....[27]....
        /*00e8*/ 	.word	0xffffffff


	//   ....[28]....
        /*00ec*/ 	.word	0xffffffff


	//   ....[29]....
        /*00f0*/ 	.word	0xffffffff


	//----- nvinfo : EIATTR_COOP_GROUP_INSTR_OFFSETS
	.align		4
.L_376:
        /*00f4*/ 	.byte	0x04, 0x28
        /*00f6*/ 	.short	(.L_378 - .L_377)


	//   ....[0]....
.L_377:
        /*00f8*/ 	.word	0x00000930


	//   ....[1]....
        /*00fc*/ 	.word	0x00000940


	//   ....[2]....
        /*0100*/ 	.word	0x000009b0


	//   ....[3]....
        /*0104*/ 	.word	0x000009e0


	//   ....[4]....
        /*0108*/ 	.word	0x00000a50


	//   ....[5]....
        /*010c*/ 	.word	0x00000a60


	//   ....[6]....
        /*0110*/ 	.word	0x00000ab0


	//   ....[7]....
        /*0114*/ 	.word	0x00000ad0


	//   ....[8]....
        /*0118*/ 	.word	0x00000b30


	//   ....[9]....
        /*011c*/ 	.word	0x00000b40


	//   ....[10]....
        /*0120*/ 	.word	0x00000e40


	//   ....[11]....
        /*0124*/ 	.word	0x00000e50


	//   ....[12]....
        /*0128*/ 	.word	0x00000ed0


	//   ....[13]....
        /*012c*/ 	.word	0x00000ef0


	//   ....[14]....
        /*0130*/ 	.word	0x00000f40


	//   ....[15]....
        /*0134*/ 	.word	0x00000f60


	//   ....[16]....
        /*0138*/ 	.word	0x00000fd0


	//   ....[17]....
        /*013c*/ 	.word	0x00000fe0


	//   ....[18]....
        /*0140*/ 	.word	0x00001030


	//   ....[19]....
        /*0144*/ 	.word	0x00001060


	//   ....[20]....
        /*0148*/ 	.word	0x00002450


	//   ....[21]....
        /*014c*/ 	.word	0x00002460


	//   ....[22]....
        /*0150*/ 	.word	0x000024d0


	//   ....[23]....
        /*0154*/ 	.word	0x000024e0


	//   ....[24]....
        /*0158*/ 	.word	0x00002540


	//   ....[25]....
        /*015c*/ 	.word	0x00002550


	//   ....[26]....
        /*0160*/ 	.word	0x000025a0


	//   ....[27]....
        /*0164*/ 	.word	0x000025d0


	//   ....[28]....
        /*0168*/ 	.word	0x00002650


	//   ....[29]....
        /*016c*/ 	.word	0x00002660


	//----- nvinfo : EIATTR_VRC_CTA_INIT_COUNT
	.align		4
.L_378:
        /*0170*/ 	.byte	0x02, 0x4a
	.zero		1
	.zero		1


	//----- nvinfo : EIATTR_EXIT_INSTR_OFFSETS
	.align		4
        /*0174*/ 	.byte	0x04, 0x1c
        /*0176*/ 	.short	(.L_380 - .L_379)


	//   ....[0]....
.L_379:
        /*0178*/ 	.word	0x00000080


	//   ....[1]....
        /*017c*/ 	.word	0x000000c0


	//   ....[2]....
        /*0180*/ 	.word	0x000028f0


	//   ....[3]....
        /*0184*/ 	.word	0x00002940


	//----- nvinfo : EIATTR_MAX_THREADS
	.align		4
.L_380:
        /*0188*/ 	.byte	0x04, 0x05
        /*018a*/ 	.short	(.L_382 - .L_381)
.L_381:
        /*018c*/ 	.word	0x00000280
        /*0190*/ 	.word	0x00000001
        /*0194*/ 	.word	0x00000001


	//----- nvinfo : EIATTR_CRS_STACK_SIZE
	.align		4
.L_382:
        /*0198*/ 	.byte	0x04, 0x1e
        /*019a*/ 	.short	(.L_384 - .L_383)
.L_383:
        /*019c*/ 	.word	0x00000000


	//----- nvinfo : EIATTR_CBANK_PARAM_SIZE
	.align		4
.L_384:
        /*01a0*/ 	.byte	0x03, 0x19
        /*01a2*/ 	.short	0x0021


	//----- nvinfo : EIATTR_PARAM_CBANK
	.align		4
        /*01a4*/ 	.byte	0x04, 0x0a
        /*01a6*/ 	.short	(.L_386 - .L_385)
	.align		4
.L_385:
        /*01a8*/ 	.word	index@(.nv.constant0._ZN3cub18CUB_300001_SM_10006detail6reduce28DeviceReduceSingleTileKernelINS2_10policy_hubIdjN4cuda3std3__44plusIdEEE10Policy1000EN6thrust24THRUST_300001_SM_1000_NS6detail15normal_iteratorINSD_10device_ptrIdEEEEPdjS9_ddNS7_10__identityEEEvT0_T1_T2_T3_T4_T6_)
        /*01ac*/ 	.short	0x0380
        /*01ae*/ 	.short	0x0021


	//----- nvinfo : EIATTR_SW_WAR
	.align		4
.L_386:
        /*01b0*/ 	.byte	0x04, 0x36
        /*01b2*/ 	.short	(.L_388 - .L_387)
.L_387:
        /*01b4*/ 	.word	0x00000008
.L_388:


//--------------------- .nv.info._ZN3cub18CUB_300001_SM_10006detail11EmptyKernelIvEEvv --------------------------
	.section	.nv.info._ZN3cub18CUB_300001_SM_10006detail11EmptyKernelIvEEvv,"",@"SHT_CUDA_INFO"
	.sectionflags	@""
	.align	4


	//----- nvinfo : EIATTR_CUDA_API_VERSION
	.align		4
        /*0000*/ 	.byte	0x04, 0x37
        /*0002*/ 	.short	(.L_390 - .L_389)
.L_389:
        /*0004*/ 	.word	0x00000082


	//----- nvinfo : EIATTR_SPARSE_MMA_MASK
	.align		4
.L_390:
        /*0008*/ 	.byte	0x03, 0x50
        /*000a*/ 	.short	0x0000


	//----- nvinfo : EIATTR_MAXREG_COUNT
	.align		4
        /*000c*/ 	.byte	0x03, 0x1b
        /*000e*/ 	.short	0x00ff


	//----- nvinfo : EIATTR_MERCURY_ISA_VERSION
	.align		4
        /*0010*/ 	.byte	0x03, 0x5f
        /*0012*/ 	.short	0x0101


	//----- nvinfo : EIATTR_VRC_CTA_INIT_COUNT
	.align		4
        /*0014*/ 	.byte	0x02, 0x4a
	.zero		1
	.zero		1


	//----- nvinfo : EIATTR_EXIT_INSTR_OFFSETS
	.align		4
        /*0018*/ 	.byte	0x04, 0x1c
        /*001a*/ 	.short	(.L_392 - .L_391)


	//   ....[0]....
.L_391:
        /*001c*/ 	.word	0x00000010


	//----- nvinfo : EIATTR_SW_WAR
	.align		4
.L_392:
        /*0020*/ 	.byte	0x04, 0x36
        /*0022*/ 	.short	(.L_394 - .L_393)
.L_393:
        /*0024*/ 	.word	0x00000008
.L_394:


//--------------------- .nv.callgraph             --------------------------
	.section	.nv.callgraph,"",@"SHT_CUDA_CALLGRAPH"
	.align	4
	.sectionentsize	8
	.align		4
        /*0000*/ 	.word	0x00000000
	.align		4
        /*0004*/ 	.word	0xffffffff
	.align		4
        /*0008*/ 	.word	0x00000000
	.align		4
        /*000c*/ 	.word	0xfffffffe
	.align		4
        /*0010*/ 	.word	0x00000000
	.align		4
        /*0014*/ 	.word	0xfffffffd
	.align		4
        /*0018*/ 	.word	0x00000000
	.align		4
        /*001c*/ 	.word	0xfffffffc


//--------------------- .nv.constant4             --------------------------
	.section	.nv.constant4,"a",@progbits
	.align	8
	.align		8
.nv.constant4:
        /*0000*/ 	.dword	_ZN30_INTERNAL_b894c952_4_k_cu_main4cuda3std3__45__cpo5beginE
	.align		8
        /*0008*/ 	.dword	_ZN30_INTERNAL_b894c952_4_k_cu_main4cuda3std3__45__cpo3endE
	.align		8
        /*0010*/ 	.dword	_ZN30_INTERNAL_b894c952_4_k_cu_main4cuda3std3__45__cpo6cbeginE
	.align		8
        /*0018*/ 	.dword	_ZN30_INTERNAL_b894c952_4_k_cu_main4cuda3std3__45__cpo4cendE
	.align		8
        /*0020*/ 	.dword	_ZN30_INTERNAL_b894c952_4_k_cu_main4cuda3std3__45__cpo6rbeginE
	.align		8
        /*0028*/ 	.dword	_ZN30_INTERNAL_b894c952_4_k_cu_main4cuda3std3__45__cpo4rendE
	.align		8
        /*0030*/ 	.dword	_ZN30_INTERNAL_b894c952_4_k_cu_main4cuda3std3__45__cpo7crbeginE
	.align		8
        /*0038*/ 	.dword	_ZN30_INTERNAL_b894c952_4_k_cu_main4cuda3std3__45__cpo5crendE
	.align		8
        /*0040*/ 	.dword	_ZN30_INTERNAL_b894c952_4_k_cu_main4cuda3std3__432_GLOBAL__N__b894c952_4_k_cu_main6ignoreE
	.align		8
        /*0048*/ 	.dword	_ZN30_INTERNAL_b894c952_4_k_cu_main4cuda3std3__419piecewise_constructE
	.align		8
        /*0050*/ 	.dword	_ZN30_INTERNAL_b894c952_4_k_cu_main4cuda3std3__48in_placeE
	.align		8
        /*0058*/ 	.dword	_ZN30_INTERNAL_b894c952_4_k_cu_main4cuda3std3__420unreachable_sentinelE
	.align		8
        /*0060*/ 	.dword	_ZN30_INTERNAL_b894c952_4_k_cu_main4cuda3std3__47nulloptE
	.align		8
        /*0068*/ 	.dword	_ZN30_INTERNAL_b894c952_4_k_cu_main4cuda3std3__48unexpectE
	.align		8
        /*0070*/ 	.dword	_ZN30_INTERNAL_b894c952_4_k_cu_main4cuda3std6ranges3__45__cpo4swapE
	.align		8
        /*0078*/ 	.dword	_ZN30_INTERNAL_b894c952_4_k_cu_main4cuda3std6ranges3__45__cpo9iter_moveE
	.align		8
        /*0080*/ 	.dword	_ZN30_INTERNAL_b894c952_4_k_cu_main4cuda3std6ranges3__45__cpo5beginE
	.align		8
        /*0088*/ 	.dword	_ZN30_INTERNAL_b894c952_4_k_cu_main4cuda3std6ranges3__45__cpo3endE
	.align		8
        /*0090*/ 	.dword	_ZN30_INTERNAL_b894c952_4_k_cu_main4cuda3std6ranges3__45__cpo6cbeginE
	.align		8
        /*0098*/ 	.dword	_ZN30_INTERNAL_b894c952_4_k_cu_main4cuda3std6ranges3__45__cpo4cendE
	.align		8
        /*00a0*/ 	.dword	_ZN30_INTERNAL_b894c952_4_k_cu_main4cuda3std6ranges3__45__cpo7advanceE
	.align		8
        /*00a8*/ 	.dword	_ZN30_INTERNAL_b894c952_4_k_cu_main4cuda3std6ranges3__45__cpo9iter_swapE
	.align		8
        /*00b0*/ 	.dword	_ZN30_INTERNAL_b894c952_4_k_cu_main4cuda3std6ranges3__45__cpo4nextE
	.align		8
        /*00b8*/ 	.dword	_ZN30_INTERNAL_b894c952_4_k_cu_main4cuda3std6ranges3__45__cpo4prevE
	.align		8
        /*00c0*/ 	.dword	_ZN30_INTERNAL_b894c952_4_k_cu_main4cuda3std6ranges3__45__cpo4dataE
	.align		8
        /*00c8*/ 	.dword	_ZN30_INTERNAL_b894c952_4_k_cu_main4cuda3std6ranges3__45__cpo5cdataE
	.align		8
        /*00d0*/ 	.dword	_ZN30_INTERNAL_b894c952_4_k_cu_main4cuda3std6ranges3__45__cpo4sizeE
	.align		8
        /*00d8*/ 	.dword	_ZN30_INTERNAL_b894c952_4_k_cu_main4cuda3std6ranges3__45__cpo5ssizeE
	.align		8
        /*00e0*/ 	.dword	_ZN30_INTERNAL_b894c952_4_k_cu_main4cuda3std6ranges3__45__cpo8distanceE
	.align		8
        /*00e8*/ 	.dword	_ZN30_INTERNAL_b894c952_4_k_cu_main6thrust24THRUST_300001_SM_1000_NS8cuda_cub3parE
	.align		8
        /*00f0*/ 	.dword	_ZN30_INTERNAL_b894c952_4_k_cu_main6thrust24THRUST_300001_SM_1000_NS8cuda_cub10par_nosyncE
	.align		8
        /*00f8*/ 	.dword	_ZN30_INTERNAL_b894c952_4_k_cu_main6thrust24THRUST_300001_SM_1000_NS6system6detail10sequential3seqE
	.align		8
        /*0100*/ 	.dword	_ZN30_INTERNAL_b894c952_4_k_cu_main6thrust24THRUST_300001_SM_1000_NS12placeholders2_1E
	.align		8
        /*0108*/ 	.dword	_ZN30_INTERNAL_b894c952_4_k_cu_main6thrust24THRUST_300001_SM_1000_NS12placeholders2_2E
	.align		8
        /*0110*/ 	.dword	_ZN30_INTERNAL_b894c952_4_k_cu_main6thrust24THRUST_300001_SM_1000_NS12placeholders2_3E
	.align		8
        /*0118*/ 	.dword	_ZN30_INTERNAL_b894c952_4_k_cu_main6thrust24THRUST_300001_SM_1000_NS12placeholders2_4E
	.align		8
        /*0120*/ 	.dword	_ZN30_INTERNAL_b894c952_4_k_cu_main6thrust24THRUST_300001_SM_1000_NS12placeholders2_5E
	.align		8
        /*0128*/ 	.dword	_ZN30_INTERNAL_b894c952_4_k_cu_main6thrust24THRUST_300001_SM_1000_NS12placeholders2_6E
	.align		8
        /*0130*/ 	.dword	_ZN30_INTERNAL_b894c952_4_k_cu_main6thrust24THRUST_300001_SM_1000_NS12placeholders2_7E
	.align		8
        /*0138*/ 	.dword	_ZN30_INTERNAL_b894c952_4_k_cu_main6thrust24THRUST_300001_SM_1000_NS12placeholders2_8E
	.align		8
        /*0140*/ 	.dword	_ZN30_INTERNAL_b894c952_4_k_cu_main6thrust24THRUST_300001_SM_1000_NS12placeholders2_9E
	.align		8
        /*0148*/ 	.dword	_ZN30_INTERNAL_b894c952_4_k_cu_main6thrust24THRUST_300001_SM_1000_NS12placeholders3_10E
	.align		8
        /*0150*/ 	.dword	_ZN30_INTERNAL_b894c952_4_k_cu_main6thrust24THRUST_300001_SM_1000_NS3seqE


//--------------------- .text._ZN3cub18CUB_300001_SM_10006detail6reduce18DeviceReduceKernelINS2_10policy_hubIdyN4cuda3std3__44plusIdEEE10Policy1000EN6thrust24THRUST_300001_SM_1000_NS6detail15normal_iteratorINSD_10device_ptrIdEEEEyS9_d21square_diff_from_meanEEvT0_PT3_T1_NS0_13GridEvenShareISN_EET2_T4_ --------------------------
	.section	.text._ZN3cub18CUB_300001_SM_10006detail6reduce18DeviceReduceKernelINS2_10policy_hubIdyN4cuda3std3__44plusIdEEE10Policy1000EN6thrust24THRUST_300001_SM_1000_NS6detail15normal_iteratorINSD_10device_ptrIdEEEEyS9_d21square_diff_from_meanEEvT0_PT3_T1_NS0_13GridEvenShareISN_EET2_T4_,"ax",@progbits
	.align	128
        .global         _ZN3cub18CUB_300001_SM_10006detail6reduce18DeviceReduceKernelINS2_10policy_hubIdyN4cuda3std3__44plusIdEEE10Policy1000EN6thrust24THRUST_300001_SM_1000_NS6detail15normal_iteratorINSD_10device_ptrIdEEEEyS9_d21square_diff_from_meanEEvT0_PT3_T1_NS0_13GridEvenShareISN_EET2_T4_
        .type           _ZN3cub18CUB_300001_SM_10006detail6reduce18DeviceReduceKernelINS2_10policy_hubIdyN4cuda3std3__44plusIdEEE10Policy1000EN6thrust24THRUST_300001_SM_1000_NS6detail15normal_iteratorINSD_10device_ptrIdEEEEyS9_d21square_diff_from_meanEEvT0_PT3_T1_NS0_13GridEvenShareISN_EET2_T4_,@function
        .size           _ZN3cub18CUB_300001_SM_10006detail6reduce18DeviceReduceKernelINS2_10policy_hubIdyN4cuda3std3__44plusIdEEE10Policy1000EN6thrust24THRUST_300001_SM_1000_NS6detail15normal_iteratorINSD_10device_ptrIdEEEEyS9_d21square_diff_from_meanEEvT0_PT3_T1_NS0_13GridEvenShareISN_EET2_T4_,(.L_x_303 - _ZN3cub18CUB_300001_SM_10006detail6reduce18DeviceReduceKernelINS2_10policy_hubIdyN4cuda3std3__44plusIdEEE10Policy1000EN6thrust24THRUST_300001_SM_1000_NS6detail15normal_iteratorINSD_10device_ptrIdEEEEyS9_d21square_diff_from_meanEEvT0_PT3_T1_NS0_13GridEvenShareISN_EET2_T4_)
        .other          _ZN3cub18CUB_300001_SM_10006detail6reduce18DeviceReduceKernelINS2_10policy_hubIdyN4cuda3std3__44plusIdEEE10Policy1000EN6thrust24THRUST_300001_SM_1000_NS6detail15normal_iteratorINSD_10device_ptrIdEEEEyS9_d21square_diff_from_meanEEvT0_PT3_T1_NS0_13GridEvenShareISN_EET2_T4_,@"STO_CUDA_ENTRY STV_DEFAULT"
_ZN3cub18CUB_300001_SM_10006detail6reduce18DeviceReduceKernelINS2_10policy_hubIdyN4cuda3std3__44plusIdEEE10Policy1000EN6thrust24THRUST_300001_SM_1000_NS6detail15normal_iteratorINSD_10device_ptrIdEEEEyS9_d21square_diff_from_meanEEvT0_PT3_T1_NS0_13GridEvenShareISN_EET2_T4_:
.text._ZN3cub18CUB_300001_SM_10006detail6reduce18DeviceReduceKernelINS2_10policy_hubIdyN4cuda3std3__44plusIdEEE10Policy1000EN6thrust24THRUST_300001_SM_1000_NS6detail15normal_iteratorINSD_10device_ptrIdEEEEyS9_d21square_diff_from_meanEEvT0_PT3_T1_NS0_13GridEvenShareISN_EET2_T4_:
[----:B------:R-:W-:Y:S08]  /*0000*/  LDC R1, c[0x0][0x37c] ;  /* 0x0000df00ff017b82 */ /* 0x000ff00000000800 */
[----:B------:R-:W0:Y:S01]  /*0010*/  S2UR UR20, SR_CTAID.X ;  /* 0x00000000001479c3 */ /* 0x000e220000002500 */
[----:B------:R-:W1:Y:S01]  /*0020*/  LDCU.64 UR4, c[0x0][0x3b8] ;  /* 0x00007700ff0477ac */ /* 0x000e620008000a00 */
[----:B------:R-:W-:Y:S01]  /*0030*/  BSSY.RECONVERGENT B0, `(.L_x_0) ;  /* 0x00002c6000007945 */ /* 0x000fe20003800200 */
[----:B------:R-:W2:Y:S01]  /*0040*/  LDCU UR13, c[0x0][0x3c0] ;  /* 0x00007800ff0d77ac */ /* 0x000ea20008000800 */
[----:B------:R-:W3:Y:S01]  /*0050*/  LDCU.64 UR18, c[0x0][0x358] ;  /* 0x00006b00ff1277ac */ /* 0x000ee20008000a00 */
[----:B-1----:R-:W-:-:S02]  /*0060*/  IMAD.U32 R4, RZ, RZ, UR4 ;  /* 0x00000004ff047e24 */ /* 0x002fc4000f8e00ff */
[----:B------:R-:W-:Y:S01]  /*0070*/  IMAD.U32 R5, RZ, RZ, UR5 ;  /* 0x00000005ff057e24 */ /* 0x000fe2000f8e00ff */
[----:B--2---:R-:W-:Y:S02]  /*0080*/  UIMAD UR5, UR13, 0xe00, URZ ;  /* 0x00000e000d0578a4 */ /* 0x004fe4000f8e02ff */
[----:B0-----:R-:W-:Y:S02]  /*0090*/  UIMAD UR11, UR20, 0xe00, URZ ;  /* 0x00000e00140b78a4 */ /* 0x001fe4000f8e02ff */
[----:B------:R-:W-:-:S04]  /*00a0*/  USHF.R.S32.HI UR4, URZ, 0x1f, UR5 ;  /* 0x0000001fff047899 */ /* 0x000fc80008011405 */
[----:B------:R-:W-:-:S04]  /*00b0*/  IADD3 R18, P1, PT, R4, -UR11, RZ ;  /* 0x8000000b04127c10 */ /* 0x000fc8000ff3e0ff */
[----:B------:R-:W-:Y:S02]  /*00c0*/  ISETP.GT.U32.AND P0, PT, R18, 0xdff, PT ;  /* 0x00000dff1200780c */ /* 0x000fe40003f04070 */
[----:B------:R-:W-:-:S04]  /*00d0*/  IADD3.X R19, PT, PT, R5, -0x1, RZ, P1, !PT ;  /* 0xffffffff05137810 */ /* 0x000fc80000ffe4ff */
[----:B------:R-:W-:-:S13]  /*00e0*/  ISETP.GT.U32.AND.EX P0, PT, R19, RZ, PT, P0 ;  /* 0x000000ff1300720c */ /* 0x000fda0003f04100 */
[----:B---3--:R-:W-:Y:S05]  /*00f0*/  @P0 BRA `(.L_x_1) ;  /* 0x0000001400b80947 */ /* 0x008fea0003800000 */
[----:B------:R-:W0:Y:S01]  /*0100*/  S2R R0, SR_TID.X ;  /* 0x0000000000007919 */ /* 0x000e220000002100 */
[----:B------:R-:W-:Y:S01]  /*0110*/  VIADD R3, R4, -UR11 ;  /* 0x8000000b04037c36 */ /* 0x000fe20008000000 */
[----:B------:R-:W1:Y:S01]  /*0120*/  LDCU.64 UR6, c[0x0][0x3e8] ;  /* 0x00007d00ff0677ac */ /* 0x000e620008000a00 */
[----:B------:R-:W-:Y:S01]  /*0130*/  BSSY.RECONVERGENT B1, `(.L_x_2) ;  /* 0x000000d000017945 */ /* 0x000fe20003800200 */
[----:B------:R-:W-:Y:S02]  /*0140*/  CS2R R24, SRZ ;  /* 0x0000000000187805 */ /* 0x000fe4000001ff00 */
[----:B0-----:R-:W-:Y:S01]  /*0150*/  ISETP.GE.AND P0, PT, R0, R3, PT ;  /* 0x000000030000720c */ /* 0x001fe20003f06270 */
[----:B------:R-:W-:-:S12]  /*0160*/  IMAD.MOV.U32 R2, RZ, RZ, R0 ;  /* 0x000000ffff027224 */ /* 0x000fd800078e0000 */
[----:B-1----:R-:W-:Y:S05]  /*0170*/  @P0 BRA `(.L_x_3) ;  /* 0x0000000000200947 */ /* 0x002fea0003800000 */
[----:B------:R-:W0:Y:S01]  /*0180*/  LDC.64 R6, c[0x0][0x380] ;  /* 0x0000e000ff067b82 */ /* 0x000e220000000a00 */
[----:B------:R-:W-:Y:S01]  /*0190*/  VIADD R5, R0, UR11 ;  /* 0x0000000b00057c36 */ /* 0x000fe20008000000 */
[----:B------:R-:W1:Y:S03]  /*01a0*/  LDCU.64 UR4, c[0x0][0x3e8] ;  /* 0x00007d00ff0477ac */ /* 0x000e660008000a00 */
[----:B0-----:R-:W-:-:S06]  /*01b0*/  IMAD.WIDE.U32 R6, R5, 0x8, R6 ;  /* 0x0000000805067825 */ /* 0x001fcc00078e0006 */
[----:B------:R-:W1:Y:S01]  /*01c0*/  LDG.E.64 R6, desc[UR18][R6.64] ;  /* 0x0000001206067981 */ /* 0x000e62000c1e1b00 */
[----:B------:R-:W-:Y:S01]  /*01d0*/  VIADD R2, R0, 0x200 ;  /* 0x0000020000027836 */ /* 0x000fe20000000000 */
[----:B-1----:R-:W-:-:S08]  /*01e0*/  DADD R24, R6, -UR4 ;  /* 0x8000000406187e29 */ /* 0x002fd00008000000 */
[----:B------:R-:W-:-:S11]  /*01f0*/  DMUL R24, R24, R24 ;  /* 0x0000001818187228 */ /* 0x000fd60000000000 */
.L_x_3:
[----:B------:R-:W-:Y:S05]  /*0200*/  BSYNC.RECONVERGENT B1 ;  /* 0x0000000000017941 */ /* 0x000fea0003800200 */
.L_x_2:
[----:B------:R-:W-:Y:S01]  /*0210*/  ISETP.GE.AND P0, PT, R2, R3, PT ;  /* 0x000000030200720c */ /* 0x000fe20003f06270 */
[----:B------:R-:W-:-:S12]  /*0220*/  BSSY.RECONVERGENT B1, `(.L_x_4) ;  /* 0x0000098000017945 */ /* 0x000fd80003800200 */
[----:B------:R-:W-:Y:S05]  /*0230*/  @P0 BRA `(.L_x_5) ;  /* 0x0000000800580947 */ /* 0x000fea0003800000 */
[----:B------:R-:W-:Y:S01]  /*0240*/  LOP3.LUT R5, RZ, R2, RZ, 0x33, !PT ;  /* 0x00000002ff057212 */ /* 0x000fe200078e33ff */
[----:B------:R-:W-:Y:S03]  /*0250*/  BSSY.RECONVERGENT B2, `(.L_x_6) ;  /* 0x0000046000027945 */ /* 0x000fe60003800200 */
[----:B------:R-:W-:-:S04]  /*0260*/  IADD3 R6, PT, PT, R4, -UR11, R5 ;  /* 0x8000000b04067c10 */ /* 0x000fc8000fffe005 */
[C---:B------:R-:W-:Y:S02]  /*0270*/  ISETP.GE.U32.AND P1, PT, R6.reuse, 0x1e00, PT ;  /* 0x00001e000600780c */ /* 0x040fe40003f26070 */
[----:B------:R-:W-:-:S04]  /*0280*/  LEA.HI R4, R6, 0x1, RZ, 0x17 ;  /* 0x0000000106047811 */ /* 0x000fc800078fb8ff */
[----:B------:R-:W-:-:S04]  /*0290*/  LOP3.LUT R5, R4, 0xf, RZ, 0xc0, !PT ;  /* 0x0000000f04057812 */ /* 0x000fc800078ec0ff */
[----:B------:R-:W-:-:S03]  /*02a0*/  ISETP.NE.AND P0, PT, R5, RZ, PT ;  /* 0x000000ff0500720c */ /* 0x000fc60003f05270 */
[----:B------:R-:W-:Y:S10]  /*02b0*/  @!P1 BRA `(.L_x_7) ;  /* 0x0000000000fc9947 */ /* 0x000ff40003800000 */
[----:B------:R-:W0:Y:S01]  /*02c0*/  LDCU.64 UR4, c[0x0][0x380] ;  /* 0x00007000ff0477ac */ /* 0x000e220008000a00 */
[----:B------:R-:W-:Y:S01]  /*02d0*/  IMAD.WIDE.U32 R6, R2, 0x8, RZ ;  /* 0x0000000802067825 */ /* 0x000fe200078e00ff */
[----:B------:R-:W-:-:S03]  /*02e0*/  LOP3.LUT R26, R4, 0xfffff0, RZ, 0xc0, !PT ;  /* 0x00fffff0041a7812 */ /* 0x000fc600078ec0ff */
[----:B------:R-:W-:Y:S02]  /*02f0*/  IMAD.U32 R9, RZ, RZ, UR20 ;  /* 0x00000014ff097e24 */ /* 0x000fe4000f8e00ff */
[----:B------:R-:W-:Y:S02]  /*0300*/  IMAD.MOV R26, RZ, RZ, -R26 ;  /* 0x000000ffff1a7224 */ /* 0x000fe400078e0a1a */
[----:B------:R-:W-:-:S03]  /*0310*/  IMAD.WIDE.U32 R6, R9, 0x7000, R6 ;  /* 0x0000700009067825 */ /* 0x000fc600078e0006 */
[----:B0-----:R-:W-:-:S04]  /*0320*/  IADD3 R6, P1, PT, R6, UR4, RZ ;  /* 0x0000000406067c10 */ /* 0x001fc8000ff3e0ff */
[----:B------:R-:W-:-:S04]  /*0330*/  IADD3 R6, P2, PT, R6, 0x8000, RZ ;  /* 0x0000800006067810 */ /* 0x000fc80007f5e0ff */
[----:B------:R-:W-:-:S09]  /*0340*/  IADD3.X R7, PT, PT, RZ, UR5, R7, P2, P1 ;  /* 0x00000005ff077c10 */ /* 0x000fd200097e2407 */
.L_x_8:
[----:B------:R-:W2:Y:S04]  /*0350*/  LDG.E.64 R20, desc[UR18][R6.64+-0x8000] ;  /* 0xff80001206147981 */ /* 0x000ea8000c1e1b00 */
[----:B------:R-:W3:Y:S04]  /*0360*/  LDG.E.64 R18, desc[UR18][R6.64+-0x7000] ;  /* 0xff90001206127981 */ /* 0x000ee8000c1e1b00 */
[----:B------:R-:W4:Y:S04]  /*0370*/  LDG.E.64 R16, desc[UR18][R6.64+-0x6000] ;  /* 0xffa0001206107981 */ /* 0x000f28000c1e1b00 */
[----:B------:R-:W5:Y:S04]  /*0380*/  LDG.E.64 R14, desc[UR18][R6.64+-0x5000] ;  /* 0xffb00012060e7981 */ /* 0x000f68000c1e1b00 */
[----:B------:R-:W5:Y:S04]  /*0390*/  LDG.E.64 R10, desc[UR18][R6.64+-0x4000] ;  /* 0xffc00012060a7981 */ /* 0x000f68000c1e1b00 */
[----:B------:R-:W5:Y:S04]  /*03a0*/  LDG.E.64 R12, desc[UR18][R6.64+-0x3000] ;  /* 0xffd00012060c7981 */ /* 0x000f68000c1e1b00 */
[----:B------:R-:W5:Y:S04]  /*03b0*/  LDG.E.64 R8, desc[UR18][R6.64+-0x2000] ;  /* 0xffe0001206087981 */ /* 0x000f68000c1e1b00 */
[----:B------:R-:W5:Y:S01]  /*03c0*/  LDG.E.64 R22, desc[UR18][R6.64+-0x1000] ;  /* 0xfff0001206167981 */ /* 0x000f62000c1e1b00 */
[----:B--2---:R-:W-:-:S02]  /*03d0*/  DADD R20, R20, -UR6 ;  /* 0x8000000614147e29 */ /* 0x004fc40008000000 */
[----:B---3--:R-:W-:-:S06]  /*03e0*/  DADD R18, R18, -UR6 ;  /* 0x8000000612127e29 */ /* 0x008fcc0008000000 */
[----:B------:R-:W-:Y:S01]  /*03f0*/  DFMA R20, R20, R20, R24 ;  /* 0x000000141414722b */ /* 0x000fe20000000018 */
[----:B------:R-:W2:Y:S01]  /*0400*/  LDG.E.64 R24, desc[UR18][R6.64] ;  /* 0x0000001206187981 */ /* 0x000ea2000c1e1b00 */
[----:B----4-:R-:W-:-:S06]  /*0410*/  DADD R16, R16, -UR6 ;  /* 0x8000000610107e29 */ /* 0x010fcc0008000000 */
[----:B------:R-:W-:Y:S02]  /*0420*/  DFMA R18, R18, R18, R20 ;  /* 0x000000121212722b */ /* 0x000fe40000000014 */
[----:B------:R-:W3:Y:S01]  /*0430*/  LDG.E.64 R20, desc[UR18][R6.64+0x1000] ;  /* 0x0010001206147981 */ /* 0x000ee2000c1e1b00 */
[----:B-----5:R-:W-:-:S05]  /*0440*/  DADD R14, R14, -UR6 ;  /* 0x800000060e0e7e29 */ /* 0x020fca0008000000 */
[----:B------:R-:W-:Y:S02]  /*0450*/  DFMA R16, R16, R16, R18 ;  /* 0x000000101010722b */ /* 0x000fe40000000012 */
[----:B------:R-:W4:Y:S01]  /*0460*/  LDG.E.64 R18, desc[UR18][R6.64+0x2000] ;  /* 0x0020001206127981 */ /* 0x000f22000c1e1b00 */
[----:B------:R-:W-:-:S05]  /*0470*/  DADD R10, R10, -UR6 ;  /* 0x800000060a0a7e29 */ /* 0x000fca0008000000 */
[----:B------:R-:W-:Y:S02]  /*0480*/  DFMA R14, R14, R14, R16 ;  /* 0x0000000e0e0e722b */ /* 0x000fe40000000010 */
[----:B------:R-:W5:Y:S01]  /*0490*/  LDG.E.64 R16, desc[UR18][R6.64+0x3000] ;  /* 0x0030001206107981 */ /* 0x000f62000c1e1b00 */
        /* <DEDUP_REMOVED lines=8> */
[----:B------:R-:W5:Y:S06]  /*0520*/  LDG.E.64 R12, desc[UR18][R6.64+0x6000] ;  /* 0x00600012060c7981 */ /* 0x000f6c000c1e1b00 */
[----:B------:R-:W-:Y:S02]  /*0530*/  DFMA R22, R22, R22, R8 ;  /* 0x000000161616722b */ /* 0x000fe40000000008 */
[----:B------:R0:W5:Y:S01]  /*0540*/  LDG.E.64 R8, desc[UR18][R6.64+0x7000] ;  /* 0x0070001206087981 */ /* 0x000162000c1e1b00 */
[----:B------:R-:W-:-:S02]  /*0550*/  VIADD R26, R26, 0x10 ;  /* 0x000000101a1a7836 */ /* 0x000fc40000000000 */
[----:B------:R-:W-:-:S03]  /*0560*/  VIADD R2, R2, 0x2000 ;  /* 0x0000200002027836 */ /* 0x000fc60000000000 */
[----:B------:R-:W-:Y:S02]  /*0570*/  ISETP.NE.AND P1, PT, R26, RZ, PT ;  /* 0x000000ff1a00720c */ /* 0x000fe40003f25270 */
[----:B0-----:R-:W-:-:S05]  /*0580*/  IADD3 R6, P2, PT, R6, 0x10000, RZ ;  /* 0x0001000006067810 */ /* 0x001fca0007f5e0ff */
[----:B------:R-:W-:Y:S01]  /*0590*/  IMAD.X R7, RZ, RZ, R7, P2 ;  /* 0x000000ffff077224 */ /* 0x000fe200010e0607 */
[----:B--2---:R-:W-:-:S08]  /*05a0*/  DADD R24, R24, -UR6 ;  /* 0x8000000618187e29 */ /* 0x004fd00008000000 */
[----:B------:R-:W-:Y:S02]  /*05b0*/  DFMA R22, R24, R24, R22 ;  /* 0x000000181816722b */ /* 0x000fe40000000016 */
[----:B---3--:R-:W-:Y:S02]  /*05c0*/  DADD R20, R20, -UR6 ;  /* 0x8000000614147e29 */ /* 0x008fe40008000000 */
[----:B----4-:R-:W-:-:S06]  /*05d0*/  DADD R18, R18, -UR6 ;  /* 0x8000000612127e29 */ /* 0x010fcc0008000000 */
[----:B------:R-:W-:Y:S02]  /*05e0*/  DFMA R22, R20, R20, R22 ;  /* 0x000000141416722b */ /* 0x000fe40000000016 */
[----:B-----5:R-:W-:-:S06]  /*05f0*/  DADD R16, R16, -UR6 ;  /* 0x8000000610107e29 */ /* 0x020fcc0008000000 */
[----:B------:R-:W-:Y:S02]  /*0600*/  DFMA R22, R18, R18, R22 ;  /* 0x000000121216722b */ /* 0x000fe40000000016 */
[----:B------:R-:W-:-:S06]  /*0610*/  DADD R14, R14, -UR6 ;  /* 0x800000060e0e7e29 */ /* 0x000fcc0008000000 */
[----:B------:R-:W-:Y:S02]  /*0620*/  DFMA R22, R16, R16, R22 ;  /* 0x000000101016722b */ /* 0x000fe40000000016 */
[----:B------:R-:W-:-:S06]  /*0630*/  DADD R10, R10, -UR6 ;  /* 0x800000060a0a7e29 */ /* 0x000fcc0008000000 */
[----:B------:R-:W-:Y:S02]  /*0640*/  DFMA R22, R14, R14, R22 ;  /* 0x0000000e0e16722b */ /* 0x000fe40000000016 */
[----:B------:R-:W-:-:S06]  /*0650*/  DADD R12, R12, -UR6 ;  /* 0x800000060c0c7e29 */ /* 0x000fcc0008000000 */
[----:B------:R-:W-:Y:S02]  /*0660*/  DFMA R22, R10, R10, R22 ;  /* 0x0000000a0a16722b */ /* 0x000fe40000000016 */
[----:B------:R-:W-:-:S06]  /*0670*/  DADD R8, R8, -UR6 ;  /* 0x8000000608087e29 */ /* 0x000fcc0008000000 */
[----:B------:R-:W-:-:S08]  /*0680*/  DFMA R22, R12, R12, R22 ;  /* 0x0000000c0c16722b */ /* 0x000fd00000000016 */
[----:B------:R-:W-:Y:S01]  /*0690*/  DFMA R24, R8, R8, R22 ;  /* 0x000000080818722b */ /* 0x000fe20000000016 */
[----:B------:R-:W-:Y:S10]  /*06a0*/  @P1 BRA `(.L_x_8) ;  /* 0xfffffffc00281947 */ /* 0x000ff4000383ffff */
.L_x_7:
[----:B------:R-:W-:Y:S05]  /*06b0*/  BSYNC.RECONVERGENT B2 ;  /* 0x0000000000027941 */ /* 0x000fea0003800200 */
.L_x_6:
[----:B------:R-:W-:Y:S05]  /*06c0*/  @!P0 BRA `(.L_x_5) ;  /* 0x0000000400348947 */ /* 0x000fea0003800000 */
[----:B------:R-:W-:Y:S01]  /*06d0*/  ISETP.GE.U32.AND P1, PT, R5, 0x8, PT ;  /* 0x000000080500780c */ /* 0x000fe20003f26070 */
[----:B------:R-:W-:Y:S01]  /*06e0*/  BSSY.RECONVERGENT B2, `(.L_x_9) ;  /* 0x0000023000027945 */ /* 0x000fe20003800200 */
[----:B------:R-:W-:-:S04]  /*06f0*/  LOP3.LUT R26, R4, 0x7, RZ, 0xc0, !PT ;  /* 0x00000007041a7812 */ /* 0x000fc800078ec0ff */
[----:B------:R-:W-:-:S07]  /*0700*/  ISETP.NE.AND P0, PT, R26, RZ, PT ;  /* 0x000000ff1a00720c */ /* 0x000fce0003f05270 */
[----:B------:R-:W-:Y:S06]  /*0710*/  @!P1 BRA `(.L_x_10) ;  /* 0x00000000007c9947 */ /* 0x000fec0003800000 */
[----:B------:R-:W0:Y:S01]  /*0720*/  LDCU.64 UR4, c[0x0][0x380] ;  /* 0x00007000ff0477ac */ /* 0x000e220008000a00 */
[----:B------:R-:W-:-:S04]  /*0730*/  IADD3 R5, P1, PT, R2, UR11, RZ ;  /* 0x0000000b02057c10 */ /* 0x000fc8000ff3e0ff */
[----:B------:R-:W-:Y:S02]  /*0740*/  LEA.HI.X.SX32 R6, R2, RZ, 0x1, P1 ;  /* 0x000000ff02067211 */ /* 0x000fe400008f0eff */
[----:B0-----:R-:W-:-:S04]  /*0750*/  LEA R22, P1, R5, UR4, 0x3 ;  /* 0x0000000405167c11 */ /* 0x001fc8000f8218ff */
[----:B------:R-:W-:Y:S01]  /*0760*/  LEA.HI.X R23, R5, UR5, R6, 0x3, P1 ;  /* 0x0000000505177c11 */ /* 0x000fe200088f1c06 */
[----:B------:R-:W0:Y:S04]  /*0770*/  LDCU.64 UR4, c[0x0][0x3e8] ;  /* 0x00007d00ff0477ac */ /* 0x000e280008000a00 */
[----:B------:R-:W0:Y:S04]  /*0780*/  LDG.E.64 R18, desc[UR18][R22.64] ;  /* 0x0000001216127981 */ /* 0x000e28000c1e1b00 */
[----:B------:R-:W2:Y:S04]  /*0790*/  LDG.E.64 R16, desc[UR18][R22.64+0x1000] ;  /* 0x0010001216107981 */ /* 0x000ea8000c1e1b00 */
[----:B------:R-:W3:Y:S04]  /*07a0*/  LDG.E.64 R14, desc[UR18][R22.64+0x2000] ;  /* 0x00200012160e7981 */ /* 0x000ee8000c1e1b00 */
[----:B------:R-:W4:Y:S04]  /*07b0*/  LDG.E.64 R12, desc[UR18][R22.64+0x3000] ;  /* 0x00300012160c7981 */ /* 0x000f28000c1e1b00 */
[----:B------:R-:W5:Y:S04]  /*07c0*/  LDG.E.64 R10, desc[UR18][R22.64+0x4000] ;  /* 0x00400012160a7981 */ /* 0x000f68000c1e1b00 */
[----:B------:R-:W5:Y:S04]  /*07d0*/  LDG.E.64 R6, desc[UR18][R22.64+0x5000] ;  /* 0x0050001216067981 */ /* 0x000f68000c1e1b00 */
[----:B------:R-:W5:Y:S04]  /*07e0*/  LDG.E.64 R8, desc[UR18][R22.64+0x6000] ;  /* 0x0060001216087981 */ /* 0x000f68000c1e1b00 */
[----:B------:R-:W5:Y:S01]  /*07f0*/  LDG.E.64 R20, desc[UR18][R22.64+0x7000] ;  /* 0x0070001216147981 */ /* 0x000f62000c1e1b00 */
[----:B------:R-:W-:Y:S01]  /*0800*/  VIADD R2, R2, 0x1000 ;  /* 0x0000100002027836 */ /* 0x000fe20000000000 */
[----:B0-----:R-:W-:-:S02]  /*0810*/  DADD R18, R18, -UR4 ;  /* 0x8000000412127e29 */ /* 0x001fc40008000000 */
[----:B--2---:R-:W-:-:S06]  /*0820*/  DADD R16, R16, -UR4 ;  /* 0x8000000410107e29 */ /* 0x004fcc0008000000 */
[----:B------:R-:W-:Y:S02]  /*0830*/  DFMA R18, R18, R18, R24 ;  /* 0x000000121212722b */ /* 0x000fe40000000018 */
[----:B---3--:R-:W-:Y:S02]  /*0840*/  DADD R14, R14, -UR4 ;  /* 0x800000040e0e7e29 */ /* 0x008fe40008000000 */
[----:B----4-:R-:W-:-:S04]  /*0850*/  DADD R12, R12, -UR4 ;  /* 0x800000040c0c7e29 */ /* 0x010fc80008000000 */
[----:B------:R-:W-:Y:S02]  /*0860*/  DFMA R18, R16, R16, R18 ;  /* 0x000000101012722b */ /* 0x000fe40000000012 */
[----:B-----5:R-:W-:Y:S02]  /*0870*/  DADD R10, R10, -UR4 ;  /* 0x800000040a0a7e29 */ /* 0x020fe40008000000 */
[----:B------:R-:W-:-:S04]  /*0880*/  DADD R6, R6, -UR4 ;  /* 0x8000000406067e29 */ /* 0x000fc80008000000 */
[----:B------:R-:W-:Y:S02]  /*0890*/  DFMA R18, R14, R14, R18 ;  /* 0x0000000e0e12722b */ /* 0x000fe40000000012 */
[----:B------:R-:W-:Y:S02]  /*08a0*/  DADD R8, R8, -UR4 ;  /* 0x8000000408087e29 */ /* 0x000fe40008000000 */
[----:B------:R-:W-:-:S04]  /*08b0*/  DADD R20, R20, -UR4 ;  /* 0x8000000414147e29 */ /* 0x000fc80008000000 */
[----:B------:R-:W-:-:S08]  /*08c0*/  DFMA R18, R12, R12, R18 ;  /* 0x0000000c0c12722b */ /* 0x000fd00000000012 */
[----:B------:R-:W-:-:S08]  /*08d0*/  DFMA R18, R10, R10, R18 ;  /* 0x0000000a0a12722b */ /* 0x000fd00000000012 */
[----:B------:R-:W-:-:S08]  /*08e0*/  DFMA R18, R6, R6, R18 ;  /* 0x000000060612722b */ /* 0x000fd00000000012 */
[----:B------:R-:W-:-:S08]  /*08f0*/  DFMA R18, R8, R8, R18 ;  /* 0x000000080812722b */ /* 0x000fd00000000012 */
[----:B------:R-:W-:-:S11]  /*0900*/  DFMA R24, R20, R20, R18 ;  /* 0x000000141418722b */ /* 0x000fd60000000012 */
.L_x_10:
[----:B------:R-:W-:Y:S05]  /*0910*/  BSYNC.RECONVERGENT B2 ;  /* 0x0000000000027941 */ /* 0x000fea0003800200 */
.L_x_9:
        /* <DEDUP_REMOVED lines=15> */
[----:B------:R-:W4:Y:S01]  /*0a10*/  LDG.E.64 R14, desc[UR18][R6.64+0x3000] ;  /* 0x00300012060e7981 */ /* 0x000f22000c1e1b00 */
[----:B------:R-:W-:Y:S01]  /*0a20*/  VIADD R2, R2, 0x800 ;  /* 0x0000080002027836 */ /* 0x000fe20000000000 */
[----:B0-----:R-:W-:-:S02]  /*0a30*/  DADD R8, R8, -UR4 ;  /* 0x8000000408087e29 */ /* 0x001fc40008000000 */
[----:B--2---:R-:W-:-:S06]  /*0a40*/  DADD R10, R10, -UR4 ;  /* 0x800000040a0a7e29 */ /* 0x004fcc0008000000 */
[----:B------:R-:W-:Y:S02]  /*0a50*/  DFMA R8, R8, R8, R24 ;  /* 0x000000080808722b */ /* 0x000fe40000000018 */
[----:B---3--:R-:W-:Y:S02]  /*0a60*/  DADD R12, R12, -UR4 ;  /* 0x800000040c0c7e29 */ /* 0x008fe40008000000 */
[----:B----4-:R-:W-:-:S04]  /*0a70*/  DADD R14, R14, -UR4 ;  /* 0x800000040e0e7e29 */ /* 0x010fc80008000000 */
[----:B------:R-:W-:-:S08]  /*0a80*/  DFMA R8, R10, R10, R8 ;  /* 0x0000000a0a08722b */ /* 0x000fd00000000008 */
[----:B------:R-:W-:-:S08]  /*0a90*/  DFMA R8, R12, R12, R8 ;  /* 0x0000000c0c08722b */ /* 0x000fd00000000008 */
[----:B------:R-:W-:-:S11]  /*0aa0*/  DFMA R24, R14, R14, R8 ;  /* 0x0000000e0e18722b */ /* 0x000fd60000000008 */
.L_x_12:
[----:B------:R-:W-:Y:S05]  /*0ab0*/  BSYNC.RECONVERGENT B2 ;  /* 0x0000000000027941 */ /* 0x000fea0003800200 */
.L_x_11:
[----:B------:R-:W-:Y:S05]  /*0ac0*/  @!P0 BRA `(.L_x_5) ;  /* 0x0000000000348947 */ /* 0x000fea0003800000 */
[----:B------:R-:W0:Y:S01]  /*0ad0*/  LDC.64 R6, c[0x0][0x380] ;  /* 0x0000e000ff067b82 */ /* 0x000e220000000a00 */
[----:B------:R-:W-:Y:S02]  /*0ae0*/  IMAD.U32 R5, RZ, RZ, UR20 ;  /* 0x00000014ff057e24 */ /* 0x000fe4000f8e00ff */
[----:B------:R-:W-:Y:S02]  /*0af0*/  IMAD.MOV R10, RZ, RZ, -R4 ;  /* 0x000000ffff0a7224 */ /* 0x000fe400078e0a04 */
[----:B0-----:R-:W-:-:S07]  /*0b00*/  IMAD.WIDE.U32 R4, R5, 0x7000, R6 ;  /* 0x0000700005047825 */ /* 0x001fce00078e0006 */
.L_x_13:
[----:B------:R-:W-:Y:S01]  /*0b10*/  IMAD.WIDE R6, R2, 0x8, R4 ;  /* 0x0000000802067825 */ /* 0x000fe200078e0204 */
[----:B------:R-:W0:Y:S05]  /*0b20*/  LDCU.64 UR4, c[0x0][0x3e8] ;  /* 0x00007d00ff0477ac */ /* 0x000e2a0008000a00 */
[----:B------:R-:W0:Y:S01]  /*0b30*/  LDG.E.64 R6, desc[UR18][R6.64] ;  /* 0x0000001206067981 */ /* 0x000e22000c1e1b00 */
[----:B------:R-:W-:Y:S02]  /*0b40*/  VIADD R10, R10, 0x1 ;  /* 0x000000010a0a7836 */ /* 0x000fe40000000000 */
[----:B------:R-:W-:-:S03]  /*0b50*/  VIADD R2, R2, 0x200 ;  /* 0x0000020002027836 */ /* 0x000fc60000000000 */
[----:B------:R-:W-:Y:S01]  /*0b60*/  ISETP.NE.AND P0, PT, R10, RZ, PT ;  /* 0x000000ff0a00720c */ /* 0x000fe20003f05270 */
[----:B0-----:R-:W-:-:S08]  /*0b70*/  DADD R8, R6, -UR4 ;  /* 0x8000000406087e29 */ /* 0x001fd00008000000 */
[----:B------:R-:W-:-:S04]  /*0b80*/  DFMA R24, R8, R8, R24 ;  /* 0x000000080818722b */ /* 0x000fc80000000018 */
[----:B------:R-:W-:Y:S07]  /*0b90*/  @P0 BRA `(.L_x_13) ;  /* 0xfffffffc00dc0947 */ /* 0x000fee000383ffff */
.L_x_5:
[----:B------:R-:W-:Y:S05]  /*0ba0*/  BSYNC.RECONVERGENT B1 ;  /* 0x0000000000017941 */ /* 0x000fea0003800200 */
.L_x_4:
[----:B------:R-:W-:-:S13]  /*0bb0*/  ISETP.GE.AND P0, PT, R3, 0x200, PT ;  /* 0x000002000300780c */ /* 0x000fda0003f06270 */
[----:B------:R-:W-:Y:S05]  /*0bc0*/  @!P0 BRA `(.L_x_14) ;  /* 0x0000000400148947 */ /* 0x000fea0003800000 */
[----:B------:R-:W0:Y:S01]  /*0bd0*/  S2R R2, SR_LANEID ;  /* 0x0000000000027919 */ /* 0x000e220000000000 */
[----:B------:R-:W-:Y:S04]  /*0be0*/  SHFL.DOWN PT, R4, R24, 0x1, 0x1f ;  /* 0x08201f0018047f89 */ /* 0x000fe800000e0000 */
[----:B------:R-:W1:Y:S02]  /*0bf0*/  SHFL.DOWN PT, R5, R25, 0x1, 0x1f ;  /* 0x08201f0019057f89 */ /* 0x000e6400000e0000 */
[----:B-1----:R-:W-:Y:S01]  /*0c00*/  DADD R4, R4, R24 ;  /* 0x0000000004047229 */ /* 0x002fe20000000018 */
[C---:B0-----:R-:W-:Y:S02]  /*0c10*/  ISETP.GT.AND P0, PT, R2.reuse, 0x1e, PT ;  /* 0x0000001e0200780c */ /* 0x041fe40003f04270 */
[----:B------:R-:W-:-:S07]  /*0c20*/  ISETP.NE.AND P1, PT, R2, RZ, PT ;  /* 0x000000ff0200720c */ /* 0x000fce0003f25270 */
[----:B------:R-:W-:Y:S02]  /*0c30*/  FSEL R6, R24, R4, P0 ;  /* 0x0000000418067208 */ /* 0x000fe40000000000 */
[----:B------:R-:W-:Y:S02]  /*0c40*/  FSEL R7, R25, R5, P0 ;  /* 0x0000000519077208 */ /* 0x000fe40000000000 */
[----:B------:R-:W-:Y:S01]  /*0c50*/  ISETP.GT.AND P0, PT, R2, 0x1d, PT ;  /* 0x0000001d0200780c */ /* 0x000fe20003f04270 */
[----:B------:R-:W-:Y:S01]  /*0c60*/  SHFL.DOWN PT, R4, R6, 0x2, 0x1f ;  /* 0x08401f0006047f89 */ /* 0x000fe200000e0000 */
[----:B------:R-:W-:-:S03]  /*0c70*/  @!P1 SHF.R.U32.HI R3, RZ, 0x2, R0 ;  /* 0x00000002ff039819 */ /* 0x000fc60000011600 */
[----:B------:R-:W0:Y:S01]  /*0c80*/  SHFL.DOWN PT, R5, R7, 0x2, 0x1f ;  /* 0x08401f0007057f89 */ /* 0x000e2200000e0000 */
[----:B------:R-:W-:Y:S01]  /*0c90*/  @!P1 LOP3.LUT R3, R3, 0xf8, RZ, 0xc0, !PT ;  /* 0x000000f803039812 */ /* 0x000fe200078ec0ff */
[----:B------:R-:W1:Y:S01]  /*0ca0*/  @!P1 S2R R13, SR_CgaCtaId ;  /* 0x00000000000d9919 */ /* 0x000e620000008800 */
[----:B0-----:R-:W-:-:S10]  /*0cb0*/  DADD R4, R4, R6 ;  /* 0x0000000004047229 */ /* 0x001fd40000000006 */
[----:B------:R-:W-:Y:S02]  /*0cc0*/  FSEL R8, R6, R4, P0 ;  /* 0x0000000406087208 */ /* 0x000fe40000000000 */
[----:B------:R-:W-:Y:S02]  /*0cd0*/  FSEL R9, R7, R5, P0 ;  /* 0x0000000507097208 */ /* 0x000fe40000000000 */
[----:B------:R-:W-:Y:S01]  /*0ce0*/  ISETP.GT.AND P0, PT, R2, 0x1b, PT ;  /* 0x0000001b0200780c */ /* 0x000fe20003f04270 */
[----:B------:R-:W-:Y:S04]  /*0cf0*/  SHFL.DOWN PT, R4, R8, 0x4, 0x1f ;  /* 0x08801f0008047f89 */ /* 0x000fe800000e0000 */
[----:B------:R-:W0:Y:S02]  /*0d00*/  SHFL.DOWN PT, R5, R9, 0x4, 0x1f ;  /* 0x08801f0009057f89 */ /* 0x000e2400000e0000 */
[----:B0-----:R-:W-:-:S10]  /*0d10*/  DADD R4, R4, R8 ;  /* 0x0000000004047229 */ /* 0x001fd40000000008 */
[----:B------:R-:W-:Y:S02]  /*0d20*/  FSEL R10, R8, R4, P0 ;  /* 0x00000004080a7208 */ /* 0x000fe40000000000 */
[----:B------:R-:W-:Y:S02]  /*0d30*/  FSEL R11, R9, R5, P0 ;  /* 0x00000005090b7208 */ /* 0x000fe40000000000 */
[----:B------:R-:W-:Y:S01]  /*0d40*/  ISETP.GT.AND P0, PT, R2, 0x17, PT ;  /* 0x000000170200780c */ /* 0x000fe20003f04270 */
[----:B------:R-:W-:Y:S01]  /*0d50*/  SHFL.DOWN PT, R4, R10, 0x8, 0x1f ;  /* 0x09001f000a047f89 */ /* 0x000fe200000e0000 */
[----:B------:R-:W-:-:S03]  /*0d60*/  @!P1 MOV R8, 0x400 ;  /* 0x0000040000089802 */ /* 0x000fc60000000f00 */
[----:B------:R-:W0:Y:S01]  /*0d70*/  SHFL.DOWN PT, R5, R11, 0x8, 0x1f ;  /* 0x09001f000b057f89 */ /* 0x000e2200000e0000 */
[----:B-1----:R-:W-:-:S05]  /*0d80*/  @!P1 LEA R8, R13, R8, 0x18 ;  /* 0x000000080d089211 */ /* 0x002fca00078ec0ff */
[----:B------:R-:W-:Y:S01]  /*0d90*/  @!P1 IMAD.IADD R3, R3, 0x1, R8 ;  /* 0x0000000103039824 */ /* 0x000fe200078e0208 */
[----:B0-----:R-:W-:-:S10]  /*0da0*/  DADD R4, R4, R10 ;  /* 0x0000000004047229 */ /* 0x001fd4000000000a */
[----:B------:R-:W-:Y:S02]  /*0db0*/  FSEL R6, R10, R4, P0 ;  /* 0x000000040a067208 */ /* 0x000fe40000000000 */
[----:B------:R-:W-:Y:S02]  /*0dc0*/  FSEL R7, R11, R5, P0 ;  /* 0x000000050b077208 */ /* 0x000fe40000000000 */
[----:B------:R-:W-:Y:S01]  /*0dd0*/  ISETP.NE.AND P0, PT, R0, RZ, PT ;  /* 0x000000ff0000720c */ /* 0x000fe20003f05270 */
[----:B------:R-:W-:Y:S04]  /*0de0*/  SHFL.DOWN PT, R4, R6, 0x10, 0x1f ;  /* 0x0a001f0006047f89 */ /* 0x000fe800000e0000 */
[----:B------:R-:W0:Y:S02]  /*0df0*/  SHFL.DOWN PT, R5, R7, 0x10, 0x1f ;  /* 0x0a001f0007057f89 */ /* 0x000e2400000e0000 */
[----:B0-----:R-:W-:-:S07]  /*0e00*/  DADD R4, R4, R6 ;  /* 0x0000000004047229 */ /* 0x001fce0000000006 */
[----:B------:R2:W-:Y:S01]  /*0e10*/  @!P1 STS.64 [R3+0x10], R4 ;  /* 0x0000100403009388 */ /* 0x0005e20000000a00 */
[----:B------:R-:W-:Y:S01]  /*0e20*/  BAR.SYNC.DEFER_BLOCKING 0x0 ;  /* 0x0000000000007b1d */ /* 0x000fe20000010000 */
[----:B------:R-:W-:-:S04]  /*0e30*/  ISETP.GT.AND P1, PT, R2, 0xf, PT ;  /* 0x0000000f0200780c */ /* 0x000fc80003f24270 */
[----:B------:R-:W-:Y:S02]  /*0e40*/  FSEL R8, R6, R4, P1 ;  /* 0x0000000406087208 */ /* 0x000fe40000800000 */
[----:B------:R-:W-:Y:S01]  /*0e50*/  FSEL R9, R7, R5, P1 ;  /* 0x0000000507097208 */ /* 0x000fe20000800000 */
[----:B------:R-:W-:Y:S06]  /*0e60*/  @P0 BRA `(.L_x_15) ;  /* 0x0000001c00880947 */ /* 0x000fec0003800000 */
[----:B------:R-:W0:Y:S01]  /*0e70*/  S2UR UR5, SR_CgaCtaId ;  /* 0x00000000000579c3 */ /* 0x000e220000008800 */
[----:B------:R-:W-:Y:S02]  /*0e80*/  UMOV UR4, 0x400 ;  /* 0x0000040000047882 */ /* 0x000fe40000000000 */
[----:B0-----:R-:W-:-:S09]  /*0e90*/  ULEA UR4, UR5, UR4, 0x18 ;  /* 0x0000000405047291 */ /* 0x001fd2000f8ec0ff */
[----:B--2---:R-:W0:Y:S04]  /*0ea0*/  LDS.64 R2, [UR4+0x18] ;  /* 0x00001804ff027984 */ /* 0x004e280008000a00 */
[----:B------:R-:W1:Y:S04]  /*0eb0*/  LDS.128 R12, [UR4+0x20] ;  /* 0x00002004ff0c7984 */ /* 0x000e680008000c00 */
[----:B------:R-:W2:Y:S01]  /*0ec0*/  LDS.128 R4, [UR4+0x30] ;  /* 0x00003004ff047984 */ /* 0x000ea20008000c00 */
[----:B0-----:R-:W-:-:S03]  /*0ed0*/  DADD R2, R8, R2 ;  /* 0x0000000008027229 */ /* 0x001fc60000000002 */
[----:B------:R-:W0:Y:S05]  /*0ee0*/  LDS.128 R8, [UR4+0x40] ;  /* 0x00004004ff087984 */ /* 0x000e2a0008000c00 */
[----:B-1----:R-:W-:-:S08]  /*0ef0*/  DADD R2, R2, R12 ;  /* 0x0000000002027229 */ /* 0x002fd0000000000c */
[----:B------:R-:W-:Y:S01]  /*0f00*/  DADD R2, R2, R14 ;  /* 0x0000000002027229 */ /* 0x000fe2000000000e */
[----:B------:R-:W1:Y:S07]  /*0f10*/  LDS.128 R12, [UR4+0x50] ;  /* 0x00005004ff0c7984 */ /* 0x000e6e0008000c00 */
[----:B--2---:R-:W-:-:S08]  /*0f20*/  DADD R2, R2, R4 ;  /* 0x0000000002027229 */ /* 0x004fd00000000004 */
[----:B------:R-:W-:Y:S01]  /*0f30*/  DADD R2, R2, R6 ;  /* 0x0000000002027229 */ /* 0x000fe20000000006 */
[----:B------:R-:W2:Y:S07]  /*0f40*/  LDS.128 R4, [UR4+0x60] ;  /* 0x00006004ff047984 */ /* 0x000eae0008000c00 */
[----:B0-----:R-:W-:-:S08]  /*0f50*/  DADD R2, R2, R8 ;  /* 0x0000000002027229 */ /* 0x001fd00000000008 */
[----:B------:R-:W-:Y:S01]  /*0f60*/  DADD R2, R2, R10 ;  /* 0x0000000002027229 */ /* 0x000fe2000000000a */
[----:B------:R-:W0:Y:S07]  /*0f70*/  LDS.128 R8, [UR4+0x70] ;  /* 0x00007004ff087984 */ /* 0x000e2e0008000c00 */
[----:B-1----:R-:W-:-:S08]  /*0f80*/  DADD R2, R2, R12 ;  /* 0x0000000002027229 */ /* 0x002fd0000000000c */
[----:B------:R-:W-:Y:S01]  /*0f90*/  DADD R2, R2, R14 ;  /* 0x0000000002027229 */ /* 0x000fe2000000000e */
[----:B------:R-:W1:Y:S07]  /*0fa0*/  LDS.128 R12, [UR4+0x80] ;  /* 0x00008004ff0c7984 */ /* 0x000e6e0008000c00 */
[----:B--2---:R-:W-:-:S08]  /*0fb0*/  DADD R2, R2, R4 ;  /* 0x0000000002027229 */ /* 0x004fd00000000004 */
[----:B------:R-:W-:-:S08]  /*0fc0*/  DADD R2, R2, R6 ;  /* 0x0000000002027229 */ /* 0x000fd00000000006 */
[----:B0-----:R-:W-:-:S08]  /*0fd0*/  DADD R2, R2, R8 ;  /* 0x0000000002027229 */ /* 0x001fd00000000008 */
[----:B------:R-:W-:-:S08]  /*0fe0*/  DADD R2, R2, R10 ;  /* 0x0000000002027229 */ /* 0x000fd0000000000a */
[----:B-1----:R-:W-:-:S08]  /*0ff0*/  DADD R2, R2, R12 ;  /* 0x0000000002027229 */ /* 0x002fd0000000000c */
[----:B------:R-:W-:Y:S01]  /*1000*/  DADD R8, R2, R14 ;  /* 0x0000000002087229 */ /* 0x000fe2000000000e */
[----:B------:R-:W-:Y:S10]  /*1010*/  BRA `(.L_x_15) ;  /* 0x0000001c001c7947 */ /* 0x000ff40003800000 */
.L_x_14:
[----:B------:R-:W-:-:S05]  /*1020*/  LOP3.LUT R2, R0, 0x3e0, RZ, 0xc0, !PT ;  /* 0x000003e000027812 */ /* 0x000fca00078ec0ff */
[----:B------:R-:W-:Y:S01]  /*1030*/  VIADD R4, R2, 0x20 ;  /* 0x0000002002047836 */ /* 0x000fe20000000000 */
[----:B------:R-:W-:-:S04]  /*1040*/  LOP3.LUT R2, RZ, R2, RZ, 0x33, !PT ;  /* 0x00000002ff027212 */ /* 0x000fc800078e33ff */
[----:B------:R-:W-:Y:S01]  /*1050*/  ISETP.GT.AND P0, PT, R4, R3, PT ;  /* 0x000000030400720c */ /* 0x000fe20003f04270 */
[----:B------:R-:W-:-:S05]  /*1060*/  IMAD.IADD R2, R3, 0x1, R2 ;  /* 0x0000000103027824 */ /* 0x000fca00078e0202 */
[----:B------:R-:W-:Y:S02]  /*1070*/  SEL R5, R2, 0x1f, P0 ;  /* 0x0000001f02057807 */ /* 0x000fe40000000000 */
[----:B------:R-:W0:Y:S03]  /*1080*/  S2R R2, SR_LANEID ;  /* 0x0000000000027919 */ /* 0x000e260000000000 */
[----:B------:R-:W-:Y:S04]  /*1090*/  SHFL.DOWN PT, R6, R24, 0x1, R5 ;  /* 0x0820000018067989 */ /* 0x000fe800000e0005 */
[----:B------:R-:W1:Y:S02]  /*10a0*/  SHFL.DOWN PT, R7, R25, 0x1, R5 ;  /* 0x0820000019077989 */ /* 0x000e6400000e0005 */
[----:B-1----:R-:W-:Y:S01]  /*10b0*/  DADD R6, R6, R24 ;  /* 0x0000000006067229 */ /* 0x002fe20000000018 */
[C---:B0-----:R-:W-:Y:S01]  /*10c0*/  ISETP.GE.AND P0, PT, R2.reuse, R5, PT ;  /* 0x000000050200720c */ /* 0x041fe20003f06270 */
[C---:B------:R-:W-:Y:S01]  /*10d0*/  VIADD R4, R2.reuse, 0x2 ;  /* 0x0000000202047836 */ /* 0x040fe20000000000 */
[----:B------:R-:W-:-:S07]  /*10e0*/  ISETP.NE.AND P1, PT, R2, RZ, PT ;  /* 0x000000ff0200720c */ /* 0x000fce0003f25270 */
[----:B------:R-:W-:Y:S02]  /*10f0*/  FSEL R8, R6, R24, !P0 ;  /* 0x0000001806087208 */ /* 0x000fe40004000000 */
[----:B------:R-:W-:Y:S02]  /*1100*/  FSEL R9, R7, R25, !P0 ;  /* 0x0000001907097208 */ /* 0x000fe40004000000 */
[----:B------:R-:W-:Y:S01]  /*1110*/  ISETP.GT.AND P0, PT, R4, R5, PT ;  /* 0x000000050400720c */ /* 0x000fe20003f04270 */
[----:B------:R-:W-:Y:S01]  /*1120*/  SHFL.DOWN PT, R6, R8, 0x2, R5 ;  /* 0x0840000008067989 */ /* 0x000fe200000e0005 */
[----:B------:R-:W-:-:S03]  /*1130*/  VIADD R4, R2, 0x4 ;  /* 0x0000000402047836 */ /* 0x000fc60000000000 */
[----:B------:R-:W0:Y:S01]  /*1140*/  SHFL.DOWN PT, R7, R9, 0x2, R5 ;  /* 0x0840000009077989 */ /* 0x000e2200000e0005 */
[----:B------:R-:W1:Y:S01]  /*1150*/  @!P1 S2R R13, SR_CgaCtaId ;  /* 0x00000000000d9919 */ /* 0x000e620000008800 */
[----:B0-----:R-:W-:-:S10]  /*1160*/  DADD R6, R6, R8 ;  /* 0x0000000006067229 */ /* 0x001fd40000000008 */
[----:B------:R-:W-:Y:S02]  /*1170*/  FSEL R10, R8, R6, P0 ;  /* 0x00000006080a7208 */ /* 0x000fe40000000000 */
[----:B------:R-:W-:Y:S02]  /*1180*/  FSEL R11, R9, R7, P0 ;  /* 0x00000007090b7208 */ /* 0x000fe40000000000 */
[----:B------:R-:W-:Y:S01]  /*1190*/  ISETP.GT.AND P0, PT, R4, R5, PT ;  /* 0x000000050400720c */ /* 0x000fe20003f04270 */
[----:B------:R-:W-:Y:S01]  /*11a0*/  SHFL.DOWN PT, R6, R10, 0x4, R5 ;  /* 0x088000000a067989 */ /* 0x000fe200000e0005 */
[C---:B------:R-:W-:Y:S02]  /*11b0*/  VIADD R4, R2.reuse, 0x8 ;  /* 0x0000000802047836 */ /* 0x040fe40000000000 */
[----:B------:R-:W-:Y:S01]  /*11c0*/  VIADD R2, R2, 0x10 ;  /* 0x0000001002027836 */ /* 0x000fe20000000000 */
[----:B------:R-:W0:Y:S02]  /*11d0*/  SHFL.DOWN PT, R7, R11, 0x4, R5 ;  /* 0x088000000b077989 */ /* 0x000e2400000e0005 */
[----:B0-----:R-:W-:-:S10]  /*11e0*/  DADD R6, R6, R10 ;  /* 0x0000000006067229 */ /* 0x001fd4000000000a */
[----:B------:R-:W-:Y:S02]  /*11f0*/  FSEL R8, R10, R6, P0 ;  /* 0x000000060a087208 */ /* 0x000fe40000000000 */
[----:B------:R-:W-:Y:S02]  /*1200*/  FSEL R9, R11, R7, P0 ;  /* 0x000000070b097208 */ /* 0x000fe40000000000 */
[----:B------:R-:W-:Y:S01]  /*1210*/  ISETP.GT.AND P0, PT, R4, R5, PT ;  /* 0x000000050400720c */ /* 0x000fe20003f04270 */
[----:B------:R-:W-:Y:S01]  /*1220*/  SHFL.DOWN PT, R6, R8, 0x8, R5 ;  /* 0x0900000008067989 */ /* 0x000fe200000e0005 */
[----:B------:R-:W-:-:S03]  /*1230*/  @!P1 SHF.R.U32.HI R4, RZ, 0x2, R0 ;  /* 0x00000002ff049819 */ /* 0x000fc60000011600 */
[----:B------:R-:W0:Y:S01]  /*1240*/  SHFL.DOWN PT, R7, R9, 0x8, R5 ;  /* 0x0900000009077989 */ /* 0x000e2200000e0005 */
[----:B------:R-:W-:Y:S01]  /*1250*/  @!P1 LOP3.LUT R4, R4, 0xf8, RZ, 0xc0, !PT ;  /* 0x000000f804049812 */ /* 0x000fe200078ec0ff */
[----:B0-----:R-:W-:-:S10]  /*1260*/  DADD R6, R6, R8 ;  /* 0x0000000006067229 */ /* 0x001fd40000000008 */
[----:B------:R-:W-:Y:S02]  /*1270*/  FSEL R10, R8, R6, P0 ;  /* 0x00000006080a7208 */ /* 0x000fe40000000000 */
[----:B------:R-:W-:Y:S02]  /*1280*/  FSEL R11, R9, R7, P0 ;  /* 0x00000007090b7208 */ /* 0x000fe40000000000 */
[----:B------:R-:W-:Y:S01]  /*1290*/  @!P1 MOV R8, 0x400 ;  /* 0x0000040000089802 */ /* 0x000fe20000000f00 */
[----:B------:R-:W-:Y:S01]  /*12a0*/  SHFL.DOWN PT, R6, R10, 0x10, R5 ;  /* 0x0a0000000a067989 */ /* 0x000fe200000e0005 */
[----:B------:R-:W-:Y:S02]  /*12b0*/  ISETP.GT.AND P0, PT, R2, R5, PT ;  /* 0x000000050200720c */ /* 0x000fe40003f04270 */
[----:B-1----:R-:W-:Y:S01]  /*12c0*/  @!P1 LEA R13, R13, R8, 0x18 ;  /* 0x000000080d0d9211 */ /* 0x002fe200078ec0ff */
[----:B------:R-:W0:Y:S04]  /*12d0*/  SHFL.DOWN PT, R7, R11, 0x10, R5 ;  /* 0x0a0000000b077989 */ /* 0x000e2800000e0005 */
[----:B------:R-:W-:Y:S01]  /*12e0*/  @!P1 IMAD.IADD R13, R4, 0x1, R13 ;  /* 0x00000001040d9824 */ /* 0x000fe200078e020d */
[----:B0-----:R-:W-:-:S10]  /*12f0*/  DADD R6, R6, R10 ;  /* 0x0000000006067229 */ /* 0x001fd4000000000a */
[----:B------:R-:W-:Y:S02]  /*1300*/  FSEL R8, R10, R6, P0 ;  /* 0x000000060a087208 */ /* 0x000fe40000000000 */
[----:B------:R-:W-:Y:S02]  /*1310*/  FSEL R9, R11, R7, P0 ;  /* 0x000000070b097208 */ /* 0x000fe40000000000 */
[----:B------:R-:W-:-:S03]  /*1320*/  ISETP.NE.AND P0, PT, R0, RZ, PT ;  /* 0x000000ff0000720c */ /* 0x000fc60003f05270 */
[----:B------:R1:W-:Y:S01]  /*1330*/  @!P1 STS.64 [R13+0x10], R8 ;  /* 0x000010080d009388 */ /* 0x0003e20000000a00 */
[----:B------:R-:W-:Y:S09]  /*1340*/  BAR.SYNC.DEFER_BLOCKING 0x0 ;  /* 0x0000000000007b1d */ /* 0x000ff20000010000 */
[----:B------:R-:W-:Y:S05]  /*1350*/  @P0 BRA `(.L_x_15) ;  /* 0x00000018004c0947 */ /* 0x000fea0003800000 */
[----:B------:R-:W0:Y:S01]  /*1360*/  S2UR UR5, SR_CgaCtaId ;  /* 0x00000000000579c3 */ /* 0x000e220000008800 */
[----:B------:R-:W-:Y:S01]  /*1370*/  UMOV UR4, 0x400 ;  /* 0x0000040000047882 */ /* 0x000fe20000000000 */
[----:B------:R-:W-:Y:S01]  /*1380*/  ISETP.GT.AND P1, PT, R3, 0x20, PT ;  /* 0x000000200300780c */ /* 0x000fe20003f24270 */
[----:B0-----:R-:W-:-:S09]  /*1390*/  ULEA UR4, UR5, UR4, 0x18 ;  /* 0x0000000405047291 */ /* 0x001fd2000f8ec0ff */
[----:B------:R-:W0:Y:S04]  /*13a0*/  LDS.64 R10, [UR4+0x18] ;  /* 0x00001804ff0a7984 */ /* 0x000e280008000a00 */
[----:B------:R-:W2:Y:S01]  /*13b0*/  LDS.128 R4, [UR4+0x20] ;  /* 0x00002004ff047984 */ /* 0x000ea20008000c00 */
[----:B0-----:R-:W-:-:S10]  /*13c0*/  DADD R10, R8, R10 ;  /* 0x00000000080a7229 */ /* 0x001fd4000000000a */
[----:B------:R-:W-:Y:S02]  /*13d0*/  FSEL R12, R10, R8, P1 ;  /* 0x000000080a0c7208 */ /* 0x000fe40000800000 */
[----:B-1----:R-:W-:Y:S02]  /*13e0*/  FSEL R13, R11, R9, P1 ;  /* 0x000000090b0d7208 */ /* 0x002fe40000800000 */
[----:B------:R-:W0:Y:S01]  /*13f0*/  LDS.128 R8, [UR4+0x30] ;  /* 0x00003004ff087984 */ /* 0x000e220008000c00 */
[----:B------:R-:W-:-:S03]  /*1400*/  ISETP.GT.AND P1, PT, R3, 0x40, PT ;  /* 0x000000400300780c */ /* 0x000fc60003f24270 */
[----:B--2---:R-:W-:-:S10]  /*1410*/  DADD R4, R4, R12 ;  /* 0x0000000004047229 */ /* 0x004fd4000000000c */
[----:B------:R-:W-:Y:S02]  /*1420*/  FSEL R4, R4, R12, P1 ;  /* 0x0000000c04047208 */ /* 0x000fe40000800000 */
[----:B------:R-:W-:Y:S02]  /*1430*/  FSEL R5, R5, R13, P1 ;  /* 0x0000000d05057208 */ /* 0x000fe40000800000 */
[----:B------:R-:W-:-:S04]  /*1440*/  ISETP.GT.AND P1, PT, R3, 0x60, PT ;  /* 0x000000600300780c */ /* 0x000fc80003f24270 */
[----:B------:R-:W-:-:S10]  /*1450*/  DADD R6, R4, R6 ;  /* 0x0000000004067229 */ /* 0x000fd40000000006 */
[----:B------:R-:W-:Y:S02]  /*1460*/  FSEL R12, R6, R4, P1 ;  /* 0x00000004060c7208 */ /* 0x000fe40000800000 */
[----:B------:R-:W-:Y:S02]  /*1470*/  FSEL R13, R7, R5, P1 ;  /* 0x00000005070d7208 */ /* 0x000fe40000800000 */
[----:B------:R-:W1:Y:S01]  /*1480*/  LDS.128 R4, [UR4+0x40] ;  /* 0x00004004ff047984 */ /* 0x000e620008000c00 */
[----:B------:R-:W-:-:S03]  /*1490*/  ISETP.GT.AND P1, PT, R3, 0x80, PT ;  /* 0x000000800300780c */ /* 0x000fc60003f24270 */
[----:B0-----:R-:W-:-:S10]  /*14a0*/  DADD R8, R8, R12 ;  /* 0x0000000008087229 */ /* 0x001fd4000000000c */
[----:B------:R-:W-:Y:S02]  /*14b0*/  FSEL R8, R8, R12, P1 ;  /* 0x0000000c08087208 */ /* 0x000fe40000800000 */
[----:B------:R-:W-:Y:S02]  /*14c0*/  FSEL R9, R9, R13, P1 ;  /* 0x0000000d09097208 */ /* 0x000fe40000800000 */
[----:B------:R-:W-:-:S04]  /*14d0*/  ISETP.GT.AND P1, PT, R3, 0xa0, PT ;  /* 0x000000a00300780c */ /* 0x000fc80003f24270 */
[----:B------:R-:W-:-:S10]  /*14e0*/  DADD R10, R8, R10 ;  /* 0x00000000080a7229 */ /* 0x000fd4000000000a */
[----:B------:R-:W-:Y:S02]  /*14f0*/  FSEL R12, R10, R8, P1 ;  /* 0x000000080a0c7208 */ /* 0x000fe40000800000 */
[----:B------:R-:W-:Y:S02]  /*1500*/  FSEL R13, R11, R9, P1 ;  /* 0x000000090b0d7208 */ /* 0x000fe40000800000 */
[----:B------:R-:W0:Y:S01]  /*1510*/  LDS.128 R8, [UR4+0x50] ;  /* 0x00005004ff087984 */ /* 0x000e220008000c00 */
[----:B------:R-:W-:-:S03]  /*1520*/  ISETP.GT.AND P1, PT, R3, 0xc0, PT ;  /* 0x000000c00300780c */ /* 0x000fc60003f24270 */
[----:B-1----:R-:W-:-:S10]  /*1530*/  DADD R4, R4, R12 ;  /* 0x0000000004047229 */ /* 0x002fd4000000000c */
        /* <DEDUP_REMOVED lines=33> */
[----:B------:R-:W-:-:S04]  /*1750*/  ISETP.GT.AND P1, PT, R3, 0x1c0, PT ;  /* 0x000001c00300780c */ /* 0x000fc80003f24270 */
[----:B-1----:R-:W-:-:S10]  /*1760*/  DADD R4, R4, R8 ;  /* 0x0000000004047229 */ /* 0x002fd40000000008 */
[----:B------:R-:W-:Y:S02]  /*1770*/  FSEL R4, R4, R8, P1 ;  /* 0x0000000804047208 */ /* 0x000fe40000800000 */
[----:B------:R-:W-:Y:S02]  /*1780*/  FSEL R5, R5, R9, P1 ;  /* 0x0000000905057208 */ /* 0x000fe40000800000 */
[----:B------:R-:W-:-:S04]  /*1790*/  ISETP.GT.AND P1, PT, R3, 0x1e0, PT ;  /* 0x000001e00300780c */ /* 0x000fc80003f24270 */
[----:B------:R-:W-:-:S10]  /*17a0*/  DADD R6, R4, R6 ;  /* 0x0000000004067229 */ /* 0x000fd40000000006 */
[----:B------:R-:W-:Y:S02]  /*17b0*/  FSEL R8, R6, R4, P1 ;  /* 0x0000000406087208 */ /* 0x000fe40000800000 */
[----:B------:R-:W-:Y:S01]  /*17c0*/  FSEL R9, R7, R5, P1 ;  /* 0x0000000507097208 */ /* 0x000fe20000800000 */
[----:B------:R-:W-:Y:S06]  /*17d0*/  BRA `(.L_x_15) ;  /* 0x00000014002c7947 */ /* 0x000fec0003800000 */
.L_x_1:
[----:B------:R-:W0:Y:S01]  /*17e0*/  S2R R0, SR_TID.X ;  /* 0x0000000000007919 */ /* 0x000e220000002100 */
[----:B------:R-:W1:Y:S01]  /*17f0*/  LDC.64 R2, c[0x0][0x380] ;  /* 0x0000e000ff027b82 */ /* 0x000e620000000a00 */
[----:B------:R-:W2:Y:S01]  /*1800*/  LDCU.64 UR6, c[0x0][0x3e8] ;  /* 0x00007d00ff0677ac */ /* 0x000ea20008000a00 */
[----:B0-----:R-:W-:-:S04]  /*1810*/  VIADD R21, R0, UR11 ;  /* 0x0000000b00157c36 */ /* 0x001fc80008000000 */
[----:B-1----:R-:W-:-:S05]  /*1820*/  IMAD.WIDE.U32 R20, R21, 0x8, R2 ;  /* 0x0000000815147825 */ /* 0x002fca00078e0002 */
[----:B------:R-:W2:Y:S04]  /*1830*/  LDG.E.64 R16, desc[UR18][R20.64+0x1000] ;  /* 0x0010001214107981 */ /* 0x000ea8000c1e1b00 */
[----:B------:R-:W3:Y:S04]  /*1840*/  LDG.E.64 R14, desc[UR18][R20.64] ;  /* 0x00000012140e7981 */ /* 0x000ee8000c1e1b00 */
[----:B------:R-:W4:Y:S04]  /*1850*/  LDG.E.64 R12, desc[UR18][R20.64+0x2000] ;  /* 0x00200012140c7981 */ /* 0x000f28000c1e1b00 */
[----:B------:R-:W5:Y:S04]  /*1860*/  LDG.E.64 R10, desc[UR18][R20.64+0x3000] ;  /* 0x00300012140a7981 */ /* 0x000f68000c1e1b00 */
[----:B------:R-:W5:Y:S04]  /*1870*/  LDG.E.64 R6, desc[UR18][R20.64+0x4000] ;  /* 0x0040001214067981 */ /* 0x000f68000c1e1b00 */
[----:B------:R-:W5:Y:S04]  /*1880*/  LDG.E.64 R8, desc[UR18][R20.64+0x5000] ;  /* 0x0050001214087981 */ /* 0x000f68000c1e1b00 */
[----:B------:R-:W5:Y:S01]  /*1890*/  LDG.E.64 R2, desc[UR18][R20.64+0x6000] ;  /* 0x0060001214027981 */ /* 0x000f62000c1e1b00 */
[----:B------:R-:W-:-:S04]  /*18a0*/  ISETP.GE.U32.AND P0, PT, R18, UR5, PT ;  /* 0x0000000512007c0c */ /* 0x000fc8000bf06070 */
[----:B------:R-:W-:Y:S01]  /*18b0*/  ISETP.GE.U32.AND.EX P0, PT, R19, UR4, PT, P0 ;  /* 0x0000000413007c0c */ /* 0x000fe2000bf06100 */
[----:B--2---:R-:W-:Y:S02]  /*18c0*/  DADD R16, R16, -UR6 ;  /* 0x8000000610107e29 */ /* 0x004fe40008000000 */
[----:B---3--:R-:W-:-:S06]  /*18d0*/  DADD R14, R14, -UR6 ;  /* 0x800000060e0e7e29 */ /* 0x008fcc0008000000 */
[----:B------:R-:W-:Y:S02]  /*18e0*/  DMUL R16, R16, R16 ;  /* 0x0000001010107228 */ /* 0x000fe40000000000 */
[----:B----4-:R-:W-:Y:S02]  /*18f0*/  DADD R12, R12, -UR6 ;  /* 0x800000060c0c7e29 */ /* 0x010fe40008000000 */
[----:B-----5:R-:W-:-:S04]  /*1900*/  DADD R10, R10, -UR6 ;  /* 0x800000060a0a7e29 */ /* 0x020fc80008000000 */
[----:B------:R-:W-:Y:S02]  /*1910*/  DFMA R16, R14, R14, R16 ;  /* 0x0000000e0e10722b */ /* 0x000fe40000000010 */
[----:B------:R-:W-:Y:S02]  /*1920*/  DADD R6, R6, -UR6 ;  /* 0x8000000606067e29 */ /* 0x000fe40008000000 */
[----:B------:R-:W-:-:S04]  /*1930*/  DADD R8, R8, -UR6 ;  /* 0x8000000608087e29 */ /* 0x000fc80008000000 */
[----:B------:R-:W-:Y:S02]  /*1940*/  DFMA R16, R12, R12, R16 ;  /* 0x0000000c0c10722b */ /* 0x000fe40000000010 */
[----:B------:R-:W-:-:S06]  /*1950*/  DADD R2, R2, -UR6 ;  /* 0x8000000602027e29 */ /* 0x000fcc0008000000 */
[----:B------:R-:W-:-:S08]  /*1960*/  DFMA R16, R10, R10, R16 ;  /* 0x0000000a0a10722b */ /* 0x000fd00000000010 */
[----:B------:R-:W-:-:S08]  /*1970*/  DFMA R16, R6, R6, R16 ;  /* 0x000000060610722b */ /* 0x000fd00000000010 */
[----:B------:R-:W-:-:S08]  /*1980*/  DFMA R16, R8, R8, R16 ;  /* 0x000000080810722b */ /* 0x000fd00000000010 */
[----:B------:R-:W-:Y:S01]  /*1990*/  DFMA R24, R2, R2, R16 ;  /* 0x000000020218722b */ /* 0x000fe20000000010 */
[----:B------:R-:W-:Y:S10]  /*19a0*/  @!P0 BRA `(.L_x_16) ;  /* 0x0000000c00a48947 */ /* 0x000ff40003800000 */
[----:B------:R-:W-:Y:S01]  /*19b0*/  UIADD3 UR9, UP0, UPT, UR5, UR11, URZ ;  /* 0x0000000b05097290 */ /* 0x000fe2000ff1e0ff */
[----:B------:R-:W-:Y:S01]  /*19c0*/  IADD3 R26, P1, PT, R4, -0xe00, RZ ;  /* 0xfffff200041a7810 */ /* 0x000fe20007f3e0ff */
[----:B------:R-:W0:Y:S01]  /*19d0*/  LDCU.64 UR14, c[0x0][0x380] ;  /* 0x00007000ff0e77ac */ /* 0x000e220008000a00 */
[----:B------:R-:W-:Y:S02]  /*19e0*/  LOP3.LUT R7, RZ, R0, RZ, 0x33, !PT ;  /* 0x00000000ff077212 */ /* 0x000fe400078e33ff */
[----:B------:R-:W-:Y:S01]  /*19f0*/  IADD3.X R3, PT, PT, R5, -0x1, RZ, P1, !PT ;  /* 0xffffffff05037810 */ /* 0x000fe20000ffe4ff */
[----:B------:R-:W-:Y:S01]  /*1a00*/  UIADD3.X UR10, UPT, UPT, URZ, UR4, URZ, UP0, !UPT ;  /* 0x00000004ff0a7290 */ /* 0x000fe200087fe4ff */
[----:B------:R-:W-:Y:S01]  /*1a10*/  ISETP.LT.U32.AND P0, PT, R26, UR9, PT ;  /* 0x000000091a007c0c */ /* 0x000fe2000bf01070 */
[----:B------:R-:W-:Y:S01]  /*1a20*/  UMOV UR8, UR5 ;  /* 0x0000000500087c82 */ /* 0x000fe20008000000 */
[----:B------:R-:W-:Y:S01]  /*1a30*/  IADD3 R2, P2, PT, R0, UR9, RZ ;  /* 0x0000000900027c10 */ /* 0x000fe2000ff5e0ff */
[----:B------:R-:W-:Y:S01]  /*1a40*/  UMOV UR4, URZ ;  /* 0x000000ff00047c82 */ /* 0x000fe20008000000 */
[----:B------:R-:W-:Y:S01]  /*1a50*/  IADD3 R7, PT, PT, R4, -UR5, R7 ;  /* 0x8000000504077c10 */ /* 0x000fe2000fffe007 */
[----:B------:R-:W-:Y:S01]  /*1a60*/  IMAD.U32 R8, RZ, RZ, UR10 ;  /* 0x0000000aff087e24 */ /* 0x000fe2000f8e00ff */
[----:B------:R-:W-:Y:S01]  /*1a70*/  UMOV UR12, UR10 ;  /* 0x0000000a000c7c82 */ /* 0x000fe20008000000 */
[----:B------:R-:W-:-:S03]  /*1a80*/  IMAD.X R9, RZ, RZ, UR10, P2 ;  /* 0x0000000aff097e24 */ /* 0x000fc600090e06ff */
[----:B------:R-:W-:Y:S02]  /*1a90*/  ISETP.GT.U32.AND.EX P0, PT, R8, R3, PT, P0 ;  /* 0x000000030800720c */ /* 0x000fe40003f04100 */
[----:B0-----:R-:W-:-:S04]  /*1aa0*/  LEA R6, P1, R2, UR14, 0x3 ;  /* 0x0000000e02067c11 */ /* 0x001fc8000f8218ff */
[----:B------:R-:W-:Y:S02]  /*1ab0*/  IADD3 R6, P2, PT, R6, 0x8000, RZ ;  /* 0x0000800006067810 */ /* 0x000fe40007f5e0ff */
[----:B------:R-:W-:Y:S01]  /*1ac0*/  LEA.HI.X R0, R2, UR15, R9, 0x3, P1 ;  /* 0x0000000f02007c11 */ /* 0x000fe200088f1c09 */
[----:B------:R-:W-:Y:S01]  /*1ad0*/  VIADD R2, R7, -UR11 ;  /* 0x8000000b07027c36 */ /* 0x000fe20008000000 */
[----:B------:R-:W-:-:S03]  /*1ae0*/  UMOV UR11, UR9 ;  /* 0x00000009000b7c82 */ /* 0x000fc60008000000 */
[----:B------:R-:W-:Y:S01]  /*1af0*/  IMAD.X R7, RZ, RZ, R0, P2 ;  /* 0x000000ffff077224 */ /* 0x000fe200010e0600 */
[----:B------:R-:W-:Y:S06]  /*1b00*/  @P0 BRA `(.L_x_17) ;  /* 0x0000000000d40947 */ /* 0x000fec0003800000 */
[----:B------:R-:W0:Y:S01]  /*1b10*/  LDC.64 R4, c[0x0][0x3b8] ;  /* 0x0000ee00ff047b82 */ /* 0x000e220000000a00 */
[----:B------:R-:W1:Y:S01]  /*1b20*/  LDCU UR13, c[0x0][0x3c0] ;  /* 0x00007800ff0d77ac */ /* 0x000e620008000800 */
[----:B------:R-:W2:Y:S01]  /*1b30*/  LDCU.64 UR6, c[0x0][0x3e8] ;  /* 0x00007d00ff0677ac */ /* 0x000ea20008000a00 */
[----:B------:R-:W3:Y:S01]  /*1b40*/  LDCU.64 UR14, c[0x0][0x380] ;  /* 0x00007000ff0e77ac */ /* 0x000ee20008000a00 */
[----:B------:R-:W-:Y:S01]  /*1b50*/  NOP ;  /* 0x0000000000007918 */ /* 0x000fe20000000000 */
.L_x_18:
[----:B------:R-:W4:Y:S02]  /*1b60*/  S2R R0, SR_TID.X ;  /* 0x0000000000007919 */ /* 0x000f240000002100 */
[----:B----4-:R-:W-:-:S05]  /*1b70*/  IADD3 R0, P0, PT, R0, UR9, RZ ;  /* 0x0000000900007c10 */ /* 0x010fca000ff1e0ff */
[----:B------:R-:W-:Y:S01]  /*1b80*/  IMAD.X R9, RZ, RZ, UR10, P0 ;  /* 0x0000000aff097e24 */ /* 0x000fe200080e06ff */
[----:B---3--:R-:W-:-:S04]  /*1b90*/  LEA R22, P0, R0, UR14, 0x3 ;  /* 0x0000000e00167c11 */ /* 0x008fc8000f8018ff */
[----:B------:R-:W-:-:S05]  /*1ba0*/  LEA.HI.X R23, R0, UR15, R9, 0x3, P0 ;  /* 0x0000000f00177c11 */ /* 0x000fca00080f1c09 */
[----:B------:R-:W2:Y:S04]  /*1bb0*/  LDG.E.64 R10, desc[UR18][R22.64] ;  /* 0x00000012160a7981 */ /* 0x000ea8000c1e1b00 */
[----:B------:R-:W3:Y:S04]  /*1bc0*/  LDG.E.64 R12, desc[UR18][R22.64+0x1000] ;  /* 0x00100012160c7981 */ /* 0x000ee8000c1e1b00 */
[----:B------:R-:W4:Y:S04]  /*1bd0*/  LDG.E.64 R14, desc[UR18][R22.64+0x2000] ;  /* 0x00200012160e7981 */ /* 0x000f28000c1e1b00 */
[----:B------:R-:W5:Y:S04]  /*1be0*/  LDG.E.64 R16, desc[UR18][R22.64+0x3000] ;  /* 0x0030001216107981 */ /* 0x000f68000c1e1b00 */
[----:B------:R-:W5:Y:S04]  /*1bf0*/  LDG.E.64 R18, desc[UR18][R22.64+0x4000] ;  /* 0x0040001216127981 */ /* 0x000f68000c1e1b00 */
[----:B------:R-:W5:Y:S04]  /*1c00*/  LDG.E.64 R20, desc[UR18][R22.64+0x5000] ;  /* 0x0050001216147981 */ /* 0x000f68000c1e1b00 */
[----:B------:R-:W5:Y:S01]  /*1c10*/  LDG.E.64 R8, desc[UR18][R22.64+0x6000] ;  /* 0x0060001216087981 */ /* 0x000f62000c1e1b00 */
[----:B-1----:R-:W-:Y:S01]  /*1c20*/  UIMAD UR16, UR13, 0xe00, URZ ;  /* 0x00000e000d1078a4 */ /* 0x002fe2000f8e02ff */
[----:B0-----:R-:W-:-:S03]  /*1c30*/  IADD3 R0, P1, PT, R4, -UR9, RZ ;  /* 0x8000000904007c10 */ /* 0x001fc6000ff3e0ff */
[----:B------:R-:W-:Y:S02]  /*1c40*/  USHF.R.S32.HI UR17, URZ, 0x1f, UR16 ;  /* 0x0000001fff117899 */ /* 0x000fe40008011410 */
[----:B------:R-:W-:Y:S01]  /*1c50*/  ISETP.GE.U32.AND P0, PT, R0, UR16, PT ;  /* 0x0000001000007c0c */ /* 0x000fe2000bf06070 */
[----:B------:R-:W-:Y:S01]  /*1c60*/  UIADD3 UR5, UP0, UPT, UR16, UR11, URZ ;  /* 0x0000000b10057290 */ /* 0x000fe2000ff1e0ff */
[----:B------:R-:W-:-:S03]  /*1c70*/  IADD3.X R0, PT, PT, R5, ~UR10, RZ, P1, !PT ;  /* 0x8000000a05007c10 */ /* 0x000fc60008ffe4ff */
[----:B------:R-:W-:Y:S02]  /*1c80*/  UIADD3.X UR8, UPT, UPT, UR17, UR12, URZ, UP0, !UPT ;  /* 0x0000000c11087290 */ /* 0x000fe400087fe4ff */
[----:B------:R-:W-:Y:S01]  /*1c90*/  ISETP.GE.U32.AND.EX P0, PT, R0, UR17, PT, P0 ;  /* 0x0000001100007c0c */ /* 0x000fe2000bf06100 */
[----:B--2---:R-:W-:Y:S02]  /*1ca0*/  DADD R10, R10, -UR6 ;  /* 0x800000060a0a7e29 */ /* 0x004fe40008000000 */
[----:B---3--:R-:W-:-:S06]  /*1cb0*/  DADD R12, R12, -UR6 ;  /* 0x800000060c0c7e29 */ /* 0x008fcc0008000000 */
[----:B------:R-:W-:Y:S02]  /*1cc0*/  DFMA R10, R10, R10, R24 ;  /* 0x0000000a0a0a722b */ /* 0x000fe40000000018 */
        /* <DEDUP_REMOVED lines=12> */
[----:B------:R-:W-:Y:S02]  /*1d90*/  UIADD3 UR9, UP0, UPT, UR16, UR9, URZ ;  /* 0x0000000910097290 */ /* 0x000fe4000ff1e0ff */
[----:B------:R-:W-:Y:S01]  /*1da0*/  IMAD.U32 R9, RZ, RZ, UR16 ;  /* 0x00000010ff097e24 */ /* 0x000fe2000f8e00ff */
[----:B------:R-:W-:Y:S01]  /*1db0*/  UIADD3 UR4, UPT, UPT, UR4, 0x1, URZ ;  /* 0x0000000104047890 */ /* 0x000fe2000fffe0ff */
[----:B------:R-:W-:Y:S01]  /*1dc0*/  VIADD R2, R2, -UR16 ;  /* 0x8000001002027c36 */ /* 0x000fe20008000000 */
[----:B------:R-:W-:Y:S01]  /*1dd0*/  UIADD3.X UR10, UPT, UPT, UR17, UR10, URZ, UP0, !UPT ;  /* 0x0000000a110a7290 */ /* 0x000fe200087fe4ff */
[----:B------:R-:W-:Y:S01]  /*1de0*/  IMAD.WIDE R6, R9, 0x8, R6 ;  /* 0x0000000809067825 */ /* 0x000fe200078e0206 */
[----:B------:R-:W-:Y:S01]  /*1df0*/  ISETP.LT.U32.AND P0, PT, R26, UR9, PT ;  /* 0x000000091a007c0c */ /* 0x000fe2000bf01070 */
[----:B------:R-:W-:Y:S01]  /*1e00*/  UMOV UR11, UR5 ;  /* 0x00000005000b7c82 */ /* 0x000fe20008000000 */
[----:B------:R-:W-:Y:S02]  /*1e10*/  UMOV UR12, UR8 ;  /* 0x00000008000c7c82 */ /* 0x000fe40008000000 */
[----:B------:R-:W-:-:S05]  /*1e20*/  IMAD.U32 R0, RZ, RZ, UR10 ;  /* 0x0000000aff007e24 */ /* 0x000fca000f8e00ff */
[----:B------:R-:W-:-:S13]  /*1e30*/  ISETP.GT.U32.AND.EX P0, PT, R0, R3, PT, P0 ;  /* 0x000000030000720c */ /* 0x000fda0003f04100 */
[----:B------:R-:W-:Y:S05]  /*1e40*/  @!P0 BRA `(.L_x_18) ;  /* 0xfffffffc00448947 */ /* 0x000fea000383ffff */
[----:B------:R-:W-:-:S05]  /*1e50*/  UMOV UR8, UR16 ;  /* 0x0000001000087c82 */ /* 0x000fca0008000000 */
.L_x_17:
[----:B------:R-:W0:Y:S01]  /*1e60*/  S2R R9, SR_TID.X ;  /* 0x0000000000097919 */ /* 0x000e220000002100 */
[C---:B------:R-:W-:Y:S01]  /*1e70*/  VIADD R0, R4.reuse, -UR9 ;  /* 0x8000000904007c36 */ /* 0x040fe20008000000 */
[----:B------:R-:W-:Y:S01]  /*1e80*/  ISETP.LE.U32.AND P1, PT, R4, UR9, PT ;  /* 0x0000000904007c0c */ /* 0x000fe2000bf23070 */
[----:B------:R-:W-:Y:S01]  /*1e90*/  IMAD.U32 R8, RZ, RZ, UR10 ;  /* 0x0000000aff087e24 */ /* 0x000fe2000f8e00ff */
[----:B------:R-:W-:Y:S02]  /*1ea0*/  BSSY.RECONVERGENT B1, `(.L_x_16) ;  /* 0x0000099000017945 */ /* 0x000fe40003800200 */
[----:B0-----:R-:W-:-:S04]  /*1eb0*/  ISETP.GE.AND P0, PT, R9, R0, PT ;  /* 0x000000000900720c */ /* 0x001fc80003f06270 */
[----:B------:R-:W-:-:S13]  /*1ec0*/  ISETP.GE.U32.OR.EX P0, PT, R8, R5, P0, P1 ;  /* 0x000000050800720c */ /* 0x000fda0000706510 */
[----:B------:R-:W-:Y:S05]  /*1ed0*/  @P0 BRA `(.L_x_19) ;  /* 0x0000000800540947 */ /* 0x000fea0003800000 */
[----:B------:R-:W-:Y:S01]  /*1ee0*/  UIMAD UR5, UR20, 0xe00, URZ ;  /* 0x00000e00140578a4 */ /* 0x000fe2000f8e02ff */
[----:B------:R-:W-:Y:S01]  /*1ef0*/  LOP3.LUT R3, RZ, R9, RZ, 0x33, !PT ;  /* 0x00000009ff037212 */ /* 0x000fe200078e33ff */
[----:B------:R-:W-:Y:S01]  /*1f00*/  UIMAD UR16, UR4, UR13, URZ ;  /* 0x0000000d041072a4 */ /* 0x000fe2000f8e02ff */
[----:B------:R-:W-:Y:S01]  /*1f10*/  BSSY.RECONVERGENT B2, `(.L_x_20) ;  /* 0x0000045000027945 */ /* 0x000fe20003800200 */
[----:B------:R-:W-:-:S04]  /*1f20*/  UIADD3 UR5, UPT, UPT, UR5, UR8, URZ ;  /* 0x0000000805057290 */ /* 0x000fc8000fffe0ff */
[----:B------:R-:W-:Y:S02]  /*1f30*/  IMAD.U32 R5, RZ, RZ, UR16 ;  /* 0x00000010ff057e24 */ /* 0x000fe4000f8e00ff */
[----:B------:R-:W-:Y:S01]  /*1f40*/  IADD3 R4, PT, PT, R4, -UR5, R3 ;  /* 0x8000000504047c10 */ /* 0x000fe2000fffe003 */
[----:B------:R-:W-:-:S04]  /*1f50*/  IMAD.MOV.U32 R3, RZ, RZ, R9 ;  /* 0x000000ffff037224 */ /* 0x000fc800078e0009 */
[----:B------:R-:W-:-:S05]  /*1f60*/  IMAD R0, R5, -0xe00, R4 ;  /* 0xfffff20005007824 */ /* 0x000fca00078e0204 */
[C---:B------:R-:W-:Y:S02]  /*1f70*/  ISETP.GE.U32.AND P1, PT, R0.reuse, 0x1e00, PT ;  /* 0x00001e000000780c */ /* 0x040fe40003f26070 */
[----:B------:R-:W-:-:S04]  /*1f80*/  LEA.HI R4, R0, 0x1, RZ, 0x17 ;  /* 0x0000000100047811 */ /* 0x000fc800078fb8ff */
[----:B------:R-:W-:-:S04]  /*1f90*/  LOP3.LUT R5, R4, 0xf, RZ, 0xc0, !PT ;  /* 0x0000000f04057812 */ /* 0x000fc800078ec0ff */
[----:B------:R-:W-:-:S03]  /*1fa0*/  ISETP.NE.AND P0, PT, R5, RZ, PT ;  /* 0x000000ff0500720c */ /* 0x000fc60003f05270 */
[----:B------:R-:W-:Y:S10]  /*1fb0*/  @!P1 BRA `(.L_x_21) ;  /* 0x0000000000e89947 */ /* 0x000ff40003800000 */
[----:B------:R-:W-:Y:S01]  /*1fc0*/  LEA.HI R0, R2, 0x1, RZ, 0x17 ;  /* 0x0000000102007811 */ /* 0x000fe200078fb8ff */
[----:B------:R-:W-:-:S03]  /*1fd0*/  IMAD.MOV.U32 R3, RZ, RZ, R9 ;  /* 0x000000ffff037224 */ /* 0x000fc600078e0009 */
[----:B------:R-:W-:-:S05]  /*1fe0*/  LOP3.LUT R0, R0, 0xfffff0, RZ, 0xc0, !PT ;  /* 0x00fffff000007812 */ /* 0x000fca00078ec0ff */
[----:B------:R-:W-:-:S07]  /*1ff0*/  IMAD.MOV R0, RZ, RZ, -R0 ;  /* 0x000000ffff007224 */ /* 0x000fce00078e0a00 */
.L_x_22:
        /* <DEDUP_REMOVED lines=54> */
.L_x_21:
[----:B------:R-:W-:Y:S05]  /*2360*/  BSYNC.RECONVERGENT B2 ;  /* 0x0000000000027941 */ /* 0x000fea0003800200 */
.L_x_20:
[----:B------:R-:W-:Y:S05]  /*2370*/  @!P0 BRA `(.L_x_19) ;  /* 0x00000004002c8947 */ /* 0x000fea0003800000 */
[----:B------:R-:W-:Y:S01]  /*2380*/  ISETP.GE.U32.AND P1, PT, R5, 0x8, PT ;  /* 0x000000080500780c */ /* 0x000fe20003f26070 */
[----:B------:R-:W-:Y:S01]  /*2390*/  BSSY.RECONVERGENT B2, `(.L_x_23) ;  /* 0x0000021000027945 */ /* 0x000fe20003800200 */
[----:B------:R-:W-:-:S04]  /*23a0*/  LOP3.LUT R0, R4, 0x7, RZ, 0xc0, !PT ;  /* 0x0000000704007812 */ /* 0x000fc800078ec0ff */
[----:B------:R-:W-:-:S07]  /*23b0*/  ISETP.NE.AND P0, PT, R0, RZ, PT ;  /* 0x000000ff0000720c */ /* 0x000fce0003f05270 */
[----:B------:R-:W-:Y:S06]  /*23c0*/  @!P1 BRA `(.L_x_24) ;  /* 0x0000000000749947 */ /* 0x000fec0003800000 */
[----:B------:R-:W-:-:S05]  /*23d0*/  IADD3 R5, P1, PT, R3, UR9, RZ ;  /* 0x0000000903057c10 */ /* 0x000fca000ff3e0ff */
[----:B------:R-:W-:Y:S01]  /*23e0*/  IMAD.X R6, RZ, RZ, UR10, P1 ;  /* 0x0000000aff067e24 */ /* 0x000fe200088e06ff */
[----:B------:R-:W-:-:S04]  /*23f0*/  LEA R20, P1, R5, UR14, 0x3 ;  /* 0x0000000e05147c11 */ /* 0x000fc8000f8218ff */
[----:B------:R-:W-:-:S05]  /*2400*/  LEA.HI.X R21, R5, UR15, R6, 0x3, P1 ;  /* 0x0000000f05157c11 */ /* 0x000fca00088f1c06 */
        /* <DEDUP_REMOVED lines=8> */
[----:B------:R-:W-:Y:S01]  /*2490*/  VIADD R3, R3, 0x1000 ;  /* 0x0000100003037836 */ /* 0x000fe20000000000 */
[----:B--2---:R-:W-:-:S02]  /*24a0*/  DADD R22, R22, -UR6 ;  /* 0x8000000616167e29 */ /* 0x004fc40008000000 */
        /* <DEDUP_REMOVED lines=15> */
.L_x_24:
[----:B------:R-:W-:Y:S05]  /*25a0*/  BSYNC.RECONVERGENT B2 ;  /* 0x0000000000027941 */ /* 0x000fea0003800200 */
.L_x_23:
[----:B------:R-:W-:Y:S05]  /*25b0*/  @!P0 BRA `(.L_x_19) ;  /* 0x00000000009c8947 */ /* 0x000fea0003800000 */
[----:B------:R-:W-:Y:S01]  /*25c0*/  ISETP.GE.U32.AND P1, PT, R0, 0x4, PT ;  /* 0x000000040000780c */ /* 0x000fe20003f26070 */
[----:B------:R-:W-:Y:S01]  /*25d0*/  BSSY.RECONVERGENT B2, `(.L_x_25) ;  /* 0x0000014000027945 */ /* 0x000fe20003800200 */
[----:B------:R-:W-:-:S11]  /*25e0*/  LOP3.LUT P0, RZ, R4, 0x3, RZ, 0xc0, !PT ;  /* 0x0000000304ff7812 */ /* 0x000fd6000780c0ff */
[----:B------:R-:W-:Y:S05]  /*25f0*/  @!P1 BRA `(.L_x_26) ;  /* 0x0000000000449947 */ /* 0x000fea0003800000 */
[----:B------:R-:W-:-:S05]  /*2600*/  IADD3 R0, P1, PT, R3, UR9, RZ ;  /* 0x0000000903007c10 */ /* 0x000fca000ff3e0ff */
[----:B------:R-:W-:Y:S01]  /*2610*/  IMAD.X R5, RZ, RZ, UR10, P1 ;  /* 0x0000000aff057e24 */ /* 0x000fe200088e06ff */
[----:B------:R-:W-:-:S04]  /*2620*/  LEA R4, P1, R0, UR14, 0x3 ;  /* 0x0000000e00047c11 */ /* 0x000fc8000f8218ff */
[----:B------:R-:W-:-:S05]  /*2630*/  LEA.HI.X R5, R0, UR15, R5, 0x3, P1 ;  /* 0x0000000f00057c11 */ /* 0x000fca00088f1c05 */
[----:B------:R-:W2:Y:S04]  /*2640*/  LDG.E.64 R6, desc[UR18][R4.64] ;  /* 0x0000001204067981 */ /* 0x000ea8000c1e1b00 */
[----:B------:R-:W3:Y:S04]  /*2650*/  LDG.E.64 R8, desc[UR18][R4.64+0x1000] ;  /* 0x0010001204087981 */ /* 0x000ee8000c1e1b00 */
[----:B------:R-:W4:Y:S04]  /*2660*/  LDG.E.64 R10, desc[UR18][R4.64+0x2000] ;  /* 0x00200012040a7981 */ /* 0x000f28000c1e1b00 */
[----:B------:R-:W5:Y:S01]  /*2670*/  LDG.E.64 R12, desc[UR18][R4.64+0x3000] ;  /* 0x00300012040c7981 */ /* 0x000f62000c1e1b00 */
[----:B------:R-:W-:Y:S01]  /*2680*/  VIADD R3, R3, 0x800 ;  /* 0x0000080003037836 */ /* 0x000fe20000000000 */
[----:B--2---:R-:W-:-:S02]  /*2690*/  DADD R6, R6, -UR6 ;  /* 0x8000000606067e29 */ /* 0x004fc40008000000 */
[----:B---3--:R-:W-:-:S06]  /*26a0*/  DADD R8, R8, -UR6 ;  /* 0x8000000608087e29 */ /* 0x008fcc0008000000 */
[----:B------:R-:W-:Y:S02]  /*26b0*/  DFMA R6, R6, R6, R24 ;  /* 0x000000060606722b */ /* 0x000fe40000000018 */
[----:B----4-:R-:W-:Y:S02]  /*26c0*/  DADD R10, R10, -UR6 ;  /* 0x800000060a0a7e29 */ /* 0x010fe40008000000 */
[----:B-----5:R-:W-:-:S04]  /*26d0*/  DADD R12, R12, -UR6 ;  /* 0x800000060c0c7e29 */ /* 0x020fc80008000000 */
[----:B------:R-:W-:-:S08]  /*26e0*/  DFMA R6, R8, R8, R6 ;  /* 0x000000080806722b */ /* 0x000fd00000000006 */
[----:B------:R-:W-:-:S08]  /*26f0*/  DFMA R6, R10, R10, R6 ;  /* 0x0000000a0a06722b */ /* 0x000fd00000000006 */
[----:B------:R-:W-:-:S11]  /*2700*/  DFMA R24, R12, R12, R6 ;  /* 0x0000000c0c18722b */ /* 0x000fd60000000006 */
.L_x_26:
[----:B------:R-:W-:Y:S05]  /*2710*/  BSYNC.RECONVERGENT B2 ;  /* 0x0000000000027941 */ /* 0x000fea0003800200 */
.L_x_25:
[----:B------:R-:W-:Y:S05]  /*2720*/  @!P0 BRA `(.L_x_19) ;  /* 0x0000000000408947 */ /* 0x000fea0003800000 */
[----:B------:R-:W-:Y:S02]  /*2730*/  LOP3.LUT R0, R2, 0xffff, RZ, 0xc0, !PT ;  /* 0x0000ffff02007812 */ /* 0x000fe400078ec0ff */
[----:B------:R-:W-:Y:S02]  /*2740*/  IADD3 R3, P0, PT, R3, UR11, RZ ;  /* 0x0000000b03037c10 */ /* 0x000fe4000ff1e0ff */
[----:B------:R-:W-:Y:S02]  /*2750*/  LEA.HI R0, R0, 0x1, RZ, 0x17 ;  /* 0x0000000100007811 */ /* 0x000fe400078fb8ff */
[----:B------:R-:W-:Y:S01]  /*2760*/  LEA R4, P1, R3, UR14, 0x3 ;  /* 0x0000000e03047c11 */ /* 0x000fe2000f8218ff */
[----:B------:R-:W-:Y:S01]  /*2770*/  IMAD.X R2, RZ, RZ, UR12, P0 ;  /* 0x0000000cff027e24 */ /* 0x000fe200080e06ff */
[----:B------:R-:W-:-:S04]  /*2780*/  LOP3.LUT R0, R0, 0x3, RZ, 0xc0, !PT ;  /* 0x0000000300007812 */ /* 0x000fc800078ec0ff */
[----:B------:R-:W-:Y:S01]  /*2790*/  LEA.HI.X R5, R3, UR15, R2, 0x3, P1 ;  /* 0x0000000f03057c11 */ /* 0x000fe200088f1c02 */
[----:B------:R-:W-:-:S07]  /*27a0*/  IMAD.MOV R0, RZ, RZ, -R0 ;  /* 0x000000ffff007224 */ /* 0x000fce00078e0a00 */
.L_x_27:
[----:B------:R0:W2:Y:S01]  /*27b0*/  LDG.E.64 R2, desc[UR18][R4.64] ;  /* 0x0000001204027981 */ /* 0x0000a2000c1e1b00 */
[----:B------:R-:W-:-:S05]  /*27c0*/  VIADD R0, R0, 0x1 ;  /* 0x0000000100007836 */ /* 0x000fca0000000000 */
[----:B------:R-:W-:Y:S02]  /*27d0*/  ISETP.NE.AND P0, PT, R0, RZ, PT ;  /* 0x000000ff0000720c */ /* 0x000fe40003f05270 */
[----:B0-----:R-:W-:-:S05]  /*27e0*/  IADD3 R4, P1, PT, R4, 0x1000, RZ ;  /* 0x0000100004047810 */ /* 0x001fca0007f3e0ff */
[----:B------:R-:W-:Y:S01]  /*27f0*/  IMAD.X R5, RZ, RZ, R5, P1 ;  /* 0x000000ffff057224 */ /* 0x000fe200008e0605 */
[----:B--2---:R-:W-:-:S08]  /*2800*/  DADD R2, R2, -UR6 ;  /* 0x8000000602027e29 */ /* 0x004fd00008000000 */
[----:B------:R-:W-:Y:S01]  /*2810*/  DFMA R24, R2, R2, R24 ;  /* 0x000000020218722b */ /* 0x000fe20000000018 */
[----:B------:R-:W-:Y:S10]  /*2820*/  @P0 BRA `(.L_x_27) ;  /* 0xfffffffc00e00947 */ /* 0x000ff4000383ffff */
.L_x_19:
[----:B------:R-:W-:Y:S05]  /*2830*/  BSYNC.RECONVERGENT B1 ;  /* 0x0000000000017941 */ /* 0x000fea0003800200 */
.L_x_16:
[----:B------:R-:W0:Y:S01]  /*2840*/  S2R R0, SR_LANEID ;  /* 0x0000000000007919 */ /* 0x000e220000000000 */
[----:B------:R-:W-:Y:S04]  /*2850*/  SHFL.DOWN PT, R2, R24, 0x1, 0x1f ;  /* 0x08201f0018027f89 */ /* 0x000fe800000e0000 */
[----:B------:R-:W1:Y:S01]  /*2860*/  SHFL.DOWN PT, R3, R25, 0x1, 0x1f ;  /* 0x08201f0019037f89 */ /* 0x000e6200000e0000 */
[----:B------:R-:W2:Y:S01]  /*2870*/  S2R R11, SR_TID.X ;  /* 0x00000000000b7919 */ /* 0x000ea20000002100 */
[----:B-1----:R-:W-:Y:S01]  /*2880*/  DADD R2, R2, R24 ;  /* 0x0000000002027229 */ /* 0x002fe20000000018 */
[C---:B0-----:R-:W-:Y:S02]  /*2890*/  ISETP.GT.AND P0, PT, R0.reuse, 0x1e, PT ;  /* 0x0000001e0000780c */ /* 0x041fe40003f04270 */
[----:B------:R-:W-:-:S07]  /*28a0*/  ISETP.NE.AND P1, PT, R0, RZ, PT ;  /* 0x000000ff0000720c */ /* 0x000fce0003f25270 */
[----:B------:R-:W-:Y:S02]  /*28b0*/  FSEL R4, R24, R2, P0 ;  /* 0x0000000218047208 */ /* 0x000fe40000000000 */
[----:B------:R-:W-:Y:S02]  /*28c0*/  FSEL R5, R25, R3, P0 ;  /* 0x0000000319057208 */ /* 0x000fe40000000000 */
[----:B------:R-:W-:Y:S01]  /*28d0*/  ISETP.GT.AND P0, PT, R0, 0x1d, PT ;  /* 0x0000001d0000780c */ /* 0x000fe20003f04270 */
[----:B------:R-:W-:Y:S04]  /*28e0*/  SHFL.DOWN PT, R2, R4, 0x2, 0x1f ;  /* 0x08401f0004027f89 */ /* 0x000fe800000e0000 */
[----:B------:R-:W0:Y:S01]  /*28f0*/  SHFL.DOWN PT, R3, R5, 0x2, 0x1f ;  /* 0x08401f0005037f89 */ /* 0x000e2200000e0000 */
        /* <DEDUP_REMOVED lines=12> */
[----:B------:R-:W-:Y:S02]  /*29c0*/  @!P1 MOV R7, 0x400 ;  /* 0x0000040000079802 */ /* 0x000fe40000000f00 */
[----:B--2---:R-:W-:Y:S01]  /*29d0*/  @!P1 SHF.R.U32.HI R6, RZ, 0x2, R11 ;  /* 0x00000002ff069819 */ /* 0x004fe2000001160b */
[----:B------:R-:W0:Y:S01]  /*29e0*/  SHFL.DOWN PT, R3, R9, 0x8, 0x1f ;  /* 0x09001f0009037f89 */ /* 0x000e2200000e0000 */
[----:B-1----:R-:W-:-:S02]  /*29f0*/  @!P1 LEA R7, R10, R7, 0x18 ;  /* 0x000000070a079211 */ /* 0x002fc400078ec0ff */
[----:B------:R-:W-:-:S05]  /*2a00*/  @!P1 LOP3.LUT R6, R6, 0xf8, RZ, 0xc0, !PT ;  /* 0x000000f806069812 */ /* 0x000fca00078ec0ff */
        /* <DEDUP_REMOVED lines=14> */
[----:B------:R-:W1:Y:S01]  /*2af0*/  S2UR UR5, SR_CgaCtaId ;  /* 0x00000000000579c3 */ /* 0x000e620000008800 */
[----:B------:R-:W-:Y:S02]  /*2b00*/  UMOV UR4, 0x400 ;  /* 0x0000040000047882 */ /* 0x000fe40000000000 */
[----:B-1----:R-:W-:-:S09]  /*2b10*/  ULEA UR4, UR5, UR4, 0x18 ;  /* 0x0000000405047291 */ /* 0x002fd2000f8ec0ff */
[----:B0-----:R-:W0:Y:S04]  /*2b20*/  LDS.64 R2, [UR4+0x18] ;  /* 0x00001804ff027984 */ /* 0x001e280008000a00 */
        /* <DEDUP_REMOVED lines=21> */
[----:B------:R-:W-:-:S11]  /*2c80*/  DADD R8, R2, R14 ;  /* 0x0000000002087229 */ /* 0x000fd6000000000e */
.L_x_15:
[----:B------:R-:W-:Y:S05]  /*2c90*/  BSYNC.RECONVERGENT B0 ;  /* 0x0000000000007941 */ /* 0x000fea0003800200 */
.L_x_0:
[----:B------:R-:W-:Y:S05]  /*2ca0*/  @P0 EXIT ;  /* 0x000000000000094d */ /* 0x000fea0003800000 */
[----:B------:R-:W3:Y:S02]  /*2cb0*/  LDCU.64 UR4, c[0x0][0x388] ;  /* 0x00007100ff0477ac */ /* 0x000ee40008000a00 */
[----:B---3--:R-:W-:-:S06]  /*2cc0*/  UIMAD.WIDE.U32 UR4, UR20, 0x8, UR4 ;  /* 0x00000008140478a5 */ /* 0x008fcc000f8e0004 */
[----:B0-----:R-:W-:Y:S02]  /*2cd0*/  IMAD.U32 R2, RZ, RZ, UR4 ;  /* 0x00000004ff027e24 */ /* 0x001fe4000f8e00ff */
[----:B--2---:R-:W-:-:S05]  /*2ce0*/  IMAD.U32 R3, RZ, RZ, UR5 ;  /* 0x00000005ff037e24 */ /* 0x004fca000f8e00ff */
[----:B------:R-:W-:Y:S01]  /*2cf0*/  STG.E.64 desc[UR18][R2.64], R8 ;  /* 0x0000000802007986 */ /* 0x000fe2000c101b12 */
[----:B------:R-:W-:Y:S05]  /*2d00*/  EXIT ;  /* 0x000000000000794d */ /* 0x000fea0003800000 */
.L_x_28:
[----:B------:R-:W-:-:S00]  /*2d10*/  BRA `(.L_x_28) ;  /* 0xfffffffc00fc7947 */ /* 0x000fc0000383ffff */
[----:B------:R-:W-:-:S00]  /*2d20*/  NOP ;  /* 0x0000000000007918 */ /* 0x000fc00000000000 */
        /* <DEDUP_REMOVED lines=13> */
.L_x_303:


//--------------------- .text._ZN3cub18CUB_300001_SM_10006detail6reduce28DeviceReduceSingleTileKernelINS2_10policy_hubIdyN4cuda3std3__44plusIdEEE10Policy1000EN6thrust24THRUST_300001_SM_1000_NS6detail15normal_iteratorINSD_10device_ptrIdEEEEPdyS9_dd21square_diff_from_meanEEvT0_T1_T2_T3_T4_T6_ --------------------------
	.section	.text._ZN3cub18CUB_300001_SM_10006detail6reduce28DeviceReduceSingleTileKernelINS2_10policy_hubIdyN4cuda3std3__44plusIdEEE10Policy1000EN6thrust24THRUST_300001_SM_1000_NS6detail15normal_iteratorINSD_10device_ptrIdEEEEPdyS9_dd21square_diff_from_meanEEvT0_T1_T2_T3_T4_T6_,"ax",@progbits
	.align	128
        .global         _ZN3cub18CUB_300001_SM_10006detail6reduce28DeviceReduceSingleTileKernelINS2_10policy_hubIdyN4cuda3std3__44plusIdEEE10Policy1000EN6thrust24THRUST_300001_SM_1000_NS6detail15normal_iteratorINSD_10device_ptrIdEEEEPdyS9_dd21square_diff_from_meanEEvT0_T1_T2_T3_T4_T6_
        .type           _ZN3cub18CUB_300001_SM_10006detail6reduce28DeviceReduceSingleTileKernelINS2_10policy_hubIdyN4cuda3std3__44plusIdEEE10Policy1000EN6thrust24THRUST_300001_SM_1000_NS6detail15normal_iteratorINSD_10device_ptrIdEEEEPdyS9_dd21square_diff_from_meanEEvT0_T1_T2_T3_T4_T6_,@function
        .size           _ZN3cub18CUB_300001_SM_10006detail6reduce28DeviceReduceSingleTileKernelINS2_10policy_hubIdyN4cuda3std3__44plusIdEEE10Policy1000EN6thrust24THRUST_300001_SM_1000_NS6detail15normal_iteratorINSD_10device_ptrIdEEEEPdyS9_dd21square_diff_from_meanEEvT0_T1_T2_T3_T4_T6_,(.L_x_304 - _ZN3cub18CUB_300001_SM_10006detail6reduce28DeviceReduceSingleTileKernelINS2_10policy_hubIdyN4cuda3std3__44plusIdEEE10Policy1000EN6thrust24THRUST_300001_SM_1000_NS6detail15normal_iteratorINSD_10device_ptrIdEEEEPdyS9_dd21square_diff_from_meanEEvT0_T1_T2_T3_T4_T6_)
        .other          _ZN3cub18CUB_300001_SM_10006detail6reduce28DeviceReduceSingleTileKernelINS2_10policy_hubIdyN4cuda3std3__44plusIdEEE10Policy1000EN6thrust24THRUST_300001_SM_1000_NS6detail15normal_iteratorINSD_10device_ptrIdEEEEPdyS9_dd21square_diff_from_meanEEvT0_T1_T2_T3_T4_T6_,@"STO_CUDA_ENTRY STV_DEFAULT"
_ZN3cub18CUB_300001_SM_10006detail6reduce28DeviceReduceSingleTileKernelINS2_10policy_hubIdyN4cuda3std3__44plusIdEEE10Policy1000EN6thrust24THRUST_300001_SM_1000_NS6detail15normal_iteratorINSD_10device_ptrIdEEEEPdyS9_dd21square_diff_from_meanEEvT0_T1_T2_T3_T4_T6_:
.text._ZN3cub18CUB_300001_SM_10006detail6reduce28DeviceReduceSingleTileKernelINS2_10policy_hubIdyN4cuda3std3__44plusIdEEE10Policy1000EN6thrust24THRUST_300001_SM_1000_NS6detail15normal_iteratorINSD_10device_ptrIdEEEEPdyS9_dd21square_diff_from_meanEEvT0_T1_T2_T3_T4_T6_:
[----:B------:R-:W-:Y:S01]  /*0000*/  LDC R1, c[0x0][0x37c] ;  /* 0x0000df00ff017b82 */ /* 0x000fe20000000800 */
[----:B------:R-:W0:Y:S01]  /*0010*/  LDCU.64 UR4, c[0x0][0x390] ;  /* 0x00007200ff0477ac */ /* 0x000e220008000a00 */
[----:B------:R-:W1:Y:S01]  /*0020*/  LDCU.64 UR6, c[0x0][0x358] ;  /* 0x00006b00ff0677ac */ /* 0x000e620008000a00 */
[----:B0-----:R-:W-:Y:S02]  /*0030*/  IMAD.U32 R4, RZ, RZ, UR4 ;  /* 0x00000004ff047e24 */ /* 0x001fe4000f8e00ff */
[----:B------:R-:W-:-:S03]  /*0040*/  IMAD.U32 R5, RZ, RZ, UR5 ;  /* 0x00000005ff057e24 */ /* 0x000fc6000f8e00ff */
[----:B------:R-:W-:-:S04]  /*0050*/  ISETP.NE.U32.AND P0, PT, R4, RZ, PT ;  /* 0x000000ff0400720c */ /* 0x000fc80003f05070 */
[----:B------:R-:W-:-:S13]  /*0060*/  ISETP.NE.AND.EX P0, PT, R5, RZ, PT, P0 ;  /* 0x000000ff0500720c */ /* 0x000fda0003f05300 */
[----:B-1----:R-:W-:Y:S05]  /*0070*/  @P0 BRA `(.L_x_29) ;  /* 0x00000000001c0947 */ /* 0x002fea0003800000 */
[----:B------:R-:W0:Y:S02]  /*0080*/  S2R R0, SR_TID.X ;  /* 0x0000000000007919 */ /* 0x000e240000002100 */
[----:B0-----:R-:W-:-:S13]  /*0090*/  ISETP.NE.AND P0, PT, R0, RZ, PT ;  /* 0x000000ff0000720c */ /* 0x001fda0003f05270 */
[----:B------:R-:W-:Y:S05]  /*00a0*/  @P0 EXIT ;  /* 0x000000000000094d */ /* 0x000fea0003800000 */
[----:B------:R-:W0:Y:S08]  /*00b0*/  LDC.64 R2, c[0x0][0x388] ;  /* 0x0000e200ff027b82 */ /* 0x000e300000000a00 */
[----:B------:R-:W0:Y:S02]  /*00c0*/  LDC.64 R4, c[0x0][0x3a0] ;  /* 0x0000e800ff047b82 */ /* 0x000e240000000a00 */
[----:B0-----:R-:W-:Y:S01]  /*00d0*/  STG.E.64 desc[UR6][R2.64], R4 ;  /* 0x0000000402007986 */ /* 0x001fe2000c101b06 */
[----:B------:R-:W-:Y:S05]  /*00e0*/  EXIT ;  /* 0x000000000000794d */ /* 0x000fea0003800000 */
.L_x_29:
[----:B------:R-:W-:Y:S01]  /*00f0*/  ISETP.GT.U32.AND P0, PT, R4, 0xdff, PT ;  /* 0x00000dff0400780c */ /* 0x000fe20003f04070 */
[----:B------:R-:W-:Y:S03]  /*0100*/  BSSY.RECONVERGENT B0, `(.L_x_30) ;  /* 0x000029b000007945 */ /* 0x000fe60003800200 */
[----:B------:R-:W-:-:S13]  /*0110*/  ISETP.GT.U32.AND.EX P0, PT, R5, RZ, PT, P0 ;  /* 0x000000ff0500720c */ /* 0x000fda0003f04100 */
[----:B------:R-:W-:Y:S05]  /*0120*/  @P0 BRA `(.L_x_31) ;  /* 0x0000001400c40947 */ /* 0x000fea0003800000 */
[----:B------:R-:W0:Y:S01]  /*0130*/  S2R R3, SR_TID.X ;  /* 0x0000000000037919 */ /* 0x000e220000002100 */
[----:B------:R-:W1:Y:S01]  /*0140*/  LDCU.64 UR8, c[0x0][0x3a8] ;  /* 0x00007500ff0877ac */ /* 0x000e620008000a00 */
[----:B------:R-:W-:Y:S01]  /*0150*/  BSSY.RECONVERGENT B1, `(.L_x_32) ;  /* 0x000000c000017945 */ /* 0x000fe20003800200 */
[----:B------:R-:W-:Y:S02]  /*0160*/  CS2R R40, SRZ ;  /* 0x0000000000287805 */ /* 0x000fe4000001ff00 */
[----:B0-----:R-:W-:Y:S01]  /*0170*/  ISETP.GE.U32.AND P0, PT, R3, R4, PT ;  /* 0x000000040300720c */ /* 0x001fe20003f06070 */
[----:B------:R-:W-:-:S12]  /*0180*/  IMAD.MOV.U32 R7, RZ, RZ, R3 ;  /* 0x000000ffff077224 */ /* 0x000fd800078e0003 */
[----:B-1----:R-:W-:Y:S05]  /*0190*/  @P0 BRA `(.L_x_33) ;  /* 0x00000000001c0947 */ /* 0x002fea0003800000 */
[----:B------:R-:W0:Y:S01]  /*01a0*/  LDC.64 R8, c[0x0][0x380] ;  /* 0x0000e000ff087b82 */ /* 0x000e220000000a00 */
[----:B------:R-:W1:Y:S01]  /*01b0*/  LDCU.64 UR4, c[0x0][0x3a8] ;  /* 0x00007500ff0477ac */ /* 0x000e620008000a00 */
[----:B0-----:R-:W-:-:S06]  /*01c0*/  IMAD.WIDE.U32 R8, R3, 0x8, R8 ;  /* 0x0000000803087825 */ /* 0x001fcc00078e0008 */
[----:B------:R-:W1:Y:S01]  /*01d0*/  LDG.E.64 R8, desc[UR6][R8.64] ;  /* 0x0000000608087981 */ /* 0x000e62000c1e1b00 */
[----:B------:R-:W-:Y:S01]  /*01e0*/  VIADD R7, R3, 0x200 ;  /* 0x0000020003077836 */ /* 0x000fe20000000000 */
[----:B-1----:R-:W-:-:S08]  /*01f0*/  DADD R40, R8, -UR4 ;  /* 0x8000000408287e29 */ /* 0x002fd00008000000 */
[----:B------:R-:W-:-:S11]  /*0200*/  DMUL R40, R40, R40 ;  /* 0x0000002828287228 */ /* 0x000fd60000000000 */
.L_x_33:
[----:B------:R-:W-:Y:S05]  /*0210*/  BSYNC.RECONVERGENT B1 ;  /* 0x0000000000017941 */ /* 0x000fea0003800200 */
.L_x_32:
[----:B------:R-:W-:Y:S01]  /*0220*/  ISETP.GE.U32.AND P0, PT, R7, R4, PT ;  /* 0x000000040700720c */ /* 0x000fe20003f06070 */
[----:B------:R-:W-:-:S12]  /*0230*/  BSSY.RECONVERGENT B1, `(.L_x_34) ;  /* 0x000008d000017945 */ /* 0x000fd80003800200 */
[----:B------:R-:W-:Y:S05]  /*0240*/  @P0 BRA `(.L_x_35) ;  /* 0x00000008002c0947 */ /* 0x000fea0003800000 */
[----:B------:R-:W-:Y:S01]  /*0250*/  LOP3.LUT R9, RZ, R7, RZ, 0x33, !PT ;  /* 0x00000007ff097212 */ /* 0x000fe200078e33ff */
[----:B------:R-:W-:Y:S04]  /*0260*/  BSSY.RECONVERGENT B2, `(.L_x_36) ;  /* 0x0000043000027945 */ /* 0x000fe80003800200 */
[----:B------:R-:W-:-:S05]  /*0270*/  IMAD.IADD R9, R9, 0x1, R4 ;  /* 0x0000000109097824 */ /* 0x000fca00078e0204 */
[C---:B------:R-:W-:Y:S02]  /*0280*/  ISETP.GE.U32.AND P1, PT, R9.reuse, 0x1e00, PT ;  /* 0x00001e000900780c */ /* 0x040fe40003f26070 */
[----:B------:R-:W-:-:S04]  /*0290*/  LEA.HI R0, R9, 0x1, RZ, 0x17 ;  /* 0x0000000109007811 */ /* 0x000fc800078fb8ff */
[----:B------:R-:W-:-:S04]  /*02a0*/  LOP3.LUT R2, R0, 0xf, RZ, 0xc0, !PT ;  /* 0x0000000f00027812 */ /* 0x000fc800078ec0ff */
[----:B------:R-:W-:-:S03]  /*02b0*/  ISETP.NE.AND P0, PT, R2, RZ, PT ;  /* 0x000000ff0200720c */ /* 0x000fc60003f05270 */
[----:B------:R-:W-:Y:S10]  /*02c0*/  @!P1 BRA `(.L_x_37) ;  /* 0x0000000000f09947 */ /* 0x000ff40003800000 */
[----:B------:R-:W0:Y:S01]  /*02d0*/  LDC.64 R8, c[0x0][0x380] ;  /* 0x0000e000ff087b82 */ /* 0x000e220000000a00 */
[----:B------:R-:W-:-:S05]  /*02e0*/  LOP3.LUT R6, R0, 0xfffff0, RZ, 0xc0, !PT ;  /* 0x00fffff000067812 */ /* 0x000fca00078ec0ff */
[----:B------:R-:W-:Y:S02]  /*02f0*/  IMAD.MOV R6, RZ, RZ, -R6 ;  /* 0x000000ffff067224 */ /* 0x000fe400078e0a06 */
[----:B0-----:R-:W-:-:S03]  /*0300*/  IMAD.WIDE.U32 R8, R7, 0x8, R8 ;  /* 0x0000000807087825 */ /* 0x001fc600078e0008 */
[----:B------:R-:W-:-:S05]  /*0310*/  IADD3 R8, P1, PT, R8, 0x8000, RZ ;  /* 0x0000800008087810 */ /* 0x000fca0007f3e0ff */
[----:B------:R-:W-:-:S08]  /*0320*/  IMAD.X R9, RZ, RZ, R9, P1 ;  /* 0x000000ffff097224 */ /* 0x000fd000008e0609 */
.L_x_38:
[----:B------:R-:W2:Y:S04]  /*0330*/  LDG.E.64 R42, desc[UR6][R8.64+-0x8000] ;  /* 0xff800006082a7981 */ /* 0x000ea8000c1e1b00 */
[----:B------:R-:W3:Y:S04]  /*0340*/  LDG.E.64 R38, desc[UR6][R8.64+-0x7000] ;  /* 0xff90000608267981 */ /* 0x000ee8000c1e1b00 */
[----:B------:R-:W4:Y:S04]  /*0350*/  LDG.E.64 R36, desc[UR6][R8.64+-0x6000] ;  /* 0xffa0000608247981 */ /* 0x000f28000c1e1b00 */
[----:B------:R-:W5:Y:S04]  /*0360*/  LDG.E.64 R34, desc[UR6][R8.64+-0x5000] ;  /* 0xffb0000608227981 */ /* 0x000f68000c1e1b00 */
        /* <DEDUP_REMOVED lines=11> */
[----:B------:R0:W5:Y:S01]  /*0420*/  LDG.E.64 R10, desc[UR6][R8.64+0x7000] ;  /* 0x00700006080a7981 */ /* 0x000162000c1e1b00 */
[----:B------:R-:W-:-:S02]  /*0430*/  VIADD R6, R6, 0x10 ;  /* 0x0000001006067836 */ /* 0x000fc40000000000 */
[----:B------:R-:W-:-:S03]  /*0440*/  VIADD R7, R7, 0x2000 ;  /* 0x0000200007077836 */ /* 0x000fc60000000000 */
[----:B------:R-:W-:Y:S02]  /*0450*/  ISETP.NE.AND P1, PT, R6, RZ, PT ;  /* 0x000000ff0600720c */ /* 0x000fe40003f25270 */
[----:B0-----:R-:W-:-:S05]  /*0460*/  IADD3 R8, P2, PT, R8, 0x10000, RZ ;  /* 0x0001000008087810 */ /* 0x001fca0007f5e0ff */
[----:B------:R-:W-:Y:S01]  /*0470*/  IMAD.X R9, RZ, RZ, R9, P2 ;  /* 0x000000ffff097224 */ /* 0x000fe200010e0609 */
        /* <DEDUP_REMOVED lines=27> */
[----:B------:R-:W-:-:S08]  /*0630*/  DFMA R40, R18, R18, R40 ;  /* 0x000000121228722b */ /* 0x000fd00000000028 */
[----:B------:R-:W-:-:S08]  /*0640*/  DFMA R40, R16, R16, R40 ;  /* 0x000000101028722b */ /* 0x000fd00000000028 */
[----:B------:R-:W-:-:S08]  /*0650*/  DFMA R40, R12, R12, R40 ;  /* 0x0000000c0c28722b */ /* 0x000fd00000000028 */
[----:B------:R-:W-:-:S08]  /*0660*/  DFMA R40, R14, R14, R40 ;  /* 0x0000000e0e28722b */ /* 0x000fd00000000028 */
[----:B------:R-:W-:Y:S01]  /*0670*/  DFMA R40, R10, R10, R40 ;  /* 0x0000000a0a28722b */ /* 0x000fe20000000028 */
[----:B------:R-:W-:Y:S10]  /*0680*/  @P1 BRA `(.L_x_38) ;  /* 0xfffffffc00281947 */ /* 0x000ff4000383ffff */
.L_x_37:
[----:B------:R-:W-:Y:S05]  /*0690*/  BSYNC.RECONVERGENT B2 ;  /* 0x0000000000027941 */ /* 0x000fea0003800200 */
.L_x_36:
[----:B------:R-:W-:Y:S05]  /*06a0*/  @!P0 BRA `(.L_x_35) ;  /* 0x0000000400148947 */ /* 0x000fea0003800000 */
[----:B------:R-:W-:Y:S01]  /*06b0*/  ISETP.GE.U32.AND P0, PT, R2, 0x8, PT ;  /* 0x000000080200780c */ /* 0x000fe20003f06070 */
[----:B------:R-:W-:Y:S01]  /*06c0*/  BSSY.RECONVERGENT B2, `(.L_x_39) ;  /* 0x0000020000027945 */ /* 0x000fe20003800200 */
[----:B------:R-:W-:-:S04]  /*06d0*/  LOP3.LUT R6, R0, 0x7, RZ, 0xc0, !PT ;  /* 0x0000000700067812 */ /* 0x000fc800078ec0ff */
[----:B------:R-:W-:-:S07]  /*06e0*/  ISETP.NE.AND P1, PT, R6, RZ, PT ;  /* 0x000000ff0600720c */ /* 0x000fce0003f25270 */
[----:B------:R-:W-:Y:S06]  /*06f0*/  @!P0 BRA `(.L_x_40) ;  /* 0x0000000000708947 */ /* 0x000fec0003800000 */
[----:B------:R-:W0:Y:S01]  /*0700*/  LDC.64 R16, c[0x0][0x380] ;  /* 0x0000e000ff107b82 */ /* 0x000e220000000a00 */
[----:B------:R-:W1:Y:S01]  /*0710*/  LDCU.64 UR4, c[0x0][0x3a8] ;  /* 0x00007500ff0477ac */ /* 0x000e620008000a00 */
[----:B0-----:R-:W-:-:S05]  /*0720*/  IMAD.WIDE R16, R7, 0x8, R16 ;  /* 0x0000000807107825 */ /* 0x001fca00078e0210 */
[----:B------:R-:W1:Y:S04]  /*0730*/  LDG.E.64 R18, desc[UR6][R16.64] ;  /* 0x0000000610127981 */ /* 0x000e68000c1e1b00 */
        /* <DEDUP_REMOVED lines=8> */
[----:B-1----:R-:W-:-:S02]  /*07c0*/  DADD R18, R18, -UR4 ;  /* 0x8000000412127e29 */ /* 0x002fc40008000000 */
        /* <DEDUP_REMOVED lines=15> */
.L_x_40:
[----:B------:R-:W-:Y:S05]  /*08c0*/  BSYNC.RECONVERGENT B2 ;  /* 0x0000000000027941 */ /* 0x000fea0003800200 */
.L_x_39:
        /* <DEDUP_REMOVED lines=12> */
[----:B------:R-:W4:Y:S01]  /*0990*/  LDG.E.64 R16, desc[UR6][R8.64+0x3000] ;  /* 0x0030000608107981 */ /* 0x000f22000c1e1b00 */
[----:B------:R-:W-:Y:S01]  /*09a0*/  VIADD R7, R7, 0x800 ;  /* 0x0000080007077836 */ /* 0x000fe20000000000 */
[----:B-1----:R-:W-:-:S02]  /*09b0*/  DADD R10, R10, -UR4 ;  /* 0x800000040a0a7e29 */ /* 0x002fc40008000000 */
[----:B--2---:R-:W-:-:S06]  /*09c0*/  DADD R12, R12, -UR4 ;  /* 0x800000040c0c7e29 */ /* 0x004fcc0008000000 */
[----:B------:R-:W-:Y:S02]  /*09d0*/  DFMA R10, R10, R10, R40 ;  /* 0x0000000a0a0a722b */ /* 0x000fe40000000028 */
[----:B---3--:R-:W-:Y:S02]  /*09e0*/  DADD R14, R14, -UR4 ;  /* 0x800000040e0e7e29 */ /* 0x008fe40008000000 */
[----:B----4-:R-:W-:-:S04]  /*09f0*/  DADD R16, R16, -UR4 ;  /* 0x8000000410107e29 */ /* 0x010fc80008000000 */
[----:B------:R-:W-:-:S08]  /*0a00*/  DFMA R10, R12, R12, R10 ;  /* 0x0000000c0c0a722b */ /* 0x000fd0000000000a */
[----:B------:R-:W-:-:S08]  /*0a10*/  DFMA R10, R14, R14, R10 ;  /* 0x0000000e0e0a722b */ /* 0x000fd0000000000a */
[----:B------:R-:W-:-:S11]  /*0a20*/  DFMA R40, R16, R16, R10 ;  /* 0x000000101028722b */ /* 0x000fd6000000000a */
.L_x_42:
[----:B------:R-:W-:Y:S05]  /*0a30*/  BSYNC.RECONVERGENT B2 ;  /* 0x0000000000027941 */ /* 0x000fea0003800200 */
.L_x_41:
[----:B------:R-:W-:Y:S05]  /*0a40*/  @!P1 BRA `(.L_x_35) ;  /* 0x00000000002c9947 */ /* 0x000fea0003800000 */
[----:B------:R-:W0:Y:S01]  /*0a50*/  LDC.64 R12, c[0x0][0x380] ;  /* 0x0000e000ff0c7b82 */ /* 0x000e220000000a00 */
[----:B------:R-:W-:-:S07]  /*0a60*/  IMAD.MOV R0, RZ, RZ, -R0 ;  /* 0x000000ffff007224 */ /* 0x000fce00078e0a00 */
.L_x_43:
[C---:B0-----:R-:W-:Y:S01]  /*0a70*/  IMAD.WIDE R8, R7.reuse, 0x8, R12 ;  /* 0x0000000807087825 */ /* 0x041fe200078e020c */
        /* <DEDUP_REMOVED lines=8> */
.L_x_35:
[----:B------:R-:W-:Y:S05]  /*0b00*/  BSYNC.RECONVERGENT B1 ;  /* 0x0000000000017941 */ /* 0x000fea0003800200 */
.L_x_34:
[----:B------:R-:W-:-:S04]  /*0b10*/  ISETP.GE.U32.AND P0, PT, R4, 0x200, PT ;  /* 0x000002000400780c */ /* 0x000fc80003f06070 */
[----:B------:R-:W-:-:S13]  /*0b20*/  ISETP.GE.U32.AND.EX P0, PT, R5, RZ, PT, P0 ;  /* 0x000000ff0500720c */ /* 0x000fda0003f06100 */
        /* <DEDUP_REMOVED lines=11> */
[----:B------:R-:W-:Y:S02]  /*0be0*/  @!P1 MOV R2, 0x400 ;  /* 0x0000040000029802 */ /* 0x000fe40000000f00 */
[----:B------:R-:W-:Y:S01]  /*0bf0*/  @!P1 SHF.R.U32.HI R0, RZ, 0x2, R3 ;  /* 0x00000002ff009819 */ /* 0x000fe20000011603 */
[----:B------:R-:W0:Y:S03]  /*0c00*/  SHFL.DOWN PT, R5, R7, 0x2, 0x1f ;  /* 0x08401f0007057f89 */ /* 0x000e2600000e0000 */
        /* <DEDUP_REMOVED lines=13> */
[----:B-1----:R-:W-:-:S03]  /*0ce0*/  @!P1 LEA R9, R13, R2, 0x18 ;  /* 0x000000020d099211 */ /* 0x002fc600078ec0ff */
[----:B------:R-:W0:Y:S02]  /*0cf0*/  SHFL.DOWN PT, R5, R11, 0x8, 0x1f ;  /* 0x09001f000b057f89 */ /* 0x000e2400000e0000 */
[----:B------:R-:W-:Y:S01]  /*0d00*/  @!P1 IMAD.IADD R9, R0, 0x1, R9 ;  /* 0x0000000100099824 */ /* 0x000fe200078e0209 */
[----:B0-----:R-:W-:-:S10]  /*0d10*/  DADD R4, R4, R10 ;  /* 0x0000000004047229 */ /* 0x001fd4000000000a */
[----:B------:R-:W-:Y:S02]  /*0d20*/  FSEL R6, R10, R4, P0 ;  /* 0x000000040a067208 */ /* 0x000fe40000000000 */
[----:B------:R-:W-:Y:S02]  /*0d30*/  FSEL R7, R11, R5, P0 ;  /* 0x000000050b077208 */ /* 0x000fe40000000000 */
[----:B------:R-:W-:Y:S01]  /*0d40*/  ISETP.GT.AND P0, PT, R12, 0xf, PT ;  /* 0x0000000f0c00780c */ /* 0x000fe20003f04270 */
[----:B------:R-:W-:Y:S04]  /*0d50*/  SHFL.DOWN PT, R4, R6, 0x10, 0x1f ;  /* 0x0a001f0006047f89 */ /* 0x000fe800000e0000 */
[----:B------:R-:W0:Y:S02]  /*0d60*/  SHFL.DOWN PT, R5, R7, 0x10, 0x1f ;  /* 0x0a001f0007057f89 */ /* 0x000e2400000e0000 */
[----:B0-----:R-:W-:-:S07]  /*0d70*/  DADD R4, R4, R6 ;  /* 0x0000000004047229 */ /* 0x001fce0000000006 */
[----:B------:R0:W-:Y:S01]  /*0d80*/  @!P1 STS.64 [R9+0x10], R4 ;  /* 0x0000100409009388 */ /* 0x0001e20000000a00 */
[----:B------:R-:W-:Y:S01]  /*0d90*/  BAR.SYNC.DEFER_BLOCKING 0x0 ;  /* 0x0000000000007b1d */ /* 0x000fe20000010000 */
[----:B------:R-:W-:Y:S02]  /*0da0*/  ISETP.NE.AND P1, PT, R3, RZ, PT ;  /* 0x000000ff0300720c */ /* 0x000fe40003f25270 */
[----:B------:R-:W-:Y:S02]  /*0db0*/  FSEL R6, R6, R4, P0 ;  /* 0x0000000406067208 */ /* 0x000fe40000000000 */
[----:B------:R-:W-:-:S09]  /*0dc0*/  FSEL R7, R7, R5, P0 ;  /* 0x0000000507077208 */ /* 0x000fd20000000000 */
[----:B0-----:R-:W-:Y:S05]  /*0dd0*/  @P1 BRA `(.L_x_45) ;  /* 0x0000001c00341947 */ /* 0x001fea0003800000 */
[----:B------:R-:W0:Y:S01]  /*0de0*/  S2UR UR5, SR_CgaCtaId ;  /* 0x00000000000579c3 */ /* 0x000e220000008800 */
[----:B------:R-:W-:Y:S02]  /*0df0*/  UMOV UR4, 0x400 ;  /* 0x0000040000047882 */ /* 0x000fe40000000000 */
[----:B0-----:R-:W-:-:S09]  /*0e00*/  ULEA UR4, UR5, UR4, 0x18 ;  /* 0x0000000405047291 */ /* 0x001fd2000f8ec0ff */
[----:B------:R-:W0:Y:S04]  /*0e10*/  LDS.64 R2, [UR4+0x18] ;  /* 0x00001804ff027984 */ /* 0x000e280008000a00 */
        /* <DEDUP_REMOVED lines=23> */
.L_x_44:
[----:B------:R-:W-:Y:S01]  /*0f90*/  LOP3.LUT R0, R3, 0x3e0, RZ, 0xc0, !PT ;  /* 0x000003e003007812 */ /* 0x000fe200078ec0ff */
[----:B------:R-:W0:Y:S03]  /*0fa0*/  S2R R2, SR_LANEID ;  /* 0x0000000000027919 */ /* 0x000e260000000000 */
[----:B------:R-:W-:Y:S01]  /*0fb0*/  LOP3.LUT R9, RZ, R0, RZ, 0x33, !PT ;  /* 0x00000000ff097212 */ /* 0x000fe200078e33ff */
[----:B------:R-:W-:-:S04]  /*0fc0*/  VIADD R7, R0, 0x20 ;  /* 0x0000002000077836 */ /* 0x000fc80000000000 */
[----:B------:R-:W-:Y:S01]  /*0fd0*/  IMAD.IADD R9, R9, 0x1, R4 ;  /* 0x0000000109097824 */ /* 0x000fe200078e0204 */
[----:B------:R-:W-:-:S04]  /*0fe0*/  ISETP.GT.U32.AND P0, PT, R7, R4, PT ;  /* 0x000000040700720c */ /* 0x000fc80003f04070 */
[----:B------:R-:W-:-:S05]  /*0ff0*/  SEL R13, R9, 0x1f, P0 ;  /* 0x0000001f090d7807 */ /* 0x000fca0000000000 */
[----:B------:R-:W-:Y:S04]  /*1000*/  SHFL.DOWN PT, R6, R40, 0x1, R13 ;  /* 0x0820000028067989 */ /* 0x000fe800000e000d */
[----:B------:R-:W1:Y:S01]  /*1010*/  SHFL.DOWN PT, R7, R41, 0x1, R13 ;  /* 0x0820000029077989 */ /* 0x000e6200000e000d */
[C---:B0-----:R-:W-:Y:S01]  /*1020*/  ISETP.GE.AND P0, PT, R2.reuse, R13, PT ;  /* 0x0000000d0200720c */ /* 0x041fe20003f06270 */
[C---:B------:R-:W-:Y:S01]  /*1030*/  VIADD R0, R2.reuse, 0x2 ;  /* 0x0000000202007836 */ /* 0x040fe20000000000 */
[----:B------:R-:W-:Y:S01]  /*1040*/  ISETP.NE.AND P1, PT, R2, RZ, PT ;  /* 0x000000ff0200720c */ /* 0x000fe20003f25270 */
[----:B-1----:R-:W-:-:S12]  /*1050*/  DADD R6, R6, R40 ;  /* 0x0000000006067229 */ /* 0x002fd80000000028 */
[----:B------:R-:W0:Y:S01]  /*1060*/  @!P1 S2R R15, SR_CgaCtaId ;  /* 0x00000000000f9919 */ /* 0x000e220000008800 */
[----:B------:R-:W-:Y:S02]  /*1070*/  FSEL R8, R6, R40, !P0 ;  /* 0x0000002806087208 */ /* 0x000fe40004000000 */
[----:B------:R-:W-:Y:S02]  /*1080*/  FSEL R9, R7, R41, !P0 ;  /* 0x0000002907097208 */ /* 0x000fe40004000000 */
[----:B------:R-:W-:Y:S01]  /*1090*/  ISETP.GT.AND P0, PT, R0, R13, PT ;  /* 0x0000000d0000720c */ /* 0x000fe20003f04270 */
[----:B------:R-:W-:Y:S01]  /*10a0*/  SHFL.DOWN PT, R6, R8, 0x2, R13 ;  /* 0x0840000008067989 */ /* 0x000fe200000e000d */
[----:B------:R-:W-:-:S03]  /*10b0*/  VIADD R0, R2, 0x4 ;  /* 0x0000000402007836 */ /* 0x000fc60000000000 */
[----:B------:R-:W1:Y:S02]  /*10c0*/  SHFL.DOWN PT, R7, R9, 0x2, R13 ;  /* 0x0840000009077989 */ /* 0x000e6400000e000d */
[----:B-1----:R-:W-:-:S10]  /*10d0*/  DADD R6, R6, R8 ;  /* 0x0000000006067229 */ /* 0x002fd40000000008 */
[----:B------:R-:W-:Y:S02]  /*10e0*/  FSEL R10, R8, R6, P0 ;  /* 0x00000006080a7208 */ /* 0x000fe40000000000 */
[----:B------:R-:W-:Y:S02]  /*10f0*/  FSEL R11, R9, R7, P0 ;  /* 0x00000007090b7208 */ /* 0x000fe40000000000 */
        /* <DEDUP_REMOVED lines=9> */
[----:B------:R-:W-:Y:S01]  /*1190*/  VIADD R0, R2, 0x10 ;  /* 0x0000001002007836 */ /* 0x000fe20000000000 */
[----:B------:R-:W-:Y:S02]  /*11a0*/  @!P1 SHF.R.U32.HI R2, RZ, 0x2, R3 ;  /* 0x00000002ff029819 */ /* 0x000fe40000011603 */
[----:B------:R-:W1:Y:S02]  /*11b0*/  SHFL.DOWN PT, R7, R9, 0x8, R13 ;  /* 0x0900000009077989 */ /* 0x000e6400000e000d */
[----:B------:R-:W-:Y:S01]  /*11c0*/  @!P1 LOP3.LUT R2, R2, 0xf8, RZ, 0xc0, !PT ;  /* 0x000000f802029812 */ /* 0x000fe200078ec0ff */
[----:B-1----:R-:W-:-:S10]  /*11d0*/  DADD R6, R6, R8 ;  /* 0x0000000006067229 */ /* 0x002fd40000000008 */
[----:B------:R-:W-:Y:S02]  /*11e0*/  FSEL R10, R8, R6, P0 ;  /* 0x00000006080a7208 */ /* 0x000fe40000000000 */
[----:B------:R-:W-:Y:S02]  /*11f0*/  FSEL R11, R9, R7, P0 ;  /* 0x00000007090b7208 */ /* 0x000fe40000000000 */
[----:B------:R-:W-:Y:S01]  /*1200*/  @!P1 MOV R8, 0x400 ;  /* 0x0000040000089802 */ /* 0x000fe20000000f00 */
[----:B------:R-:W-:Y:S01]  /*1210*/  SHFL.DOWN PT, R6, R10, 0x10, R13 ;  /* 0x0a0000000a067989 */ /* 0x000fe200000e000d */
[----:B------:R-:W-:Y:S02]  /*1220*/  ISETP.GT.AND P0, PT, R0, R13, PT ;  /* 0x0000000d0000720c */ /* 0x000fe40003f04270 */
[----:B0-----:R-:W-:Y:S01]  /*1230*/  @!P1 LEA R15, R15, R8, 0x18 ;  /* 0x000000080f0f9211 */ /* 0x001fe200078ec0ff */
[----:B------:R-:W0:Y:S04]  /*1240*/  SHFL.DOWN PT, R7, R11, 0x10, R13 ;  /* 0x0a0000000b077989 */ /* 0x000e2800000e000d */
[----:B------:R-:W-:Y:S01]  /*1250*/  @!P1 IMAD.IADD R15, R2, 0x1, R15 ;  /* 0x00000001020f9824 */ /* 0x000fe200078e020f */
[----:B0-----:R-:W-:-:S10]  /*1260*/  DADD R6, R6, R10 ;  /* 0x0000000006067229 */ /* 0x001fd4000000000a */
[----:B------:R-:W-:Y:S02]  /*1270*/  FSEL R6, R10, R6, P0 ;  /* 0x000000060a067208 */ /* 0x000fe40000000000 */
[----:B------:R-:W-:-:S05]  /*1280*/  FSEL R7, R11, R7, P0 ;  /* 0x000000070b077208 */ /* 0x000fca0000000000 */
[----:B------:R0:W-:Y:S01]  /*1290*/  @!P1 STS.64 [R15+0x10], R6 ;  /* 0x000010060f009388 */ /* 0x0001e20000000a00 */
[----:B------:R-:W-:Y:S01]  /*12a0*/  BAR.SYNC.DEFER_BLOCKING 0x0 ;  /* 0x0000000000007b1d */ /* 0x000fe20000010000 */
[----:B------:R-:W-:-:S13]  /*12b0*/  ISETP.NE.AND P1, PT, R3, RZ, PT ;  /* 0x000000ff0300720c */ /* 0x000fda0003f25270 */
[----:B0-----:R-:W-:Y:S05]  /*12c0*/  @P1 BRA `(.L_x_45) ;  /* 0x0000001400f81947 */ /* 0x001fea0003800000 */
[----:B------:R-:W0:Y:S01]  /*12d0*/  S2UR UR5, SR_CgaCtaId ;  /* 0x00000000000579c3 */ /* 0x000e220000008800 */
[----:B------:R-:W-:Y:S01]  /*12e0*/  UMOV UR4, 0x400 ;  /* 0x0000040000047882 */ /* 0x000fe20000000000 */
[----:B------:R-:W-:-:S04]  /*12f0*/  ISETP.GT.U32.AND P0, PT, R4, 0x20, PT ;  /* 0x000000200400780c */ /* 0x000fc80003f04070 */
[----:B------:R-:W-:Y:S01]  /*1300*/  ISETP.GT.U32.AND.EX P0, PT, R5, RZ, PT, P0 ;  /* 0x000000ff0500720c */ /* 0x000fe20003f04100 */
[----:B0-----:R-:W-:-:S09]  /*1310*/  ULEA UR4, UR5, UR4, 0x18 ;  /* 0x0000000405047291 */ /* 0x001fd2000f8ec0ff */
[----:B------:R-:W0:Y:S04]  /*1320*/  LDS.64 R2, [UR4+0x18] ;  /* 0x00001804ff027984 */ /* 0x000e280008000a00 */
[----:B------:R-:W1:Y:S04]  /*1330*/  LDS.128 R12, [UR4+0x20] ;  /* 0x00002004ff0c7984 */ /* 0x000e680008000c00 */
[----:B------:R-:W2:Y:S01]  /*1340*/  LDS.128 R8, [UR4+0x30] ;  /* 0x00003004ff087984 */ /* 0x000ea20008000c00 */
[----:B0-----:R-:W-:-:S10]  /*1350*/  DADD R2, R6, R2 ;  /* 0x0000000006027229 */ /* 0x001fd40000000002 */
[----:B------:R-:W-:Y:S02]  /*1360*/  FSEL R2, R2, R6, P0 ;  /* 0x0000000602027208 */ /* 0x000fe40000000000 */
[----:B------:R-:W-:Y:S02]  /*1370*/  FSEL R3, R3, R7, P0 ;  /* 0x0000000703037208 */ /* 0x000fe40000000000 */
[----:B------:R-:W-:-:S04]  /*1380*/  ISETP.GT.U32.AND P0, PT, R4, 0x40, PT ;  /* 0x000000400400780c */ /* 0x000fc80003f04070 */
[----:B-1----:R-:W-:Y:S01]  /*1390*/  DADD R12, R12, R2 ;  /* 0x000000000c0c7229 */ /* 0x002fe20000000002 */
[----:B------:R-:W-:-:S09]  /*13a0*/  ISETP.GT.U32.AND.EX P0, PT, R5, RZ, PT, P0 ;  /* 0x000000ff0500720c */ /* 0x000fd20003f04100 */
[----:B------:R-:W-:Y:S02]  /*13b0*/  FSEL R2, R12, R2, P0 ;  /* 0x000000020c027208 */ /* 0x000fe40000000000 */
[----:B------:R-:W-:Y:S02]  /*13c0*/  FSEL R3, R13, R3, P0 ;  /* 0x000000030d037208 */ /* 0x000fe40000000000 */
[----:B------:R-:W-:-:S04]  /*13d0*/  ISETP.GT.U32.AND P0, PT, R4, 0x60, PT ;  /* 0x000000600400780c */ /* 0x000fc80003f04070 */
[----:B------:R-:W-:Y:S01]  /*13e0*/  DADD R14, R2, R14 ;  /* 0x00000000020e7229 */ /* 0x000fe2000000000e */
[----:B------:R-:W-:-:S09]  /*13f0*/  ISETP.GT.U32.AND.EX P0, PT, R5, RZ, PT, P0 ;  /* 0x000000ff0500720c */ /* 0x000fd20003f04100 */
[----:B------:R-:W-:Y:S02]  /*1400*/  FSEL R2, R14, R2, P0 ;  /* 0x000000020e027208 */ /* 0x000fe40000000000 */
[----:B------:R-:W-:Y:S02]  /*1410*/  FSEL R3, R15, R3, P0 ;  /* 0x000000030f037208 */ /* 0x000fe40000000000 */
[----:B------:R-:W0:Y:S01]  /*1420*/  LDS.128 R12, [UR4+0x40] ;  /* 0x00004004ff0c7984 */ /* 0x000e220008000c00 */
[----:B------:R-:W-:-:S03]  /*1430*/  ISETP.GT.U32.AND P0, PT, R4, 0x80, PT ;  /* 0x000000800400780c */ /* 0x000fc60003f04070 */
[----:B--2---:R-:W-:Y:S01]  /*1440*/  DADD R8, R8, R2 ;  /* 0x0000000008087229 */ /* 0x004fe20000000002 */
        /* <DEDUP_REMOVED lines=8> */
[----:B------:R-:W1:Y:S01]  /*14d0*/  LDS.128 R8, [UR4+0x50] ;  /* 0x00005004ff087984 */ /* 0x000e620008000c00 */
[----:B------:R-:W-:-:S03]  /*14e0*/  ISETP.GT.U32.AND P0, PT, R4, 0xc0, PT ;  /* 0x000000c00400780c */ /* 0x000fc60003f04070 */
[----:B0-----:R-:W-:Y:S01]  /*14f0*/  DADD R12, R12, R2 ;  /* 0x000000000c0c7229 */ /* 0x001fe20000000002 */
        /* <DEDUP_REMOVED lines=41> */
[----:B------:R-:W-:-:S04]  /*1790*/  ISETP.GT.U32.AND P0, PT, R4, 0x1c0, PT ;  /* 0x000001c00400780c */ /* 0x000fc80003f04070 */
        /* <DEDUP_REMOVED lines=8> */
[----:B------:R-:W-:Y:S01]  /*1820*/  FSEL R7, R15, R3, P0 ;  /* 0x000000030f077208 */ /* 0x000fe20000000000 */
[----:B------:R-:W-:Y:S06]  /*1830*/  BRA `(.L_x_45) ;  /* 0x00000010009c7947 */ /* 0x000fec0003800000 */
.L_x_31:
[----:B------:R-:W0:Y:S01]  /*1840*/  S2R R0, SR_TID.X ;  /* 0x0000000000007919 */ /* 0x000e220000002100 */
[----:B------:R-:W0:Y:S01]  /*1850*/  LDC.64 R6, c[0x0][0x380] ;  /* 0x0000e000ff067b82 */ /* 0x000e220000000a00 */
[----:B------:R-:W1:Y:S01]  /*1860*/  LDCU.64 UR4, c[0x0][0x3a8] ;  /* 0x00007500ff0477ac */ /* 0x000e620008000a00 */
[----:B0-----:R-:W-:-:S05]  /*1870*/  IMAD.WIDE.U32 R6, R0, 0x8, R6 ;  /* 0x0000000800067825 */ /* 0x001fca00078e0006 */
[----:B------:R-:W1:Y:S04]  /*1880*/  LDG.E.64 R10, desc[UR6][R6.64+0x1000] ;  /* 0x00100006060a7981 */ /* 0x000e68000c1e1b00 */
[----:B------:R-:W2:Y:S04]  /*1890*/  LDG.E.64 R8, desc[UR6][R6.64] ;  /* 0x0000000606087981 */ /* 0x000ea8000c1e1b00 */
[----:B------:R-:W3:Y:S04]  /*18a0*/  LDG.E.64 R12, desc[UR6][R6.64+0x2000] ;  /* 0x00200006060c7981 */ /* 0x000ee8000c1e1b00 */
[----:B------:R-:W4:Y:S04]  /*18b0*/  LDG.E.64 R14, desc[UR6][R6.64+0x3000] ;  /* 0x00300006060e7981 */ /* 0x000f28000c1e1b00 */
[----:B------:R-:W5:Y:S04]  /*18c0*/  LDG.E.64 R16, desc[UR6][R6.64+0x4000] ;  /* 0x0040000606107981 */ /* 0x000f68000c1e1b00 */
[----:B------:R-:W5:Y:S04]  /*18d0*/  LDG.E.64 R18, desc[UR6][R6.64+0x5000] ;  /* 0x0050000606127981 */ /* 0x000f68000c1e1b00 */
[----:B------:R-:W5:Y:S01]  /*18e0*/  LDG.E.64 R2, desc[UR6][R6.64+0x6000] ;  /* 0x0060000606027981 */ /* 0x000f62000c1e1b00 */
[----:B-1----:R-:W-:-:S02]  /*18f0*/  DADD R10, R10, -UR4 ;  /* 0x800000040a0a7e29 */ /* 0x002fc40008000000 */
[----:B--2---:R-:W-:-:S06]  /*1900*/  DADD R8, R8, -UR4 ;  /* 0x8000000408087e29 */ /* 0x004fcc0008000000 */
[----:B------:R-:W-:Y:S02]  /*1910*/  DMUL R10, R10, R10 ;  /* 0x0000000a0a0a7228 */ /* 0x000fe40000000000 */
[----:B---3--:R-:W-:Y:S02]  /*1920*/  DADD R12, R12, -UR4 ;  /* 0x800000040c0c7e29 */ /* 0x008fe40008000000 */
[----:B----4-:R-:W-:-:S04]  /*1930*/  DADD R14, R14, -UR4 ;  /* 0x800000040e0e7e29 */ /* 0x010fc80008000000 */
[----:B------:R-:W-:Y:S02]  /*1940*/  DFMA R10, R8, R8, R10 ;  /* 0x00000008080a722b */ /* 0x000fe4000000000a */
[----:B-----5:R-:W-:Y:S01]  /*1950*/  DADD R16, R16, -UR4 ;  /* 0x8000000410107e29 */ /* 0x020fe20008000000 */
[----:B------:R-:W-:Y:S01]  /*1960*/  IADD3 R8, P1, PT, R4, -0xe00, RZ ;  /* 0xfffff20004087810 */ /* 0x000fe20007f3e0ff */
[----:B------:R-:W-:-:S03]  /*1970*/  DADD R18, R18, -UR4 ;  /* 0x8000000412127e29 */ /* 0x000fc60008000000 */
[----:B------:R-:W-:Y:S01]  /*1980*/  ISETP.GE.U32.AND P0, PT, R8, 0xe00, PT ;  /* 0x00000e000800780c */ /* 0x000fe20003f06070 */
[----:B------:R-:W-:Y:S01]  /*1990*/  DFMA R10, R12, R12, R10 ;  /* 0x0000000c0c0a722b */ /* 0x000fe2000000000a */
[----:B------:R-:W-:Y:S01]  /*19a0*/  IADD3.X R9, PT, PT, R5, -0x1, RZ, P1, !PT ;  /* 0xffffffff05097810 */ /* 0x000fe20000ffe4ff */
[----:B------:R-:W-:-:S03]  /*19b0*/  DADD R2, R2, -UR4 ;  /* 0x8000000402027e29 */ /* 0x000fc60008000000 */
[----:B------:R-:W-:-:S03]  /*19c0*/  ISETP.GE.U32.AND.EX P0, PT, R9, RZ, PT, P0 ;  /* 0x000000ff0900720c */ /* 0x000fc60003f06100 */
[----:B------:R-:W-:-:S08]  /*19d0*/  DFMA R10, R14, R14, R10 ;  /* 0x0000000e0e0a722b */ /* 0x000fd0000000000a */
[----:B------:R-:W-:-:S08]  /*19e0*/  DFMA R10, R16, R16, R10 ;  /* 0x00000010100a722b */ /* 0x000fd0000000000a */
[----:B------:R-:W-:-:S08]  /*19f0*/  DFMA R10, R18, R18, R10 ;  /* 0x00000012120a722b */ /* 0x000fd0000000000a */
[----:B------:R-:W-:Y:S01]  /*1a00*/  DFMA R38, R2, R2, R10 ;  /* 0x000000020226722b */ /* 0x000fe2000000000a */
[----:B------:R-:W-:Y:S02]  /*1a10*/  IMAD.MOV.U32 R3, RZ, RZ, 0xe00 ;  /* 0x00000e00ff037424 */ /* 0x000fe400078e00ff */
[----:B------:R-:W-:Y:S01]  /*1a20*/  IMAD.MOV.U32 R2, RZ, RZ, RZ ;  /* 0x000000ffff027224 */ /* 0x000fe200078e00ff */
[----:B------:R-:W-:Y:S07]  /*1a30*/  @!P0 BRA `(.L_x_46) ;  /* 0x0000000000948947 */ /* 0x000fee0003800000 */
[----:B------:R-:W0:Y:S01]  /*1a40*/  LDC.64 R4, c[0x0][0x390] ;  /* 0x0000e400ff047b82 */ /* 0x000e220000000a00 */
[----:B------:R-:W-:Y:S01]  /*1a50*/  IMAD.MOV.U32 R3, RZ, RZ, 0xe00 ;  /* 0x00000e00ff037424 */ /* 0x000fe200078e00ff */
[----:B------:R-:W1:Y:S01]  /*1a60*/  LDCU.64 UR4, c[0x0][0x3a8] ;  /* 0x00007500ff0477ac */ /* 0x000e620008000a00 */
[----:B------:R-:W-:-:S07]  /*1a70*/  IMAD.MOV.U32 R2, RZ, RZ, RZ ;  /* 0x000000ffff027224 */ /* 0x000fce00078e00ff */
.L_x_48:
[----:B------:R-:W-:-:S04]  /*1a80*/  LEA R16, P0, R3, R6, 0x3 ;  /* 0x0000000603107211 */ /* 0x000fc800078018ff */
[----:B------:R-:W-:-:S05]  /*1a90*/  LEA.HI.X R17, R3, R7, R2, 0x3, P0 ;  /* 0x0000000703117211 */ /* 0x000fca00000f1c02 */
        /* <DEDUP_REMOVED lines=16> */
[----:B------:R-:W-:-:S06]  /*1ba0*/  DADD R10, R10, -UR4 ;  /* 0x800000040a0a7e29 */ /* 0x000fcc0008000000 */
[----:B------:R-:W-:-:S08]  /*1bb0*/  DFMA R18, R24, R24, R18 ;  /* 0x000000181812722b */ /* 0x000fd00000000012 */
[----:B------:R-:W-:Y:S01]  /*1bc0*/  DFMA R18, R14, R14, R18 ;  /* 0x0000000e0e12722b */ /* 0x000fe20000000012 */
[----:B0-----:R-:W-:-:S04]  /*1bd0*/  IADD3 R14, P1, PT, -R3, R4, RZ ;  /* 0x00000004030e7210 */ /* 0x001fc80007f3e1ff */
[----:B------:R-:W-:-:S03]  /*1be0*/  ISETP.GE.U32.AND P0, PT, R14, 0xe00, PT ;  /* 0x00000e000e00780c */ /* 0x000fc60003f06070 */
[----:B------:R-:W-:Y:S01]  /*1bf0*/  DFMA R18, R12, R12, R18 ;  /* 0x0000000c0c12722b */ /* 0x000fe20000000012 */
[----:B------:R-:W-:-:S05]  /*1c00*/  IMAD.X R12, R5, 0x1, ~R2, P1 ;  /* 0x00000001050c7824 */ /* 0x000fca00008e0e02 */
[----:B------:R-:W-:Y:S02]  /*1c10*/  ISETP.GE.U32.AND.EX P0, PT, R12, RZ, PT, P0 ;  /* 0x000000ff0c00720c */ /* 0x000fe40003f06100 */
[----:B------:R-:W-:-:S11]  /*1c20*/  DFMA R38, R10, R10, R18 ;  /* 0x0000000a0a26722b */ /* 0x000fd60000000012 */
[----:B------:R-:W-:Y:S05]  /*1c30*/  @!P0 BRA `(.L_x_47) ;  /* 0x00000008008c8947 */ /* 0x000fea0003800000 */
[----:B------:R-:W-:-:S05]  /*1c40*/  IADD3 R3, P0, PT, R3, 0xe00, RZ ;  /* 0x00000e0003037810 */ /* 0x000fca0007f1e0ff */
[----:B------:R-:W-:Y:S01]  /*1c50*/  IMAD.X R2, RZ, RZ, R2, P0 ;  /* 0x000000ffff027224 */ /* 0x000fe200000e0602 */
[----:B------:R-:W-:-:S04]  /*1c60*/  ISETP.GT.U32.AND P0, PT, R3, R8, PT ;  /* 0x000000080300720c */ /* 0x000fc80003f04070 */
[----:B------:R-:W-:-:S13]  /*1c70*/  ISETP.GT.U32.AND.EX P0, PT, R2, R9, PT, P0 ;  /* 0x000000090200720c */ /* 0x000fda0003f04100 */
[----:B------:R-:W-:Y:S05]  /*1c80*/  @!P0 BRA `(.L_x_48) ;  /* 0xfffffffc007c8947 */ /* 0x000fea000383ffff */
.L_x_46:
[----:B------:R-:W-:Y:S01]  /*1c90*/  IMAD.IADD R7, R4, 0x1, -R3 ;  /* 0x0000000104077824 */ /* 0x000fe200078e0a03 */
[----:B------:R-:W-:Y:S01]  /*1ca0*/  ISETP.GE.U32.AND P1, PT, R3, R4, PT ;  /* 0x000000040300720c */ /* 0x000fe20003f26070 */
[----:B------:R-:W-:Y:S03]  /*1cb0*/  BSSY.RECONVERGENT B1, `(.L_x_47) ;  /* 0x000009b000017945 */ /* 0x000fe60003800200 */
[----:B------:R-:W-:-:S04]  /*1cc0*/  ISETP.GE.AND P0, PT, R0, R7, PT ;  /* 0x000000070000720c */ /* 0x000fc80003f06270 */
[----:B------:R-:W-:-:S13]  /*1cd0*/  ISETP.GE.U32.OR.EX P0, PT, R2, R5, P0, P1 ;  /* 0x000000050200720c */ /* 0x000fda0000706510 */
[----:B------:R-:W-:Y:S05]  /*1ce0*/  @P0 BRA `(.L_x_49) ;  /* 0x00000008005c0947 */ /* 0x000fea0003800000 */
[----:B------:R-:W-:Y:S01]  /*1cf0*/  LOP3.LUT R5, RZ, R0, RZ, 0x33, !PT ;  /* 0x00000000ff057212 */ /* 0x000fe200078e33ff */
[----:B------:R-:W-:Y:S01]  /*1d00*/  BSSY.RECONVERGENT B2, `(.L_x_50) ;  /* 0x0000048000027945 */ /* 0x000fe20003800200 */
[----:B------:R-:W-:Y:S02]  /*1d10*/  IMAD.MOV.U32 R42, RZ, RZ, R0 ;  /* 0x000000ffff2a7224 */ /* 0x000fe400078e0000 */
[----:B------:R-:W-:-:S04]  /*1d20*/  IADD3 R6, PT, PT, -R3, R4, R5 ;  /* 0x0000000403067210 */ /* 0x000fc80007ffe105 */
[C---:B------:R-:W-:Y:S02]  /*1d30*/  ISETP.GE.U32.AND P1, PT, R6.reuse, 0x1e00, PT ;  /* 0x00001e000600780c */ /* 0x040fe40003f26070 */
[----:B------:R-:W-:-:S04]  /*1d40*/  LEA.HI R4, R6, 0x1, RZ, 0x17 ;  /* 0x0000000106047811 */ /* 0x000fc800078fb8ff */
[----:B------:R-:W-:-:S04]  /*1d50*/  LOP3.LUT R5, R4, 0xf, RZ, 0xc0, !PT ;  /* 0x0000000f04057812 */ /* 0x000fc800078ec0ff */
[----:B------:R-:W-:-:S03]  /*1d60*/  ISETP.NE.AND P0, PT, R5, RZ, PT ;  /* 0x000000ff0500720c */ /* 0x000fc60003f05270 */
[----:B------:R-:W-:Y:S10]  /*1d70*/  @!P1 BRA `(.L_x_51) ;  /* 0x0000000400009947 */ /* 0x000ff40003800000 */
[----:B------:R-:W0:Y:S01]  /*1d80*/  LDCU.64 UR8, c[0x0][0x380] ;  /* 0x00007000ff0877ac */ /* 0x000e220008000a00 */
[----:B------:R-:W-:Y:S01]  /*1d90*/  IADD3 R7, P2, PT, R0, R3, RZ ;  /* 0x0000000300077210 */ /* 0x000fe20007f5e0ff */
[----:B------:R-:W-:Y:S01]  /*1da0*/  IMAD.MOV.U32 R42, RZ, RZ, R0 ;  /* 0x000000ffff2a7224 */ /* 0x000fe200078e0000 */
[----:B------:R-:W-:-:S03]  /*1db0*/  LOP3.LUT R43, R4, 0xfffff0, RZ, 0xc0, !PT ;  /* 0x00fffff0042b7812 */ /* 0x000fc600078ec0ff */
[----:B------:R-:W-:Y:S02]  /*1dc0*/  IMAD.X R8, RZ, RZ, R2, P2 ;  /* 0x000000ffff087224 */ /* 0x000fe400010e0602 */
[----:B------:R-:W-:Y:S01]  /*1dd0*/  IMAD.MOV R43, RZ, RZ, -R43 ;  /* 0x000000ffff2b7224 */ /* 0x000fe200078e0a2b */
[----:B0-----:R-:W-:-:S04]  /*1de0*/  LEA R6, P1, R7, UR8, 0x3 ;  /* 0x0000000807067c11 */ /* 0x001fc8000f8218ff */
[----:B------:R-:W-:Y:S02]  /*1df0*/  IADD3 R6, P2, PT, R6, 0x8000, RZ ;  /* 0x0000800006067810 */ /* 0x000fe40007f5e0ff */
[----:B------:R-:W-:-:S05]  /*1e00*/  LEA.HI.X R7, R7, UR9, R8, 0x3, P1 ;  /* 0x0000000907077c11 */ /* 0x000fca00088f1c08 */
[----:B------:R-:W-:-:S07]  /*1e10*/  IMAD.X R7, RZ, RZ, R7, P2 ;  /* 0x000000ffff077224 */ /* 0x000fce00010e0607 */
.L_x_52:
        /* <DEDUP_REMOVED lines=54> */
.L_x_51:
[----:B------:R-:W-:Y:S05]  /*2180*/  BSYNC.RECONVERGENT B2 ;  /* 0x0000000000027941 */ /* 0x000fea0003800200 */
.L_x_50:
[----:B------:R-:W-:Y:S05]  /*2190*/  @!P0 BRA `(.L_x_49) ;  /* 0x0000000400308947 */ /* 0x000fea0003800000 */
[----:B------:R-:W-:Y:S01]  /*21a0*/  ISETP.GE.U32.AND P1, PT, R5, 0x8, PT ;  /* 0x000000080500780c */ /* 0x000fe20003f26070 */
[----:B------:R-:W-:Y:S01]  /*21b0*/  BSSY.RECONVERGENT B2, `(.L_x_53) ;  /* 0x0000022000027945 */ /* 0x000fe20003800200 */
[----:B------:R-:W-:-:S04]  /*21c0*/  LOP3.LUT R24, R4, 0x7, RZ, 0xc0, !PT ;  /* 0x0000000704187812 */ /* 0x000fc800078ec0ff */
[----:B------:R-:W-:-:S07]  /*21d0*/  ISETP.NE.AND P0, PT, R24, RZ, PT ;  /* 0x000000ff1800720c */ /* 0x000fce0003f05270 */
[----:B------:R-:W-:Y:S06]  /*21e0*/  @!P1 BRA `(.L_x_54) ;  /* 0x0000000000789947 */ /* 0x000fec0003800000 */
[----:B------:R-:W0:Y:S01]  /*21f0*/  LDCU.64 UR8, c[0x0][0x380] ;  /* 0x00007000ff0877ac */ /* 0x000e220008000a00 */
[----:B------:R-:W-:-:S05]  /*2200*/  IADD3 R5, P1, PT, R42, R3, RZ ;  /* 0x000000032a057210 */ /* 0x000fca0007f3e0ff */
[----:B------:R-:W-:Y:S01]  /*2210*/  IMAD.X R6, RZ, RZ, R2, P1 ;  /* 0x000000ffff067224 */ /* 0x000fe200008e0602 */
[----:B0-----:R-:W-:-:S04]  /*2220*/  LEA R14, P1, R5, UR8, 0x3 ;  /* 0x00000008050e7c11 */ /* 0x001fc8000f8218ff */
        /* <DEDUP_REMOVED lines=26> */
.L_x_54:
[----:B------:R-:W-:Y:S05]  /*23d0*/  BSYNC.RECONVERGENT B2 ;  /* 0x0000000000027941 */ /* 0x000fea0003800200 */
.L_x_53:
        /* <DEDUP_REMOVED lines=24> */
.L_x_56:
[----:B------:R-:W-:Y:S05]  /*2560*/  BSYNC.RECONVERGENT B2 ;  /* 0x0000000000027941 */ /* 0x000fea0003800200 */
.L_x_55:
[----:B------:R-:W-:Y:S05]  /*2570*/  @!P0 BRA `(.L_x_49) ;  /* 0x0000000000388947 */ /* 0x000fea0003800000 */
[----:B------:R-:W0:Y:S01]  /*2580*/  LDCU.64 UR8, c[0x0][0x380] ;  /* 0x00007000ff0877ac */ /* 0x000e220008000a00 */
[----:B------:R-:W-:Y:S01]  /*2590*/  IADD3 R3, P0, PT, R42, R3, RZ ;  /* 0x000000032a037210 */ /* 0x000fe20007f1e0ff */
[----:B------:R-:W-:-:S04]  /*25a0*/  IMAD.MOV R6, RZ, RZ, -R14 ;  /* 0x000000ffff067224 */ /* 0x000fc800078e0a0e */
[----:B------:R-:W-:Y:S01]  /*25b0*/  IMAD.X R2, RZ, RZ, R2, P0 ;  /* 0x000000ffff027224 */ /* 0x000fe200000e0602 */
[----:B0-----:R-:W-:-:S04]  /*25c0*/  LEA R4, P1, R3, UR8, 0x3 ;  /* 0x0000000803047c11 */ /* 0x001fc8000f8218ff */
[----:B------:R-:W-:-:S09]  /*25d0*/  LEA.HI.X R5, R3, UR9, R2, 0x3, P1 ;  /* 0x0000000903057c11 */ /* 0x000fd200088f1c02 */
.L_x_57:
        /* <DEDUP_REMOVED lines=8> */
.L_x_49:
[----:B------:R-:W-:Y:S05]  /*2660*/  BSYNC.RECONVERGENT B1 ;  /* 0x0000000000017941 */ /* 0x000fea0003800200 */
.L_x_47:
        /* <DEDUP_REMOVED lines=24> */
[----:B------:R-:W-:Y:S01]  /*27f0*/  @!P1 SHF.R.U32.HI R6, RZ, 0x2, R0 ;  /* 0x00000002ff069819 */ /* 0x000fe20000011600 */
[----:B------:R-:W0:Y:S01]  /*2800*/  SHFL.DOWN PT, R3, R9, 0x8, 0x1f ;  /* 0x09001f0009037f89 */ /* 0x000e2200000e0000 */
[----:B-1----:R-:W-:-:S02]  /*2810*/  @!P1 LEA R7, R12, R7, 0x18 ;  /* 0x000000070c079211 */ /* 0x002fc400078ec0ff */
[----:B------:R-:W-:Y:S01]  /*2820*/  @!P1 LOP3.LUT R6, R6, 0xf8, RZ, 0xc0, !PT ;  /* 0x000000f806069812 */ /* 0x000fe200078ec0ff */
[----:B0-----:R-:W-:-:S10]  /*2830*/  DADD R2, R2, R8 ;  /* 0x0000000002027229 */ /* 0x001fd40000000008 */
[----:B------:R-:W-:Y:S02]  /*2840*/  FSEL R4, R8, R2, P0 ;  /* 0x0000000208047208 */ /* 0x000fe40000000000 */
[----:B------:R-:W-:Y:S01]  /*2850*/  FSEL R5, R9, R3, P0 ;  /* 0x0000000309057208 */ /* 0x000fe20000000000 */
[----:B------:R-:W-:Y:S01]  /*2860*/  @!P1 IMAD.IADD R9, R6, 0x1, R7 ;  /* 0x0000000106099824 */ /* 0x000fe200078e0207 */
        /* <DEDUP_REMOVED lines=36> */
.L_x_45:
[----:B------:R-:W-:Y:S05]  /*2ab0*/  BSYNC.RECONVERGENT B0 ;  /* 0x0000000000007941 */ /* 0x000fea0003800200 */
.L_x_30:
[----:B------:R-:W-:Y:S05]  /*2ac0*/  @P1 EXIT ;  /* 0x000000000000194d */ /* 0x000fea0003800000 */
[----:B------:R-:W0:Y:S01]  /*2ad0*/  LDCU.64 UR4, c[0x0][0x3a0] ;  /* 0x00007400ff0477ac */ /* 0x000e220008000a00 */
[----:B------:R-:W1:Y:S01]  /*2ae0*/  LDC.64 R2, c[0x0][0x388] ;  /* 0x0000e200ff027b82 */ /* 0x000e620000000a00 */
[----:B0-----:R-:W-:-:S07]  /*2af0*/  DADD R6, R6, UR4 ;  /* 0x0000000406067e29 */ /* 0x001fce0008000000 */
[----:B-1----:R-:W-:Y:S01]  /*2b00*/  STG.E.64 desc[UR6][R2.64], R6 ;  /* 0x0000000602007986 */ /* 0x002fe2000c101b06 */
[----:B------:R-:W-:Y:S05]  /*2b10*/  EXIT ;  /* 0x000000000000794d */ /* 0x000fea0003800000 */
.L_x_58:
        /* <DEDUP_REMOVED lines=14> */
.L_x_304:


//--------------------- .text._ZN3cub18CUB_300001_SM_10006detail6reduce18DeviceReduceKernelINS2_10policy_hubIdjN4cuda3std3__44plusIdEEE10Policy1000EN6thrust24THRUST_300001_SM_1000_NS6detail15normal_iteratorINSD_10device_ptrIdEEEEjS9_d21square_diff_from_meanEEvT0_PT3_T1_NS0_13GridEvenShareISN_EET2_T4_ --------------------------
	.section	.text._ZN3cub18CUB_300001_SM_10006detail6reduce18DeviceReduceKernelINS2_10policy_hubIdjN4cuda3std3__44plusIdEEE10Policy1000EN6thrust24THRUST_300001_SM_1000_NS6detail15normal_iteratorINSD_10device_ptrIdEEEEjS9_d21square_diff_from_meanEEvT0_PT3_T1_NS0_13GridEvenShareISN_EET2_T4_,"ax",@progbits
	.align	128
        .global         _ZN3cub18CUB_300001_SM_10006detail6reduce18DeviceReduceKernelINS2_10policy_hubIdjN4cuda3std3__44plusIdEEE10Policy1000EN6thrust24THRUST_300001_SM_1000_NS6detail15normal_iteratorINSD_10device_ptrIdEEEEjS9_d21square_diff_from_meanEEvT0_PT3_T1_NS0_13GridEvenShareISN_EET2_T4_
        .type           _ZN3cub18CUB_300001_SM_10006detail6reduce18DeviceReduceKernelINS2_10policy_hubIdjN4cuda3std3__44plusIdEEE10Policy1000EN6thrust24THRUST_300001_SM_1000_NS6detail15normal_iteratorINSD_10device_ptrIdEEEEjS9_d21square_diff_from_meanEEvT0_PT3_T1_NS0_13GridEvenShareISN_EET2_T4_,@function
        .size           _ZN3cub18CUB_300001_SM_10006detail6reduce18DeviceReduceKernelINS2_10policy_hubIdjN4cuda3std3__44plusIdEEE10Policy1000EN6thrust24THRUST_300001_SM_1000_NS6detail15normal_iteratorINSD_10device_ptrIdEEEEjS9_d21square_diff_from_meanEEvT0_PT3_T1_NS0_13GridEvenShareISN_EET2_T4_,(.L_x_305 - _ZN3cub18CUB_300001_SM_10006detail6reduce18DeviceReduceKernelINS2_10policy_hubIdjN4cuda3std3__44plusIdEEE10Policy1000EN6thrust24THRUST_300001_SM_1000_NS6detail15normal_iteratorINSD_10device_ptrIdEEEEjS9_d21square_diff_from_meanEEvT0_PT3_T1_NS0_13GridEvenShareISN_EET2_T4_)
        .other          _ZN3cub18CUB_300001_SM_10006detail6reduce18DeviceReduceKernelINS2_10policy_hubIdjN4cuda3std3__44plusIdEEE10Policy1000EN6thrust24THRUST_300001_SM_1000_NS6detail15normal_iteratorINSD_10device_ptrIdEEEEjS9_d21square_diff_from_meanEEvT0_PT3_T1_NS0_13GridEvenShareISN_EET2_T4_,@"STO_CUDA_ENTRY STV_DEFAULT"
_ZN3cub18CUB_300001_SM_10006detail6reduce18DeviceReduceKernelINS2_10policy_hubIdjN4cuda3std3__44plusIdEEE10Policy1000EN6thrust24THRUST_300001_SM_1000_NS6detail15normal_iteratorINSD_10device_ptrIdEEEEjS9_d21square_diff_from_meanEEvT0_PT3_T1_NS0_13GridEvenShareISN_EET2_T4_:
.text._ZN3cub18CUB_300001_SM_10006detail6reduce18DeviceReduceKernelINS2_10policy_hubIdjN4cuda3std3__44plusIdEEE10Policy1000EN6thrust24THRUST_300001_SM_1000_NS6detail15normal_iteratorINSD_10device_ptrIdEEEEjS9_d21square_diff_from_meanEEvT0_PT3_T1_NS0_13GridEvenShareISN_EET2_T4_:
[----:B------:R-:W-:Y:S08]  /*0000*/  LDC R1, c[0x0][0x37c] ;  /* 0x0000df00ff017b82 */ /* 0x000ff00000000800 */
[----:B------:R-:W0:Y:S01]  /*0010*/  S2UR UR13, SR_CTAID.X ;  /* 0x00000000000d79c3 */ /* 0x000e220000002500 */
[----:B------:R-:W1:Y:S01]  /*0020*/  LDCU.64 UR10, c[0x0][0x3a8] ;  /* 0x00007500ff0a77ac */ /* 0x000e620008000a00 */
[----:B------:R-:W-:Y:S01]  /*0030*/  BSSY.RECONVERGENT B0, `(.L_x_59) ;  /* 0x0000340000007945 */ /* 0x000fe20003800200 */
[----:B------:R-:W2:Y:S01]  /*0040*/  LDCU.64 UR14, c[0x0][0x358] ;  /* 0x00006b00ff0e77ac */ /* 0x000ea20008000a00 */
[----:B-1----:R-:W-:-:S02]  /*0050*/  UIMAD UR9, UR11, 0x1400, URZ ;  /* 0x000014000b0978a4 */ /* 0x002fc4000f8e02ff */
[----:B0-----:R-:W-:-:S04]  /*0060*/  UIMAD UR12, UR13, -0x1400, UR10 ;  /* 0xffffec000d0c78a4 */ /* 0x001fc8000f8e020a */
[----:B------:R-:W-:-:S09]  /*0070*/  UISETP.GT.U32.AND UP0, UPT, UR12, 0x13ff, UPT ;  /* 0x000013ff0c00788c */ /* 0x000fd2000bf04070 */
[----:B--2---:R-:W-:Y:S05]  /*0080*/  BRA.U UP0, `(.L_x_60) ;  /* 0x0000001d00307547 */ /* 0x004fea000b800000 */
[----:B------:R-:W0:Y:S01]  /*0090*/  S2R R0, SR_TID.X ;  /* 0x0000000000007919 */ /* 0x000e220000002100 */
[----:B------:R-:W1:Y:S01]  /*00a0*/  LDCU.64 UR6, c[0x0][0x3c0] ;  /* 0x00007800ff0677ac */ /* 0x000e620008000a00 */
[----:B------:R-:W-:Y:S01]  /*00b0*/  BSSY.RECONVERGENT B1, `(.L_x_61) ;  /* 0x000000e000017945 */ /* 0x000fe20003800200 */
[----:B------:R-:W-:Y:S02]  /*00c0*/  CS2R R24, SRZ ;  /* 0x0000000000187805 */ /* 0x000fe4000001ff00 */
[----:B0-----:R-:W-:Y:S01]  /*00d0*/  ISETP.GE.U32.AND P0, PT, R0, UR12, PT ;  /* 0x0000000c00007c0c */ /* 0x001fe2000bf06070 */
[----:B------:R-:W-:-:S12]  /*00e0*/  IMAD.MOV.U32 R2, RZ, RZ, R0 ;  /* 0x000000ffff027224 */ /* 0x000fd800078e0000 */
[----:B-1----:R-:W-:Y:S05]  /*00f0*/  @P0 BRA `(.L_x_62) ;  /* 0x0000000000240947 */ /* 0x002fea0003800000 */
[----:B------:R-:W0:Y:S01]  /*0100*/  LDC.64 R4, c[0x0][0x380] ;  /* 0x0000e000ff047b82 */ /* 0x000e220000000a00 */
[----:B------:R-:W-:Y:S01]  /*0110*/  IMAD.U32 R3, RZ, RZ, UR13 ;  /* 0x0000000dff037e24 */ /* 0x000fe2000f8e00ff */
[----:B------:R-:W1:Y:S03]  /*0120*/  LDCU.64 UR4, c[0x0][0x3c0] ;  /* 0x00007800ff0477ac */ /* 0x000e660008000a00 */
[----:B------:R-:W-:-:S04]  /*0130*/  IMAD R3, R3, 0x1400, R0 ;  /* 0x0000140003037824 */ /* 0x000fc800078e0200 */
[----:B0-----:R-:W-:-:S06]  /*0140*/  IMAD.WIDE.U32 R4, R3, 0x8, R4 ;  /* 0x0000000803047825 */ /* 0x001fcc00078e0004 */
[----:B------:R-:W1:Y:S01]  /*0150*/  LDG.E.64 R4, desc[UR14][R4.64] ;  /* 0x0000000e04047981 */ /* 0x000e62000c1e1b00 */
[----:B------:R-:W-:Y:S01]  /*0160*/  VIADD R2, R0, 0x280 ;  /* 0x0000028000027836 */ /* 0x000fe20000000000 */
[----:B-1----:R-:W-:-:S08]  /*0170*/  DADD R24, R4, -UR4 ;  /* 0x8000000404187e29 */ /* 0x002fd00008000000 */
[----:B------:R-:W-:-:S11]  /*0180*/  DMUL R24, R24, R24 ;  /* 0x0000001818187228 */ /* 0x000fd60000000000 */
.L_x_62:
[----:B------:R-:W-:Y:S05]  /*0190*/  BSYNC.RECONVERGENT B1 ;  /* 0x0000000000017941 */ /* 0x000fea0003800200 */
.L_x_61:
[----:B------:R-:W-:Y:S01]  /*01a0*/  ISETP.GE.U32.AND P0, PT, R2, UR12, PT ;  /* 0x0000000c02007c0c */ /* 0x000fe2000bf06070 */
[----:B------:R-:W-:-:S12]  /*01b0*/  BSSY.RECONVERGENT B1, `(.L_x_63) ;  /* 0x00000cb000017945 */ /* 0x000fd80003800200 */
[----:B------:R-:W-:Y:S05]  /*01c0*/  @P0 BRA `(.L_x_64) ;  /* 0x0000000c00240947 */ /* 0x000fea0003800000 */
[----:B------:R-:W-:Y:S01]  /*01d0*/  LOP3.LUT R3, RZ, R2, RZ, 0x33, !PT ;  /* 0x00000002ff037212 */ /* 0x000fe200078e33ff */
[----:B------:R-:W-:Y:S01]  /*01e0*/  IMAD.U32 R4, RZ, RZ, UR13 ;  /* 0x0000000dff047e24 */ /* 0x000fe2000f8e00ff */
[----:B------:R-:W-:Y:S03]  /*01f0*/  BSSY.RECONVERGENT B2, `(.L_x_65) ;  /* 0x0000065000027945 */ /* 0x000fe60003800200 */
[----:B------:R-:W-:-:S04]  /*0200*/  VIADD R3, R3, UR10 ;  /* 0x0000000a03037c36 */ /* 0x000fc80008000000 */
[----:B------:R-:W-:-:S04]  /*0210*/  IMAD R3, R4, -0x1400, R3 ;  /* 0xffffec0004037824 */ /* 0x000fc800078e0203 */
[C---:B------:R-:W-:Y:S01]  /*0220*/  IMAD.HI.U32 R4, R3.reuse, -0x33333333, RZ ;  /* 0xcccccccd03047827 */ /* 0x040fe200078e00ff */
[----:B------:R-:W-:-:S04]  /*0230*/  ISETP.GE.U32.AND P0, PT, R3, 0x2580, PT ;  /* 0x000025800300780c */ /* 0x000fc80003f06070 */
[----:B------:R-:W-:-:S04]  /*0240*/  LEA.HI R3, R4, 0x1, RZ, 0x17 ;  /* 0x0000000104037811 */ /* 0x000fc800078fb8ff */
[----:B------:R-:W-:-:S05]  /*0250*/  LOP3.LUT R4, R3, 0xf, RZ, 0xc0, !PT ;  /* 0x0000000f03047812 */ /* 0x000fca00078ec0ff */
[----:B------:R-:W-:Y:S05]  /*0260*/  @!P0 BRA `(.L_x_66) ;  /* 0x0000000400748947 */ /* 0x000fea0003800000 */
[----:B------:R-:W0:Y:S01]  /*0270*/  LDC.64 R6, c[0x0][0x380] ;  /* 0x0000e000ff067b82 */ /* 0x000e220000000a00 */
[----:B------:R-:W-:Y:S01]  /*0280*/  IMAD.U32 R27, RZ, RZ, UR13 ;  /* 0x0000000dff1b7e24 */ /* 0x000fe2000f8e00ff */
[----:B------:R-:W-:Y:S01]  /*0290*/  LOP3.LUT R5, R3, 0xfffff0, RZ, 0xc0, !PT ;  /* 0x00fffff003057812 */ /* 0x000fe200078ec0ff */
[----:B------:R-:W-:Y:S02]  /*02a0*/  BSSY.RECONVERGENT B3, `(.L_x_67) ;  /* 0x0000058000037945 */ /* 0x000fe40003800200 */
[----:B------:R-:W-:Y:S02]  /*02b0*/  IMAD R27, R27, 0x1400, R2 ;  /* 0x000014001b1b7824 */ /* 0x000fe400078e0202 */
[----:B------:R-:W-:Y:S02]  /*02c0*/  VIADD R2, R2, 0x1400 ;  /* 0x0000140002027836 */ /* 0x000fe40000000000 */
[----:B------:R-:W-:-:S07]  /*02d0*/  IMAD.MOV R5, RZ, RZ, -R5 ;  /* 0x000000ffff057224 */ /* 0x000fce00078e0a05 */
.L_x_68:
[----:B0-----:R-:W-:-:S04]  /*02e0*/  IMAD.WIDE.U32 R22, R27, 0x8, R6 ;  /* 0x000000081b167825 */ /* 0x001fc800078e0006 */
[C---:B------:R-:W-:Y:S02]  /*02f0*/  VIADD R17, R27.reuse, 0x280 ;  /* 0x000002801b117836 */ /* 0x040fe40000000000 */
[----:B------:R-:W2:Y:S01]  /*0300*/  LDG.E.64 R22, desc[UR14][R22.64] ;  /* 0x0000000e16167981 */ /* 0x000ea2000c1e1b00 */
[----:B------:R-:W-:Y:S02]  /*0310*/  VIADD R19, R27, 0x500 ;  /* 0x000005001b137836 */ /* 0x000fe40000000000 */
[----:B------:R-:W-:-:S04]  /*0320*/  IMAD.WIDE.U32 R16, R17, 0x8, R6 ;  /* 0x0000000811107825 */ /* 0x000fc800078e0006 */
[--C-:B------:R-:W-:Y:S02]  /*0330*/  IMAD.WIDE.U32 R18, R19, 0x8, R6.reuse ;  /* 0x0000000813127825 */ /* 0x100fe400078e0006 */
[----:B------:R-:W3:Y:S02]  /*0340*/  LDG.E.64 R16, desc[UR14][R16.64] ;  /* 0x0000000e10107981 */ /* 0x000ee4000c1e1b00 */
[C---:B------:R-:W-:Y:S02]  /*0350*/  VIADD R21, R27.reuse, 0x780 ;  /* 0x000007801b157836 */ /* 0x040fe40000000000 */
[----:B------:R-:W4:Y:S01]  /*0360*/  LDG.E.64 R18, desc[UR14][R18.64] ;  /* 0x0000000e12127981 */ /* 0x000f22000c1e1b00 */
[----:B------:R-:W-:Y:S02]  /*0370*/  VIADD R15, R27, 0xa00 ;  /* 0x00000a001b0f7836 */ /* 0x000fe40000000000 */
[----:B------:R-:W-:-:S04]  /*0380*/  IMAD.WIDE.U32 R20, R21, 0x8, R6 ;  /* 0x0000000815147825 */ /* 0x000fc800078e0006 */
[--C-:B------:R-:W-:Y:S02]  /*0390*/  IMAD.WIDE.U32 R14, R15, 0x8, R6.reuse ;  /* 0x000000080f0e7825 */ /* 0x100fe400078e0006 */
[----:B------:R-:W5:Y:S02]  /*03a0*/  LDG.E.64 R20, desc[UR14][R20.64] ;  /* 0x0000000e14147981 */ /* 0x000f64000c1e1b00 */
[C---:B------:R-:W-:Y:S02]  /*03b0*/  VIADD R13, R27.reuse, 0xc80 ;  /* 0x00000c801b0d7836 */ /* 0x040fe40000000000 */
[----:B------:R-:W5:Y:S01]  /*03c0*/  LDG.E.64 R14, desc[UR14][R14.64] ;  /* 0x0000000e0e0e7981 */ /* 0x000f62000c1e1b00 */
[----:B------:R-:W-:Y:S01]  /*03d0*/  IADD3 R11, PT, PT, R27, 0xf00, RZ ;  /* 0x00000f001b0b7810 */ /* 0x000fe20007ffe0ff */
[----:B------:R-:W-:-:S06]  /*03e0*/  IMAD.WIDE.U32 R12, R13, 0x8, R6 ;  /* 0x000000080d0c7825 */ /* 0x000fcc00078e0006 */
[----:B------:R-:W5:Y:S01]  /*03f0*/  LDG.E.64 R12, desc[UR14][R12.64] ;  /* 0x0000000e0c0c7981 */ /* 0x000f62000c1e1b00 */
[----:B------:R-:W-:-:S04]  /*0400*/  IMAD.WIDE.U32 R10, R11, 0x8, R6 ;  /* 0x000000080b0a7825 */ /* 0x000fc800078e0006 */
[----:B------:R-:W-:Y:S02]  /*0410*/  VIADD R9, R27, 0x1180 ;  /* 0x000011801b097836 */ /* 0x000fe40000000000 */
[----:B------:R-:W5:Y:S02]  /*0420*/  LDG.E.64 R10, desc[UR14][R10.64] ;  /* 0x0000000e0a0a7981 */ /* 0x000f64000c1e1b00 */
[----:B------:R-:W-:-:S06]  /*0430*/  IMAD.WIDE.U32 R8, R9, 0x8, R6 ;  /* 0x0000000809087825 */ /* 0x000fcc00078e0006 */
[----:B------:R-:W5:Y:S01]  /*0440*/  LDG.E.64 R8, desc[UR14][R8.64] ;  /* 0x0000000e08087981 */ /* 0x000f62000c1e1b00 */
[----:B--2---:R-:W-:-:S08]  /*0450*/  DADD R22, R22, -UR6 ;  /* 0x8000000616167e29 */ /* 0x004fd00008000000 */
[----:B------:R-:W-:Y:S02]  /*0460*/  DFMA R22, R22, R22, R24 ;  /* 0x000000161616722b */ /* 0x000fe40000000018 */
[----:B---3--:R-:W-:Y:S02]  /*0470*/  DADD R16, R16, -UR6 ;  /* 0x8000000610107e29 */ /* 0x008fe40008000000 */
[----:B----4-:R-:W-:-:S06]  /*0480*/  DADD R18, R18, -UR6 ;  /* 0x8000000612127e29 */ /* 0x010fcc0008000000 */
[----:B------:R-:W-:Y:S01]  /*0490*/  DFMA R16, R16, R16, R22 ;  /* 0x000000101010722b */ /* 0x000fe20000000016 */
[----:B------:R-:W-:Y:S01]  /*04a0*/  VIADD R23, R27, 0x1400 ;  /* 0x000014001b177836 */ /* 0x000fe20000000000 */
[----:B-----5:R-:W-:-:S03]  /*04b0*/  DADD R20, R20, -UR6 ;  /* 0x8000000614147e29 */ /* 0x020fc60008000000 */
[----:B------:R-:W-:-:S03]  /*04c0*/  IMAD.WIDE.U32 R22, R23, 0x8, R6 ;  /* 0x0000000817167825 */ /* 0x000fc600078e0006 */
[----:B------:R-:W-:Y:S01]  /*04d0*/  DFMA R16, R18, R18, R16 ;  /* 0x000000121210722b */ /* 0x000fe20000000010 */
[----:B------:R-:W-:Y:S02]  /*04e0*/  VIADD R19, R27, 0x1680 ;  /* 0x000016801b137836 */ /* 0x000fe40000000000 */
[----:B------:R-:W2:Y:S01]  /*04f0*/  LDG.E.64 R22, desc[UR14][R22.64] ;  /* 0x0000000e16167981 */ /* 0x000ea2000c1e1b00 */
[----:B------:R-:W-:Y:S01]  /*0500*/  DADD R14, R14, -UR6 ;  /* 0x800000060e0e7e29 */ /* 0x000fe20008000000 */
[----:B------:R-:W-:-:S03]  /*0510*/  IMAD.WIDE.U32 R18, R19, 0x8, R6 ;  /* 0x0000000813127825 */ /* 0x000fc600078e0006 */
[----:B------:R-:W-:Y:S01]  /*0520*/  DFMA R20, R20, R20, R16 ;  /* 0x000000141414722b */ /* 0x000fe20000000010 */
[----:B------:R-:W-:Y:S02]  /*0530*/  VIADD R17, R27, 0x1900 ;  /* 0x000019001b117836 */ /* 0x000fe40000000000 */
[----:B------:R-:W3:Y:S01]  /*0540*/  LDG.E.64 R18, desc[UR14][R18.64] ;  /* 0x0000000e12127981 */ /* 0x000ee2000c1e1b00 */
[----:B------:R-:W-:Y:S01]  /*0550*/  DADD R12, R12, -UR6 ;  /* 0x800000060c0c7e29 */ /* 0x000fe20008000000 */
[----:B------:R-:W-:-:S03]  /*0560*/  IMAD.WIDE.U32 R16, R17, 0x8, R6 ;  /* 0x0000000811107825 */ /* 0x000fc600078e0006 */
[----:B------:R-:W-:Y:S01]  /*0570*/  DFMA R20, R14, R14, R20 ;  /* 0x0000000e0e14722b */ /* 0x000fe20000000014 */
[----:B------:R-:W-:Y:S02]  /*0580*/  VIADD R15, R27, 0x1b80 ;  /* 0x00001b801b0f7836 */ /* 0x000fe40000000000 */
[----:B------:R-:W4:Y:S01]  /*0590*/  LDG.E.64 R16, desc[UR14][R16.64] ;  /* 0x0000000e10107981 */ /* 0x000f22000c1e1b00 */
[----:B------:R-:W-:Y:S01]  /*05a0*/  DADD R10, R10, -UR6 ;  /* 0x800000060a0a7e29 */ /* 0x000fe20008000000 */
[----:B------:R-:W-:-:S03]  /*05b0*/  IMAD.WIDE.U32 R14, R15, 0x8, R6 ;  /* 0x000000080f0e7825 */ /* 0x000fc600078e0006 */
[----:B------:R-:W-:Y:S01]  /*05c0*/  DFMA R20, R12, R12, R20 ;  /* 0x0000000c0c14722b */ /* 0x000fe20000000014 */
[C---:B------:R-:W-:Y:S02]  /*05d0*/  VIADD R13, R27.reuse, 0x1e00 ;  /* 0x00001e001b0d7836 */ /* 0x040fe40000000000 */
[----:B------:R-:W5:Y:S01]  /*05e0*/  LDG.E.64 R14, desc[UR14][R14.64] ;  /* 0x0000000e0e0e7981 */ /* 0x000f62000c1e1b00 */
[----:B------:R-:W-:Y:S02]  /*05f0*/  VIADD R25, R27, 0x2080 ;  /* 0x000020801b197836 */ /* 0x000fe40000000000 */
[----:B------:R-:W-:Y:S02]  /*0600*/  IMAD.WIDE.U32 R12, R13, 0x8, R6 ;  /* 0x000000080d0c7825 */ /* 0x000fe400078e0006 */
[----:B------:R-:W-:Y:S02]  /*0610*/  DFMA R20, R10, R10, R20 ;  /* 0x0000000a0a14722b */ /* 0x000fe40000000014 */
[----:B------:R-:W-:-:S02]  /*0620*/  DADD R10, R8, -UR6 ;  /* 0x80000006080a7e29 */ /* 0x000fc40008000000 */
[----:B------:R-:W5:Y:S01]  /*0630*/  LDG.E.64 R12, desc[UR14][R12.64] ;  /* 0x0000000e0c0c7981 */ /* 0x000f62000c1e1b00 */
[----:B------:R-:W-:-:S04]  /*0640*/  IMAD.WIDE.U32 R8, R25, 0x8, R6 ;  /* 0x0000000819087825 */ /* 0x000fc800078e0006 */
[----:B------:R-:W-:Y:S01]  /*0650*/  VIADD R25, R27, 0x2300 ;  /* 0x000023001b197836 */ /* 0x000fe20000000000 */
[----:B------:R-:W-:Y:S01]  /*0660*/  DFMA R20, R10, R10, R20 ;  /* 0x0000000a0a14722b */ /* 0x000fe20000000014 */
[----:B------:R-:W5:Y:S02]  /*0670*/  LDG.E.64 R8, desc[UR14][R8.64] ;  /* 0x0000000e08087981 */ /* 0x000f64000c1e1b00 */
[----:B------:R-:W-:-:S04]  /*0680*/  IMAD.WIDE.U32 R10, R25, 0x8, R6 ;  /* 0x00000008190a7825 */ /* 0x000fc800078e0006 */
[----:B------:R-:W-:Y:S02]  /*0690*/  VIADD R25, R27, 0x2580 ;  /* 0x000025801b197836 */ /* 0x000fe40000000000 */
[----:B------:R-:W5:Y:S02]  /*06a0*/  LDG.E.64 R10, desc[UR14][R10.64] ;  /* 0x0000000e0a0a7981 */ /* 0x000f64000c1e1b00 */
[----:B------:R-:W-:-:S06]  /*06b0*/  IMAD.WIDE.U32 R24, R25, 0x8, R6 ;  /* 0x0000000819187825 */ /* 0x000fcc00078e0006 */
[----:B------:R-:W5:Y:S01]  /*06c0*/  LDG.E.64 R24, desc[UR14][R24.64] ;  /* 0x0000000e18187981 */ /* 0x000f62000c1e1b00 */
[----:B------:R-:W-:Y:S01]  /*06d0*/  VIADD R5, R5, 0x10 ;  /* 0x0000001005057836 */ /* 0x000fe20000000000 */
[----:B------:R-:W-:Y:S01]  /*06e0*/  IADD3 R27, PT, PT, R27, 0x2800, RZ ;  /* 0x000028001b1b7810 */ /* 0x000fe20007ffe0ff */
[----:B------:R-:W-:-:S03]  /*06f0*/  VIADD R2, R2, 0x2800 ;  /* 0x0000280002027836 */ /* 0x000fc60000000000 */
[----:B------:R-:W-:Y:S01]  /*0700*/  ISETP.NE.AND P0, PT, R5, RZ, PT ;  /* 0x000000ff0500720c */ /* 0x000fe20003f05270 */
        /* <DEDUP_REMOVED lines=17> */
[----:B------:R-:W-:Y:S05]  /*0820*/  BSYNC.RECONVERGENT B3 ;  /* 0x0000000000037941 */ /* 0x000fea0003800200 */
.L_x_67:
[----:B------:R-:W-:-:S07]  /*0830*/  VIADD R2, R2, 0xffffec00 ;  /* 0xffffec0002027836 */ /* 0x000fce0000000000 */
.L_x_66:
[----:B------:R-:W-:Y:S05]  /*0840*/  BSYNC.RECONVERGENT B2 ;  /* 0x0000000000027941 */ /* 0x000fea0003800200 */
.L_x_65:
[----:B------:R-:W-:-:S13]  /*0850*/  ISETP.NE.AND P0, PT, R4, RZ, PT ;  /* 0x000000ff0400720c */ /* 0x000fda0003f05270 */
[----:B------:R-:W-:Y:S05]  /*0860*/  @!P0 BRA `(.L_x_64) ;  /* 0x00000004007c8947 */ /* 0x000fea0003800000 */
[----:B------:R-:W-:Y:S01]  /*0870*/  ISETP.GE.U32.AND P0, PT, R4, 0x8, PT ;  /* 0x000000080400780c */ /* 0x000fe20003f06070 */
[----:B------:R-:W-:Y:S01]  /*0880*/  BSSY.RECONVERGENT B2, `(.L_x_69) ;  /* 0x0000030000027945 */ /* 0x000fe20003800200 */
[----:B------:R-:W-:-:S04]  /*0890*/  LOP3.LUT R22, R3, 0x7, RZ, 0xc0, !PT ;  /* 0x0000000703167812 */ /* 0x000fc800078ec0ff */
[----:B------:R-:W-:-:S07]  /*08a0*/  ISETP.NE.AND P1, PT, R22, RZ, PT ;  /* 0x000000ff1600720c */ /* 0x000fce0003f25270 */
[----:B------:R-:W-:Y:S06]  /*08b0*/  @!P0 BRA `(.L_x_70) ;  /* 0x0000000000b08947 */ /* 0x000fec0003800000 */
[----:B------:R-:W0:Y:S01]  /*08c0*/  LDC.64 R16, c[0x0][0x380] ;  /* 0x0000e000ff107b82 */ /* 0x000e220000000a00 */
[----:B------:R-:W-:Y:S01]  /*08d0*/  IMAD.U32 R19, RZ, RZ, UR13 ;  /* 0x0000000dff137e24 */ /* 0x000fe2000f8e00ff */
[----:B------:R-:W1:Y:S03]  /*08e0*/  LDCU.64 UR4, c[0x0][0x3c0] ;  /* 0x00007800ff0477ac */ /* 0x000e660008000a00 */
[----:B------:R-:W-:-:S04]  /*08f0*/  IMAD R19, R19, 0x1400, R2 ;  /* 0x0000140013137824 */ /* 0x000fc800078e0202 */
[C---:B------:R-:W-:Y:S02]  /*0900*/  VIADD R15, R19.reuse, 0x280 ;  /* 0x00000280130f7836 */ /* 0x040fe40000000000 */
[C---:B------:R-:W-:Y:S02]  /*0910*/  VIADD R13, R19.reuse, 0x500 ;  /* 0x00000500130d7836 */ /* 0x040fe40000000000 */
[----:B0-----:R-:W-:-:S04]  /*0920*/  IMAD.WIDE.U32 R4, R19, 0x8, R16 ;  /* 0x0000000813047825 */ /* 0x001fc800078e0010 */
[--C-:B------:R-:W-:Y:S02]  /*0930*/  IMAD.WIDE.U32 R14, R15, 0x8, R16.reuse ;  /* 0x000000080f0e7825 */ /* 0x100fe400078e0010 */
[----:B------:R-:W1:Y:S02]  /*0940*/  LDG.E.64 R4, desc[UR14][R4.64] ;  /* 0x0000000e04047981 */ /* 0x000e64000c1e1b00 */
[----:B------:R-:W-:Y:S02]  /*0950*/  IMAD.WIDE.U32 R12, R13, 0x8, R16 ;  /* 0x000000080d0c7825 */ /* 0x000fe400078e0010 */
[----:B------:R-:W2:Y:S02]  /*0960*/  LDG.E.64 R14, desc[UR14][R14.64] ;  /* 0x0000000e0e0e7981 */ /* 0x000ea4000c1e1b00 */
[C---:B------:R-:W-:Y:S02]  /*0970*/  VIADD R11, R19.reuse, 0x780 ;  /* 0x00000780130b7836 */ /* 0x040fe40000000000 */
[----:B------:R-:W3:Y:S01]  /*0980*/  LDG.E.64 R12, desc[UR14][R12.64] ;  /* 0x0000000e0c0c7981 */ /* 0x000ee2000c1e1b00 */
[----:B------:R-:W-:-:S02]  /*0990*/  VIADD R9, R19, 0xa00 ;  /* 0x00000a0013097836 */ /* 0x000fc40000000000 */
[----:B------:R-:W-:-:S04]  /*09a0*/  IMAD.WIDE.U32 R10, R11, 0x8, R16 ;  /* 0x000000080b0a7825 */ /* 0x000fc800078e0010 */
[--C-:B------:R-:W-:Y:S02]  /*09b0*/  IMAD.WIDE.U32 R8, R9, 0x8, R16.reuse ;  /* 0x0000000809087825 */ /* 0x100fe400078e0010 */
[----:B------:R-:W4:Y:S02]  /*09c0*/  LDG.E.64 R10, desc[UR14][R10.64] ;  /* 0x0000000e0a0a7981 */ /* 0x000f24000c1e1b00 */
[C---:B------:R-:W-:Y:S02]  /*09d0*/  VIADD R7, R19.reuse, 0xc80 ;  /* 0x00000c8013077836 */ /* 0x040fe40000000000 */
[----:B------:R-:W5:Y:S01]  /*09e0*/  LDG.E.64 R8, desc[UR14][R8.64] ;  /* 0x0000000e08087981 */ /* 0x000f62000c1e1b00 */
[----:B------:R-:W-:Y:S02]  /*09f0*/  VIADD R21, R19, 0xf00 ;  /* 0x00000f0013157836 */ /* 0x000fe40000000000 */
[----:B------:R-:W-:-:S06]  /*0a00*/  IMAD.WIDE.U32 R6, R7, 0x8, R16 ;  /* 0x0000000807067825 */ /* 0x000fcc00078e0010 */
[----:B------:R-:W5:Y:S01]  /*0a10*/  LDG.E.64 R6, desc[UR14][R6.64] ;  /* 0x0000000e06067981 */ /* 0x000f62000c1e1b00 */
[----:B------:R-:W-:-:S04]  /*0a20*/  IMAD.WIDE.U32 R20, R21, 0x8, R16 ;  /* 0x0000000815147825 */ /* 0x000fc800078e0010 */
[----:B------:R-:W-:Y:S02]  /*0a30*/  VIADD R23, R19, 0x1180 ;  /* 0x0000118013177836 */ /* 0x000fe40000000000 */
[----:B------:R-:W5:Y:S02]  /*0a40*/  LDG.E.64 R18, desc[UR14][R20.64] ;  /* 0x0000000e14127981 */ /* 0x000f64000c1e1b00 */
[----:B------:R-:W-:-:S06]  /*0a50*/  IMAD.WIDE.U32 R16, R23, 0x8, R16 ;  /* 0x0000000817107825 */ /* 0x000fcc00078e0010 */
[----:B------:R-:W5:Y:S01]  /*0a60*/  LDG.E.64 R16, desc[UR14][R16.64] ;  /* 0x0000000e10107981 */ /* 0x000f62000c1e1b00 */
[----:B------:R-:W-:Y:S01]  /*0a70*/  VIADD R2, R2, 0x1400 ;  /* 0x0000140002027836 */ /* 0x000fe20000000000 */
[----:B-1----:R-:W-:Y:S02]  /*0a80*/  DADD R4, R4, -UR4 ;  /* 0x8000000404047e29 */ /* 0x002fe40008000000 */
[----:B--2---:R-:W-:-:S06]  /*0a90*/  DADD R14, R14, -UR4 ;  /* 0x800000040e0e7e29 */ /* 0x004fcc0008000000 */
[----:B------:R-:W-:Y:S02]  /*0aa0*/  DFMA R4, R4, R4, R24 ;  /* 0x000000040404722b */ /* 0x000fe40000000018 */
[----:B---3--:R-:W-:-:S06]  /*0ab0*/  DADD R12, R12, -UR4 ;  /* 0x800000040c0c7e29 */ /* 0x008fcc0008000000 */
[----:B------:R-:W-:Y:S02]  /*0ac0*/  DFMA R4, R14, R14, R4 ;  /* 0x0000000e0e04722b */ /* 0x000fe40000000004 */
[----:B----4-:R-:W-:Y:S02]  /*0ad0*/  DADD R10, R10, -UR4 ;  /* 0x800000040a0a7e29 */ /* 0x010fe40008000000 */
[----:B-----5:R-:W-:-:S04]  /*0ae0*/  DADD R8, R8, -UR4 ;  /* 0x8000000408087e29 */ /* 0x020fc80008000000 */
[----:B------:R-:W-:Y:S02]  /*0af0*/  DFMA R4, R12, R12, R4 ;  /* 0x0000000c0c04722b */ /* 0x000fe40000000004 */
[----:B------:R-:W-:-:S06]  /*0b00*/  DADD R6, R6, -UR4 ;  /* 0x8000000406067e29 */ /* 0x000fcc0008000000 */
[----:B------:R-:W-:Y:S02]  /*0b10*/  DFMA R4, R10, R10, R4 ;  /* 0x0000000a0a04722b */ /* 0x000fe40000000004 */
[----:B------:R-:W-:-:S06]  /*0b20*/  DADD R18, R18, -UR4 ;  /* 0x8000000412127e29 */ /* 0x000fcc0008000000 */
[----:B------:R-:W-:Y:S02]  /*0b30*/  DFMA R4, R8, R8, R4 ;  /* 0x000000080804722b */ /* 0x000fe40000000004 */
[----:B------:R-:W-:-:S06]  /*0b40*/  DADD R16, R16, -UR4 ;  /* 0x8000000410107e29 */ /* 0x000fcc0008000000 */
[----:B------:R-:W-:-:S08]  /*0b50*/  DFMA R4, R6, R6, R4 ;  /* 0x000000060604722b */ /* 0x000fd00000000004 */
[----:B------:R-:W-:-:S08]  /*0b60*/  DFMA R4, R18, R18, R4 ;  /* 0x000000121204722b */ /* 0x000fd00000000004 */
[----:B------:R-:W-:-:S11]  /*0b70*/  DFMA R24, R16, R16, R4 ;  /* 0x000000101018722b */ /* 0x000fd60000000004 */
.L_x_70:
[----:B------:R-:W-:Y:S05]  /*0b80*/  BSYNC.RECONVERGENT B2 ;  /* 0x0000000000027941 */ /* 0x000fea0003800200 */
.L_x_69:
        /* <DEDUP_REMOVED lines=9> */
[----:B------:R-:W-:-:S05]  /*0c20*/  IMAD R13, R13, 0x1400, R2 ;  /* 0x000014000d0d7824 */ /* 0x000fca00078e0202 */
[C---:B------:R-:W-:Y:S01]  /*0c30*/  IADD3 R7, PT, PT, R13.reuse, 0x280, RZ ;  /* 0x000002800d077810 */ /* 0x040fe20007ffe0ff */
[C---:B------:R-:W-:Y:S02]  /*0c40*/  VIADD R11, R13.reuse, 0x500 ;  /* 0x000005000d0b7836 */ /* 0x040fe40000000000 */
[----:B0-----:R-:W-:-:S04]  /*0c50*/  IMAD.WIDE.U32 R4, R13, 0x8, R8 ;  /* 0x000000080d047825 */ /* 0x001fc800078e0008 */
[--C-:B------:R-:W-:Y:S02]  /*0c60*/  IMAD.WIDE.U32 R6, R7, 0x8, R8.reuse ;  /* 0x0000000807067825 */ /* 0x100fe400078e0008 */
[----:B------:R-:W1:Y:S02]  /*0c70*/  LDG.E.64 R4, desc[UR14][R4.64] ;  /* 0x0000000e04047981 */ /* 0x000e64000c1e1b00 */
[--C-:B------:R-:W-:Y:S02]  /*0c80*/  IMAD.WIDE.U32 R10, R11, 0x8, R8.reuse ;  /* 0x000000080b0a7825 */ /* 0x100fe400078e0008 */
[----:B------:R-:W2:Y:S02]  /*0c90*/  LDG.E.64 R6, desc[UR14][R6.64] ;  /* 0x0000000e06067981 */ /* 0x000ea4000c1e1b00 */
[----:B------:R-:W-:Y:S02]  /*0ca0*/  VIADD R15, R13, 0x780 ;  /* 0x000007800d0f7836 */ /* 0x000fe40000000000 */
[----:B------:R-:W3:Y:S02]  /*0cb0*/  LDG.E.64 R10, desc[UR14][R10.64] ;  /* 0x0000000e0a0a7981 */ /* 0x000ee4000c1e1b00 */
[----:B------:R-:W-:-:S06]  /*0cc0*/  IMAD.WIDE.U32 R14, R15, 0x8, R8 ;  /* 0x000000080f0e7825 */ /* 0x000fcc00078e0008 */
[----:B------:R-:W4:Y:S01]  /*0cd0*/  LDG.E.64 R14, desc[UR14][R14.64] ;  /* 0x0000000e0e0e7981 */ /* 0x000f22000c1e1b00 */
[----:B------:R-:W-:Y:S01]  /*0ce0*/  VIADD R2, R2, 0xa00 ;  /* 0x00000a0002027836 */ /* 0x000fe20000000000 */
[----:B-1----:R-:W-:Y:S02]  /*0cf0*/  DADD R8, R4, -UR4 ;  /* 0x8000000404087e29 */ /* 0x002fe40008000000 */
[----:B--2---:R-:W-:-:S06]  /*0d00*/  DADD R4, R6, -UR4 ;  /* 0x8000000406047e29 */ /* 0x004fcc0008000000 */
[----:B------:R-:W-:Y:S02]  /*0d10*/  DFMA R8, R8, R8, R24 ;  /* 0x000000080808722b */ /* 0x000fe40000000018 */
[----:B---3--:R-:W-:-:S06]  /*0d20*/  DADD R12, R10, -UR4 ;  /* 0x800000040a0c7e29 */ /* 0x008fcc0008000000 */
[----:B------:R-:W-:Y:S02]  /*0d30*/  DFMA R8, R4, R4, R8 ;  /* 0x000000040408722b */ /* 0x000fe40000000008 */
[----:B----4-:R-:W-:-:S06]  /*0d40*/  DADD R24, R14, -UR4 ;  /* 0x800000040e187e29 */ /* 0x010fcc0008000000 */
[----:B------:R-:W-:-:S08]  /*0d50*/  DFMA R8, R12, R12, R8 ;  /* 0x0000000c0c08722b */ /* 0x000fd00000000008 */
[----:B------:R-:W-:-:S11]  /*0d60*/  DFMA R24, R24, R24, R8 ;  /* 0x000000181818722b */ /* 0x000fd60000000008 */
.L_x_72:
[----:B------:R-:W-:Y:S05]  /*0d70*/  BSYNC.RECONVERGENT B2 ;  /* 0x0000000000027941 */ /* 0x000fea0003800200 */
.L_x_71:
[----:B------:R-:W-:Y:S05]  /*0d80*/  @!P1 BRA `(.L_x_64) ;  /* 0x0000000000349947 */ /* 0x000fea0003800000 */
[----:B------:R-:W0:Y:S01]  /*0d90*/  LDC.64 R6, c[0x0][0x380] ;  /* 0x0000e000ff067b82 */ /* 0x000e220000000a00 */
[----:B------:R-:W-:Y:S02]  /*0da0*/  IMAD.U32 R9, RZ, RZ, UR13 ;  /* 0x0000000dff097e24 */ /* 0x000fe4000f8e00ff */
[----:B------:R-:W-:Y:S02]  /*0db0*/  IMAD.MOV R8, RZ, RZ, -R3 ;  /* 0x000000ffff087224 */ /* 0x000fe400078e0a03 */
[----:B------:R-:W-:-:S07]  /*0dc0*/  IMAD R9, R9, 0x1400, R2 ;  /* 0x0000140009097824 */ /* 0x000fce00078e0202 */
.L_x_73:
[C---:B0-----:R-:W-:Y:S01]  /*0dd0*/  IMAD.WIDE.U32 R2, R9.reuse, 0x8, R6 ;  /* 0x0000000809027825 */ /* 0x041fe200078e0006 */
        /* <DEDUP_REMOVED lines=8> */
.L_x_64:
[----:B------:R-:W-:Y:S05]  /*0e60*/  BSYNC.RECONVERGENT B1 ;  /* 0x0000000000017941 */ /* 0x000fea0003800200 */
.L_x_63:
[----:B------:R-:W-:-:S09]  /*0e70*/  UISETP.GE.U32.AND UP0, UPT, UR12, 0x280, UPT ;  /* 0x000002800c00788c */ /* 0x000fd2000bf06070 */
[----:B------:R-:W-:Y:S05]  /*0e80*/  BRA.U !UP0, `(.L_x_74) ;  /* 0x00000005082c7547 */ /* 0x000fea000b800000 */
        /* <DEDUP_REMOVED lines=45> */
[----:B------:R-:W1:Y:S04]  /*1160*/  LDS.128 R12, [UR4+0x20] ;  /* 0x00002004ff0c7984 */ /* 0x000e680008000c00 */
[----:B0-----:R-:W0:Y:S04]  /*1170*/  LDS.128 R8, [UR4+0x30] ;  /* 0x00003004ff087984 */ /* 0x001e280008000c00 */
[----:B------:R-:W2:Y:S01]  /*1180*/  LDS.128 R4, [UR4+0x40] ;  /* 0x00004004ff047984 */ /* 0x000ea20008000c00 */
[----:B-1----:R-:W-:-:S08]  /*1190*/  DADD R12, R2, R12 ;  /* 0x00000000020c7229 */ /* 0x002fd0000000000c */
[----:B------:R-:W-:Y:S02]  /*11a0*/  DADD R2, R12, R14 ;  /* 0x000000000c027229 */ /* 0x000fe4000000000e */
[----:B------:R-:W1:Y:S06]  /*11b0*/  LDS.128 R12, [UR4+0x50] ;  /* 0x00005004ff0c7984 */ /* 0x000e6c0008000c00 */
[----:B0-----:R-:W-:-:S08]  /*11c0*/  DADD R2, R2, R8 ;  /* 0x0000000002027229 */ /* 0x001fd00000000008 */
[----:B------:R-:W-:Y:S01]  /*11d0*/  DADD R2, R2, R10 ;  /* 0x0000000002027229 */ /* 0x000fe2000000000a */
[----:B------:R-:W0:Y:S07]  /*11e0*/  LDS.128 R8, [UR4+0x60] ;  /* 0x00006004ff087984 */ /* 0x000e2e0008000c00 */
[----:B--2---:R-:W-:-:S08]  /*11f0*/  DADD R2, R2, R4 ;  /* 0x0000000002027229 */ /* 0x004fd00000000004 */
[----:B------:R-:W-:Y:S01]  /*1200*/  DADD R2, R2, R6 ;  /* 0x0000000002027229 */ /* 0x000fe20000000006 */
[----:B------:R-:W2:Y:S07]  /*1210*/  LDS.128 R4, [UR4+0x70] ;  /* 0x00007004ff047984 */ /* 0x000eae0008000c00 */
[----:B-1----:R-:W-:-:S08]  /*1220*/  DADD R2, R2, R12 ;  /* 0x0000000002027229 */ /* 0x002fd0000000000c */
[----:B------:R-:W-:Y:S01]  /*1230*/  DADD R2, R2, R14 ;  /* 0x0000000002027229 */ /* 0x000fe2000000000e */
[----:B------:R-:W1:Y:S07]  /*1240*/  LDS.128 R12, [UR4+0x80] ;  /* 0x00008004ff0c7984 */ /* 0x000e6e0008000c00 */
[----:B0-----:R-:W-:-:S08]  /*1250*/  DADD R2, R2, R8 ;  /* 0x0000000002027229 */ /* 0x001fd00000000008 */
[----:B------:R-:W-:Y:S01]  /*1260*/  DADD R2, R2, R10 ;  /* 0x0000000002027229 */ /* 0x000fe2000000000a */
[----:B------:R-:W0:Y:S07]  /*1270*/  LDS.128 R8, [UR4+0x90] ;  /* 0x00009004ff087984 */ /* 0x000e2e0008000c00 */
[----:B--2---:R-:W-:-:S08]  /*1280*/  DADD R2, R2, R4 ;  /* 0x0000000002027229 */ /* 0x004fd00000000004 */
[----:B------:R-:W-:Y:S01]  /*1290*/  DADD R2, R2, R6 ;  /* 0x0000000002027229 */ /* 0x000fe20000000006 */
[----:B------:R-:W2:Y:S07]  /*12a0*/  LDS.128 R4, [UR4+0xa0] ;  /* 0x0000a004ff047984 */ /* 0x000eae0008000c00 */
[----:B-1----:R-:W-:Y:S01]  /*12b0*/  DADD R2, R2, R12 ;  /* 0x0000000002027229 */ /* 0x002fe2000000000c */
[----:B------:R-:W1:Y:S07]  /*12c0*/  LDS.64 R12, [UR4+0xb0] ;  /* 0x0000b004ff0c7984 */ /* 0x000e6e0008000a00 */
[----:B------:R-:W-:-:S08]  /*12d0*/  DADD R2, R2, R14 ;  /* 0x0000000002027229 */ /* 0x000fd0000000000e */
[----:B0-----:R-:W-:-:S08]  /*12e0*/  DADD R2, R2, R8 ;  /* 0x0000000002027229 */ /* 0x001fd00000000008 */
[----:B------:R-:W-:-:S08]  /*12f0*/  DADD R2, R2, R10 ;  /* 0x0000000002027229 */ /* 0x000fd0000000000a */
[----:B--2---:R-:W-:-:S08]  /*1300*/  DADD R2, R2, R4 ;  /* 0x0000000002027229 */ /* 0x004fd00000000004 */
[----:B------:R-:W-:-:S08]  /*1310*/  DADD R2, R2, R6 ;  /* 0x0000000002027229 */ /* 0x000fd00000000006 */
[----:B-1----:R-:W-:Y:S01]  /*1320*/  DADD R2, R2, R12 ;  /* 0x0000000002027229 */ /* 0x002fe2000000000c */
[----:B------:R-:W-:Y:S10]  /*1330*/  BRA `(.L_x_75) ;  /* 0x00000020003c7947 */ /* 0x000ff40003800000 */
.L_x_74:
[----:B------:R-:W-:-:S05]  /*1340*/  LOP3.LUT R2, R0, 0x3e0, RZ, 0xc0, !PT ;  /* 0x000003e000027812 */ /* 0x000fca00078ec0ff */
[----:B------:R-:W-:Y:S01]  /*1350*/  VIADD R3, R2, 0x20 ;  /* 0x0000002002037836 */ /* 0x000fe20000000000 */
[----:B------:R-:W-:-:S04]  /*1360*/  LOP3.LUT R2, RZ, R2, RZ, 0x33, !PT ;  /* 0x00000002ff027212 */ /* 0x000fc800078e33ff */
[----:B------:R-:W-:Y:S01]  /*1370*/  ISETP.GT.U32.AND P0, PT, R3, UR12, PT ;  /* 0x0000000c03007c0c */ /* 0x000fe2000bf04070 */
[----:B------:R-:W-:-:S05]  /*1380*/  VIADD R2, R2, UR12 ;  /* 0x0000000c02027c36 */ /* 0x000fca0008000000 */
[----:B------:R-:W-:Y:S02]  /*1390*/  SEL R5, R2, 0x1f, P0 ;  /* 0x0000001f02057807 */ /* 0x000fe40000000000 */
[----:B------:R-:W0:Y:S03]  /*13a0*/  S2R R2, SR_LANEID ;  /* 0x0000000000027919 */ /* 0x000e260000000000 */
[----:B------:R-:W-:Y:S04]  /*13b0*/  SHFL.DOWN PT, R6, R24, 0x1, R5 ;  /* 0x0820000018067989 */ /* 0x000fe800000e0005 */
[----:B------:R-:W1:Y:S02]  /*13c0*/  SHFL.DOWN PT, R7, R25, 0x1, R5 ;  /* 0x0820000019077989 */ /* 0x000e6400000e0005 */
[----:B-1----:R-:W-:Y:S01]  /*13d0*/  DADD R6, R6, R24 ;  /* 0x0000000006067229 */ /* 0x002fe20000000018 */
[C---:B0-----:R-:W-:Y:S01]  /*13e0*/  ISETP.GE.AND P0, PT, R2.reuse, R5, PT ;  /* 0x000000050200720c */ /* 0x041fe20003f06270 */
[----:B------:R-:W-:-:S08]  /*13f0*/  VIADD R4, R2, 0x2 ;  /* 0x0000000202047836 */ /* 0x000fd00000000000 */
[----:B------:R-:W-:Y:S02]  /*1400*/  FSEL R8, R6, R24, !P0 ;  /* 0x0000001806087208 */ /* 0x000fe40004000000 */
[----:B------:R-:W-:Y:S02]  /*1410*/  FSEL R9, R7, R25, !P0 ;  /* 0x0000001907097208 */ /* 0x000fe40004000000 */
[----:B------:R-:W-:Y:S01]  /*1420*/  ISETP.GT.AND P0, PT, R4, R5, PT ;  /* 0x000000050400720c */ /* 0x000fe20003f04270 */
[----:B------:R-:W-:Y:S01]  /*1430*/  SHFL.DOWN PT, R6, R8, 0x2, R5 ;  /* 0x0840000008067989 */ /* 0x000fe200000e0005 */
[----:B------:R-:W-:-:S03]  /*1440*/  IADD3 R4, PT, PT, R2, 0x4, RZ ;  /* 0x0000000402047810 */ /* 0x000fc60007ffe0ff */
[----:B------:R-:W0:Y:S02]  /*1450*/  SHFL.DOWN PT, R7, R9, 0x2, R5 ;  /* 0x0840000009077989 */ /* 0x000e2400000e0005 */
[----:B0-----:R-:W-:-:S10]  /*1460*/  DADD R6, R6, R8 ;  /* 0x0000000006067229 */ /* 0x001fd40000000008 */
[----:B------:R-:W-:Y:S02]  /*1470*/  FSEL R10, R8, R6, P0 ;  /* 0x00000006080a7208 */ /* 0x000fe40000000000 */
[----:B------:R-:W-:Y:S02]  /*1480*/  FSEL R11, R9, R7, P0 ;  /* 0x00000007090b7208 */ /* 0x000fe40000000000 */
[----:B------:R-:W-:Y:S01]  /*1490*/  ISETP.GT.AND P0, PT, R4, R5, PT ;  /* 0x000000050400720c */ /* 0x000fe20003f04270 */
[----:B------:R-:W-:Y:S01]  /*14a0*/  SHFL.DOWN PT, R6, R10, 0x4, R5 ;  /* 0x088000000a067989 */ /* 0x000fe200000e0005 */
[----:B------:R-:W-:-:S03]  /*14b0*/  VIADD R4, R2, 0x8 ;  /* 0x0000000802047836 */ /* 0x000fc60000000000 */
[----:B------:R-:W0:Y:S02]  /*14c0*/  SHFL.DOWN PT, R7, R11, 0x4, R5 ;  /* 0x088000000b077989 */ /* 0x000e2400000e0005 */
[----:B------:R-:W-:Y:S01]  /*14d0*/  ISETP.GT.AND P1, PT, R4, R5, PT ;  /* 0x000000050400720c */ /* 0x000fe20003f24270 */
[----:B0-----:R-:W-:-:S10]  /*14e0*/  DADD R6, R6, R10 ;  /* 0x0000000006067229 */ /* 0x001fd4000000000a */
[----:B------:R-:W-:Y:S02]  /*14f0*/  FSEL R8, R10, R6, P0 ;  /* 0x000000060a087208 */ /* 0x000fe40000000000 */
[----:B------:R-:W-:Y:S02]  /*1500*/  FSEL R9, R11, R7, P0 ;  /* 0x000000070b097208 */ /* 0x000fe40000000000 */
[C---:B------:R-:W-:Y:S01]  /*1510*/  ISETP.NE.AND P0, PT, R2.reuse, RZ, PT ;  /* 0x000000ff0200720c */ /* 0x040fe20003f05270 */
[----:B------:R-:W-:Y:S01]  /*1520*/  SHFL.DOWN PT, R6, R8, 0x8, R5 ;  /* 0x0900000008067989 */ /* 0x000fe200000e0005 */
[----:B------:R-:W-:-:S03]  /*1530*/  VIADD R2, R2, 0x10 ;  /* 0x0000001002027836 */ /* 0x000fc60000000000 */
[----:B------:R-:W0:Y:S08]  /*1540*/  SHFL.DOWN PT, R7, R9, 0x8, R5 ;  /* 0x0900000009077989 */ /* 0x000e3000000e0005 */
[----:B------:R-:W1:Y:S01]  /*1550*/  @!P0 S2R R13, SR_CgaCtaId ;  /* 0x00000000000d8919 */ /* 0x000e620000008800 */
[----:B------:R-:W-:Y:S02]  /*1560*/  @!P0 MOV R4, 0x400 ;  /* 0x0000040000048802 */ /* 0x000fe40000000f00 */
[----:B------:R-:W-:Y:S01]  /*1570*/  @!P0 SHF.R.U32.HI R3, RZ, 0x2, R0 ;  /* 0x00000002ff038819 */ /* 0x000fe20000011600 */
[----:B0-----:R-:W-:-:S10]  /*1580*/  DADD R6, R6, R8 ;  /* 0x0000000006067229 */ /* 0x001fd40000000008 */
[----:B------:R-:W-:Y:S02]  /*1590*/  FSEL R10, R8, R6, P1 ;  /* 0x00000006080a7208 */ /* 0x000fe40000800000 */
[----:B------:R-:W-:Y:S02]  /*15a0*/  FSEL R11, R9, R7, P1 ;  /* 0x00000007090b7208 */ /* 0x000fe40000800000 */
[----:B------:R-:W-:Y:S01]  /*15b0*/  ISETP.GT.AND P1, PT, R2, R5, PT ;  /* 0x000000050200720c */ /* 0x000fe20003f24270 */
[----:B------:R-:W-:Y:S01]  /*15c0*/  SHFL.DOWN PT, R6, R10, 0x10, R5 ;  /* 0x0a0000000a067989 */ /* 0x000fe200000e0005 */
[----:B-1----:R-:W-:Y:S02]  /*15d0*/  @!P0 LEA R13, R13, R4, 0x18 ;  /* 0x000000040d0d8211 */ /* 0x002fe400078ec0ff */
[----:B------:R-:W-:Y:S01]  /*15e0*/  @!P0 LOP3.LUT R4, R3, 0xf8, RZ, 0xc0, !PT ;  /* 0x000000f803048812 */ /* 0x000fe200078ec0ff */
        /* <DEDUP_REMOVED lines=11> */
[----:B------:R-:W-:-:S06]  /*16a0*/  UISETP.GT.U32.AND UP0, UPT, UR12, 0x20, UPT ;  /* 0x000000200c00788c */ /* 0x000fcc000bf04070 */
[----:B------:R-:W-:Y:S01]  /*16b0*/  PLOP3.LUT P1, PT, PT, PT, UP0, 0x80, 0x8 ;  /* 0x000000000008781c */ /* 0x000fe20003f2f008 */
[----:B------:R-:W-:Y:S02]  /*16c0*/  UISETP.GT.U32.AND UP0, UPT, UR12, 0x40, UPT ;  /* 0x000000400c00788c */ /* 0x000fe4000bf04070 */
[----:B0-----:R-:W-:-:S09]  /*16d0*/  ULEA UR4, UR5, UR4, 0x18 ;  /* 0x0000000405047291 */ /* 0x001fd2000f8ec0ff */
[----:B------:R-:W0:Y:S04]  /*16e0*/  LDS.128 R8, [UR4+0x20] ;  /* 0x00002004ff087984 */ /* 0x000e280008000c00 */
[----:B------:R-:W1:Y:S01]  /*16f0*/  LDS.128 R4, [UR4+0x30] ;  /* 0x00003004ff047984 */ /* 0x000e620008000c00 */
[----:B0-----:R-:W-:-:S10]  /*1700*/  DADD R8, R2, R8 ;  /* 0x0000000002087229 */ /* 0x001fd40000000008 */
[----:B------:R-:W-:Y:S02]  /*1710*/  FSEL R2, R8, R2, P1 ;  /* 0x0000000208027208 */ /* 0x000fe40000800000 */
[----:B------:R-:W-:Y:S02]  /*1720*/  FSEL R3, R9, R3, P1 ;  /* 0x0000000309037208 */ /* 0x000fe40000800000 */
[----:B------:R-:W-:Y:S01]  /*1730*/  PLOP3.LUT P1, PT, PT, PT, UP0, 0x80, 0x8 ;  /* 0x000000000008781c */ /* 0x000fe20003f2f008 */
[----:B------:R-:W-:-:S03]  /*1740*/  UISETP.GT.U32.AND UP0, UPT, UR12, 0x60, UPT ;  /* 0x000000600c00788c */ /* 0x000fc6000bf04070 */
[----:B------:R-:W-:-:S10]  /*1750*/  DADD R10, R2, R10 ;  /* 0x00000000020a7229 */ /* 0x000fd4000000000a */
[----:B------:R-:W-:Y:S02]  /*1760*/  FSEL R2, R10, R2, P1 ;  /* 0x000000020a027208 */ /* 0x000fe40000800000 */
[----:B------:R-:W-:Y:S02]  /*1770*/  FSEL R3, R11, R3, P1 ;  /* 0x000000030b037208 */ /* 0x000fe40000800000 */
[----:B------:R-:W0:Y:S01]  /*1780*/  LDS.128 R8, [UR4+0x40] ;  /* 0x00004004ff087984 */ /* 0x000e220008000c00 */
[----:B------:R-:W-:Y:S01]  /*1790*/  PLOP3.LUT P1, PT, PT, PT, UP0, 0x80, 0x8 ;  /* 0x000000000008781c */ /* 0x000fe20003f2f008 */
[----:B------:R-:W-:Y:S02]  /*17a0*/  UISETP.GT.U32.AND UP0, UPT, UR12, 0x80, UPT ;  /* 0x000000800c00788c */ /* 0x000fe4000bf04070 */
[----:B-1----:R-:W-:-:S10]  /*17b0*/  DADD R4, R4, R2 ;  /* 0x0000000004047229 */ /* 0x002fd40000000002 */
[----:B------:R-:W-:Y:S02]  /*17c0*/  FSEL R2, R4, R2, P1 ;  /* 0x0000000204027208 */ /* 0x000fe40000800000 */
[----:B------:R-:W-:Y:S02]  /*17d0*/  FSEL R3, R5, R3, P1 ;  /* 0x0000000305037208 */ /* 0x000fe40000800000 */
[----:B------:R-:W-:Y:S01]  /*17e0*/  PLOP3.LUT P1, PT, PT, PT, UP0, 0x80, 0x8 ;  /* 0x000000000008781c */ /* 0x000fe20003f2f008 */
[----:B------:R-:W-:-:S03]  /*17f0*/  UISETP.GT.U32.AND UP0, UPT, UR12, 0xa0, UPT ;  /* 0x000000a00c00788c */ /* 0x000fc6000bf04070 */
[----:B------:R-:W-:-:S10]  /*1800*/  DADD R6, R2, R6 ;  /* 0x0000000002067229 */ /* 0x000fd40000000006 */
[----:B------:R-:W-:Y:S02]  /*1810*/  FSEL R2, R6, R2, P1 ;  /* 0x0000000206027208 */ /* 0x000fe40000800000 */
[----:B------:R-:W-:Y:S02]  /*1820*/  FSEL R3, R7, R3, P1 ;  /* 0x0000000307037208 */ /* 0x000fe40000800000 */
[----:B------:R-:W1:Y:S01]  /*1830*/  LDS.128 R4, [UR4+0x50] ;  /* 0x00005004ff047984 */ /* 0x000e620008000c00 */
[----:B------:R-:W-:Y:S01]  /*1840*/  PLOP3.LUT P1, PT, PT, PT, UP0, 0x80, 0x8 ;  /* 0x000000000008781c */ /* 0x000fe20003f2f008 */
[----:B------:R-:W-:Y:S02]  /*1850*/  UISETP.GT.U32.AND UP0, UPT, UR12, 0xc0, UPT ;  /* 0x000000c00c00788c */ /* 0x000fe4000bf04070 */
        /* <DEDUP_REMOVED lines=63> */
[----:B------:R-:W1:Y:S01]  /*1c50*/  LDS.64 R2, [UR4+0xb0] ;  /* 0x0000b004ff027984 */ /* 0x000e620008000a00 */
        /* <DEDUP_REMOVED lines=10> */
[----:B------:R-:W-:-:S04]  /*1d00*/  PLOP3.LUT P1, PT, PT, PT, UP0, 0x80, 0x8 ;  /* 0x000000000008781c */ /* 0x000fc80003f2f008 */
[----:B-1----:R-:W-:-:S10]  /*1d10*/  DADD R2, R2, R4 ;  /* 0x0000000002027229 */ /* 0x002fd40000000004 */
[----:B------:R-:W-:Y:S02]  /*1d20*/  FSEL R2, R2, R4, P1 ;  /* 0x0000000402027208 */ /* 0x000fe40000800000 */
[----:B------:R-:W-:Y:S01]  /*1d30*/  FSEL R3, R3, R5, P1 ;  /* 0x0000000503037208 */ /* 0x000fe20000800000 */
[----:B------:R-:W-:Y:S06]  /*1d40*/  BRA `(.L_x_75) ;  /* 0x0000001400b87947 */ /* 0x000fec0003800000 */
.L_x_60:
[----:B------:R-:W0:Y:S01]  /*1d50*/  S2R R0, SR_TID.X ;  /* 0x0000000000007919 */ /* 0x000e220000002100 */
[----:B------:R-:W1:Y:S01]  /*1d60*/  LDCU.64 UR4, c[0x0][0x380] ;  /* 0x00007000ff0477ac */ /* 0x000e620008000a00 */
[----:B------:R-:W-:Y:S01]  /*1d70*/  IMAD.U32 R21, RZ, RZ, UR13 ;  /* 0x0000000dff157e24 */ /* 0x000fe2000f8e00ff */
[----:B------:R-:W2:Y:S01]  /*1d80*/  LDCU.64 UR6, c[0x0][0x3c0] ;  /* 0x00007800ff0677ac */ /* 0x000ea20008000a00 */
[----:B-1----:R-:W-:Y:S02]  /*1d90*/  IMAD.U32 R6, RZ, RZ, UR4 ;  /* 0x00000004ff067e24 */ /* 0x002fe4000f8e00ff */
[----:B------:R-:W-:Y:S02]  /*1da0*/  IMAD.U32 R7, RZ, RZ, UR5 ;  /* 0x00000005ff077e24 */ /* 0x000fe4000f8e00ff */
[----:B0-----:R-:W-:-:S04]  /*1db0*/  IMAD R21, R21, 0x1400, R0 ;  /* 0x0000140015157824 */ /* 0x001fc800078e0200 */
[----:B------:R-:W-:-:S05]  /*1dc0*/  IMAD.WIDE.U32 R20, R21, 0x8, R6 ;  /* 0x0000000815147825 */ /* 0x000fca00078e0006 */
        /* <DEDUP_REMOVED lines=8> */
[----:B------:R-:W-:Y:S01]  /*1e50*/  UISETP.GE.U32.AND UP0, UPT, UR12, UR9, UPT ;  /* 0x000000090c00728c */ /* 0x000fe2000bf06070 */
[----:B--2---:R-:W-:-:S02]  /*1e60*/  DADD R18, R18, -UR6 ;  /* 0x8000000612127e29 */ /* 0x004fc40008000000 */
        /* <DEDUP_REMOVED lines=14> */
[----:B------:R-:W-:Y:S01]  /*1f50*/  DFMA R10, R2, R2, R18 ;  /* 0x00000002020a722b */ /* 0x000fe20000000012 */
[----:B------:R-:W-:Y:S10]  /*1f60*/  BRA.U !UP0, `(.L_x_76) ;  /* 0x0000001108087547 */ /* 0x000ff4000b800000 */
[----:B------:R-:W-:Y:S01]  /*1f70*/  UIADD3 UR5, UPT, UPT, UR13, UR11, URZ ;  /* 0x0000000b0d057290 */ /* 0x000fe2000fffe0ff */
[----:B------:R-:W-:Y:S01]  /*1f80*/  IMAD.U32 R3, RZ, RZ, UR9 ;  /* 0x00000009ff037e24 */ /* 0x000fe2000f8e00ff */
[----:B------:R-:W-:Y:S01]  /*1f90*/  UIADD3 UR11, UPT, UPT, UR10, -0x1400, URZ ;  /* 0xffffec000a0b7890 */ /* 0x000fe2000fffe0ff */
[----:B------:R-:W-:Y:S01]  /*1fa0*/  LOP3.LUT R2, RZ, R0, RZ, 0x33, !PT ;  /* 0x00000000ff027212 */ /* 0x000fe200078e33ff */
[----:B------:R-:W-:Y:S01]  /*1fb0*/  UIMAD UR5, UR5, 0x1400, URZ ;  /* 0x00001400050578a4 */ /* 0x000fe2000f8e02ff */
[----:B------:R-:W-:Y:S02]  /*1fc0*/  UMOV UR4, URZ ;  /* 0x000000ff00047c82 */ /* 0x000fe40008000000 */
[----:B------:R-:W-:Y:S01]  /*1fd0*/  IADD3 R2, PT, PT, -R3, UR10, R2 ;  /* 0x0000000a03027c10 */ /* 0x000fe2000fffe102 */
[----:B------:R-:W-:Y:S01]  /*1fe0*/  UISETP.GT.U32.AND UP0, UPT, UR5, UR11, UPT ;  /* 0x0000000b0500728c */ /* 0x000fe2000bf04070 */
[----:B------:R-:W-:Y:S02]  /*1ff0*/  IMAD.U32 R3, RZ, RZ, UR13 ;  /* 0x0000000dff037e24 */ /* 0x000fe4000f8e00ff */
[----:B------:R-:W-:Y:S01]  /*2000*/  IMAD.U32 R27, RZ, RZ, UR5 ;  /* 0x00000005ff1b7e24 */ /* 0x000fe2000f8e00ff */
[----:B------:R-:W-:Y:S01]  /*2010*/  UMOV UR8, UR5 ;  /* 0x0000000500087c82 */ /* 0x000fe20008000000 */
[----:B------:R-:W-:-:S02]  /*2020*/  IMAD R3, R3, -0x1400, R2 ;  /* 0xffffec0003037824 */ /* 0x000fc400078e0202 */
[----:B------:R-:W-:Y:S01]  /*2030*/  IMAD.U32 R5, RZ, RZ, UR5 ;  /* 0x00000005ff057e24 */ /* 0x000fe2000f8e00ff */
[----:B------:R-:W-:Y:S01]  /*2040*/  IADD3 R27, PT, PT, R27, 0x1400, R0 ;  /* 0x000014001b1b7810 */ /* 0x000fe20007ffe000 */
[----:B------:R-:W-:Y:S06]  /*2050*/  BRA.U UP0, `(.L_x_77) ;  /* 0x0000000100a07547 */ /* 0x000fec000b800000 */
[----:B------:R-:W0:Y:S01]  /*2060*/  LDC.64 R6, c[0x0][0x380] ;  /* 0x0000e000ff067b82 */ /* 0x000e220000000a00 */
[----:B------:R-:W1:Y:S01]  /*2070*/  LDCU.64 UR6, c[0x0][0x3c0] ;  /* 0x00007800ff0677ac */ /* 0x000e620008000a00 */
[----:B------:R-:W2:Y:S01]  /*2080*/  LDCU UR10, c[0x0][0x3a8] ;  /* 0x00007500ff0a77ac */ /* 0x000ea20008000800 */
[----:B------:R-:W-:Y:S01]  /*2090*/  NOP ;  /* 0x0000000000007918 */ /* 0x000fe20000000000 */
.L_x_78:
[----:B------:R-:W-:-:S04]  /*20a0*/  IMAD.IADD R29, R0, 0x1, R5 ;  /* 0x00000001001d7824 */ /* 0x000fc800078e0205 */
[----:B0-----:R-:W-:-:S05]  /*20b0*/  IMAD.WIDE.U32 R28, R29, 0x8, R6 ;  /* 0x000000081d1c7825 */ /* 0x001fca00078e0006 */
[----:B------:R-:W1:Y:S04]  /*20c0*/  LDG.E.64 R24, desc[UR14][R28.64] ;  /* 0x0000000e1c187981 */ /* 0x000e68000c1e1b00 */
[----:B------:R-:W3:Y:S04]  /*20d0*/  LDG.E.64 R8, desc[UR14][R28.64+0x1400] ;  /* 0x0014000e1c087981 */ /* 0x000ee8000c1e1b00 */
[----:B------:R-:W4:Y:S04]  /*20e0*/  LDG.E.64 R12, desc[UR14][R28.64+0x2800] ;  /* 0x0028000e1c0c7981 */ /* 0x000f28000c1e1b00 */
[----:B------:R-:W5:Y:S04]  /*20f0*/  LDG.E.64 R14, desc[UR14][R28.64+0x3c00] ;  /* 0x003c000e1c0e7981 */ /* 0x000f68000c1e1b00 */
[----:B------:R-:W5:Y:S04]  /*2100*/  LDG.E.64 R16, desc[UR14][R28.64+0x5000] ;  /* 0x0050000e1c107981 */ /* 0x000f68000c1e1b00 */
[----:B------:R-:W5:Y:S04]  /*2110*/  LDG.E.64 R18, desc[UR14][R28.64+0x6400] ;  /* 0x0064000e1c127981 */ /* 0x000f68000c1e1b00 */
[----:B------:R-:W5:Y:S04]  /*2120*/  LDG.E.64 R20, desc[UR14][R28.64+0x7800] ;  /* 0x0078000e1c147981 */ /* 0x000f68000c1e1b00 */
[----:B------:R-:W5:Y:S01]  /*2130*/  LDG.E.64 R22, desc[UR14][R28.64+0x8c00] ;  /* 0x008c000e1c167981 */ /* 0x000f62000c1e1b00 */
[----:B--2---:R-:W-:-:S04]  /*2140*/  IADD3 R2, PT, PT, -R5, UR10, RZ ;  /* 0x0000000a05027c10 */ /* 0x004fc8000fffe1ff */
[----:B------:R-:W-:Y:S01]  /*2150*/  ISETP.GE.U32.AND P0, PT, R2, UR9, PT ;  /* 0x0000000902007c0c */ /* 0x000fe2000bf06070 */
[----:B-1----:R-:W-:Y:S02]  /*2160*/  DADD R24, R24, -UR6 ;  /* 0x8000000618187e29 */ /* 0x002fe40008000000 */
        /* <DEDUP_REMOVED lines=15> */
[----:B------:R-:W-:Y:S10]  /*2260*/  @!P0 BRA `(.L_x_76) ;  /* 0x0000000c00488947 */ /* 0x000ff40003800000 */
[----:B------:R-:W-:Y:S01]  /*2270*/  IADD3 R5, PT, PT, R5, UR9, RZ ;  /* 0x0000000905057c10 */ /* 0x000fe2000fffe0ff */
[----:B------:R-:W-:Y:S01]  /*2280*/  UIADD3 UR4, UPT, UPT, UR4, 0x1, URZ ;  /* 0x0000000104047890 */ /* 0x000fe2000fffe0ff */
[----:B------:R-:W-:Y:S01]  /*2290*/  VIADD R3, R3, -UR9 ;  /* 0x8000000903037c36 */ /* 0x000fe20008000000 */
[----:B------:R-:W-:Y:S01]  /*22a0*/  UIADD3 UR8, UPT, UPT, UR9, UR8, URZ ;  /* 0x0000000809087290 */ /* 0x000fe2000fffe0ff */
[----:B------:R-:W-:Y:S01]  /*22b0*/  ISETP.GT.U32.AND P0, PT, R5, UR11, PT ;  /* 0x0000000b05007c0c */ /* 0x000fe2000bf04070 */
[----:B------:R-:W-:-:S12]  /*22c0*/  VIADD R27, R27, UR9 ;  /* 0x000000091b1b7c36 */ /* 0x000fd80008000000 */
[----:B------:R-:W-:Y:S05]  /*22d0*/  @!P0 BRA `(.L_x_78) ;  /* 0xfffffffc00708947 */ /* 0x000fea000383ffff */
.L_x_77:
[----:B------:R-:W-:Y:S01]  /*22e0*/  IADD3 R9, PT, PT, -R5, UR10, RZ ;  /* 0x0000000a05097c10 */ /* 0x000fe2000fffe1ff */
[----:B------:R-:W-:Y:S03]  /*22f0*/  BSSY.RECONVERGENT B1, `(.L_x_76) ;  /* 0x00000c9000017945 */ /* 0x000fe60003800200 */
[----:B------:R-:W-:-:S04]  /*2300*/  ISETP.GE.AND P0, PT, R0, R9, PT ;  /* 0x000000090000720c */ /* 0x000fc80003f06270 */
[----:B------:R-:W-:-:S13]  /*2310*/  ISETP.GE.U32.OR P0, PT, R5, UR10, P0 ;  /* 0x0000000a05007c0c */ /* 0x000fda0008706470 */
[----:B------:R-:W-:Y:S05]  /*2320*/  @P0 BRA `(.L_x_79) ;  /* 0x0000000c00140947 */ /* 0x000fea0003800000 */
[----:B------:R-:W0:Y:S01]  /*2330*/  LDC R9, c[0x0][0x3ac] ;  /* 0x0000eb00ff097b82 */ /* 0x000e220000000800 */
[----:B------:R-:W-:Y:S01]  /*2340*/  IMAD.U32 R13, RZ, RZ, UR5 ;  /* 0x00000005ff0d7e24 */ /* 0x000fe2000f8e00ff */
[----:B------:R-:W-:Y:S01]  /*2350*/  LOP3.LUT R2, RZ, R0, RZ, 0x33, !PT ;  /* 0x00000000ff027212 */ /* 0x000fe200078e33ff */
[----:B------:R-:W-:Y:S03]  /*2360*/  BSSY.RECONVERGENT B2, `(.L_x_80) ;  /* 0x0000066000027945 */ /* 0x000fe60003800200 */
[----:B------:R-:W-:Y:S01]  /*2370*/  IADD3 R2, PT, PT, -R13, UR10, R2 ;  /* 0x0000000a0d027c10 */ /* 0x000fe2000fffe102 */
[----:B0-----:R-:W-:-:S04]  /*2380*/  IMAD R9, R9, UR4, RZ ;  /* 0x0000000409097c24 */ /* 0x001fc8000f8e02ff */
[----:B------:R-:W-:-:S04]  /*2390*/  IMAD R2, R9, -0x1400, R2 ;  /* 0xffffec0009027824 */ /* 0x000fc800078e0202 */
[C---:B------:R-:W-:Y:S01]  /*23a0*/  IMAD.HI.U32 R24, R2.reuse, -0x33333333, RZ ;  /* 0xcccccccd02187827 */ /* 0x040fe200078e00ff */
[----:B------:R-:W-:-:S03]  /*23b0*/  ISETP.GE.U32.AND P0, PT, R2, 0x2580, PT ;  /* 0x000025800200780c */ /* 0x000fc60003f06070 */
[----:B------:R-:W-:Y:S01]  /*23c0*/  IMAD.MOV.U32 R2, RZ, RZ, R0 ;  /* 0x000000ffff027224 */ /* 0x000fe200078e0000 */
[----:B------:R-:W-:-:S04]  /*23d0*/  LEA.HI R24, R24, 0x1, RZ, 0x17 ;  /* 0x0000000118187811 */ /* 0x000fc800078fb8ff */
[----:B------:R-:W-:-:S05]  /*23e0*/  LOP3.LUT R25, R24, 0xf, RZ, 0xc0, !PT ;  /* 0x0000000f18197812 */ /* 0x000fca00078ec0ff */
[----:B------:R-:W-:Y:S05]  /*23f0*/  @!P0 BRA `(.L_x_81) ;  /* 0x0000000400708947 */ /* 0x000fea0003800000 */
[----:B------:R-:W-:Y:S01]  /*2400*/  IMAD.HI.U32 R2, R3, -0x33333333, RZ ;  /* 0xcccccccd03027827 */ /* 0x000fe200078e00ff */
[----:B------:R-:W-:Y:S04]  /*2410*/  BSSY.RECONVERGENT B3, `(.L_x_82) ;  /* 0x0000059000037945 */ /* 0x000fe80003800200 */
[----:B------:R-:W-:-:S04]  /*2420*/  LEA.HI R2, R2, 0x1, RZ, 0x17 ;  /* 0x0000000102027811 */ /* 0x000fc800078fb8ff */
[----:B------:R-:W-:Y:S02]  /*2430*/  LOP3.LUT R4, R2, 0xfffff0, RZ, 0xc0, !PT ;  /* 0x00fffff002047812 */ /* 0x000fe400078ec0ff */
[----:B------:R-:W-:-:S03]  /*2440*/  LOP3.LUT R2, R0, 0x1400, RZ, 0xfc, !PT ;  /* 0x0000140000027812 */ /* 0x000fc600078efcff */
[----:B------:R-:W-:-:S07]  /*2450*/  IMAD.MOV R4, RZ, RZ, -R4 ;  /* 0x000000ffff047224 */ /* 0x000fce00078e0a04 */
.L_x_83:
[----:B------:R-:W-:-:S04]  /*2460*/  VIADD R9, R27, 0xffffec00 ;  /* 0xffffec001b097836 */ /* 0x000fc80000000000 */
[----:B------:R-:W-:-:S06]  /*2470*/  IMAD.WIDE.U32 R8, R9, 0x8, R6 ;  /* 0x0000000809087825 */ /* 0x000fcc00078e0006 */
[----:B------:R-:W2:Y:S01]  /*2480*/  LDG.E.64 R8, desc[UR14][R8.64] ;  /* 0x0000000e08087981 */ /* 0x000ea2000c1e1b00 */
[----:B------:R-:W-:-:S04]  /*2490*/  VIADD R23, R27, 0xffffee80 ;  /* 0xffffee801b177836 */ /* 0x000fc80000000000 */
[----:B------:R-:W-:-:S06]  /*24a0*/  IMAD.WIDE.U32 R22, R23, 0x8, R6 ;  /* 0x0000000817167825 */ /* 0x000fcc00078e0006 */
[----:B------:R-:W3:Y:S01]  /*24b0*/  LDG.E.64 R22, desc[UR14][R22.64] ;  /* 0x0000000e16167981 */ /* 0x000ee2000c1e1b00 */
[C---:B------:R-:W-:Y:S02]  /*24c0*/  VIADD R21, R27.reuse, 0xfffff100 ;  /* 0xfffff1001b157836 */ /* 0x040fe40000000000 */
[----:B------:R-:W-:Y:S02]  /*24d0*/  VIADD R19, R27, 0xfffff380 ;  /* 0xfffff3801b137836 */ /* 0x000fe40000000000 */
[----:B------:R-:W-:-:S04]  /*24e0*/  IMAD.WIDE.U32 R20, R21, 0x8, R6 ;  /* 0x0000000815147825 */ /* 0x000fc800078e0006 */
[--C-:B------:R-:W-:Y:S02]  /*24f0*/  IMAD.WIDE.U32 R18, R19, 0x8, R6.reuse ;  /* 0x0000000813127825 */ /* 0x100fe400078e0006 */
[----:B------:R-:W4:Y:S02]  /*2500*/  LDG.E.64 R20, desc[UR14][R20.64] ;  /* 0x0000000e14147981 */ /* 0x000f24000c1e1b00 */
[C---:B------:R-:W-:Y:S02]  /*2510*/  VIADD R15, R27.reuse, 0xfffff600 ;  /* 0xfffff6001b0f7836 */ /* 0x040fe40000000000 */
[----:B------:R-:W5:Y:S01]  /*2520*/  LDG.E.64 R18, desc[UR14][R18.64] ;  /* 0x0000000e12127981 */ /* 0x000f62000c1e1b00 */
[----:B------:R-:W-:Y:S02]  /*2530*/  VIADD R17, R27, 0xfffff880 ;  /* 0xfffff8801b117836 */ /* 0x000fe40000000000 */
[----:B------:R-:W-:-:S04]  /*2540*/  IMAD.WIDE.U32 R14, R15, 0x8, R6 ;  /* 0x000000080f0e7825 */ /* 0x000fc800078e0006 */
[----:B------:R-:W-:Y:S02]  /*2550*/  IMAD.WIDE.U32 R16, R17, 0x8, R6 ;  /* 0x0000000811107825 */ /* 0x000fe400078e0006 */
[----:B------:R-:W5:Y:S01]  /*2560*/  LDG.E.64 R14, desc[UR14][R14.64] ;  /* 0x0000000e0e0e7981 */ /* 0x000f62000c1e1b00 */
[----:B------:R-:W-:-:S03]  /*2570*/  IADD3 R13, PT, PT, R27, -0x500, RZ ;  /* 0xfffffb001b0d7810 */ /* 0x000fc60007ffe0ff */
[----:B------:R-:W5:Y:S02]  /*2580*/  LDG.E.64 R16, desc[UR14][R16.64] ;  /* 0x0000000e10107981 */ /* 0x000f64000c1e1b00 */
[----:B------:R-:W-:-:S06]  /*2590*/  IMAD.WIDE.U32 R12, R13, 0x8, R6 ;  /* 0x000000080d0c7825 */ /* 0x000fcc00078e0006 */
[----:B------:R-:W5:Y:S01]  /*25a0*/  LDG.E.64 R12, desc[UR14][R12.64] ;  /* 0x0000000e0c0c7981 */ /* 0x000f62000c1e1b00 */
[----:B--2---:R-:W-:-:S08]  /*25b0*/  DADD R8, R8, -UR6 ;  /* 0x8000000608087e29 */ /* 0x004fd00008000000 */
[----:B------:R-:W-:Y:S01]  /*25c0*/  DFMA R8, R8, R8, R10 ;  /* 0x000000080808722b */ /* 0x000fe2000000000a */
[----:B------:R-:W-:Y:S01]  /*25d0*/  VIADD R11, R27, 0xfffffd80 ;  /* 0xfffffd801b0b7836 */ /* 0x000fe20000000000 */
[----:B---3--:R-:W-:-:S03]  /*25e0*/  DADD R22, R22, -UR6 ;  /* 0x8000000616167e29 */ /* 0x008fc60008000000 */
[----:B------:R-:W-:-:S06]  /*25f0*/  IMAD.WIDE.U32 R10, R11, 0x8, R6 ;  /* 0x000000080b0a7825 */ /* 0x000fcc00078e0006 */
[----:B------:R-:W2:Y:S01]  /*2600*/  LDG.E.64 R10, desc[UR14][R10.64] ;  /* 0x0000000e0a0a7981 */ /* 0x000ea2000c1e1b00 */
[----:B------:R-:W-:Y:S01]  /*2610*/  DFMA R22, R22, R22, R8 ;  /* 0x000000161616722b */ /* 0x000fe20000000008 */
[----:B------:R-:W-:-:S06]  /*2620*/  IMAD.WIDE.U32 R8, R27, 0x8, R6 ;  /* 0x000000081b087825 */ /* 0x000fcc00078e0006 */
[----:B------:R-:W3:Y:S01]  /*2630*/  LDG.E.64 R8, desc[UR14][R8.64] ;  /* 0x0000000e08087981 */ /* 0x000ee2000c1e1b00 */
[----:B----4-:R-:W-:Y:S02]  /*2640*/  DADD R20, R20, -UR6 ;  /* 0x8000000614147e29 */ /* 0x010fe40008000000 */
[----:B-----5:R-:W-:-:S06]  /*2650*/  DADD R18, R18, -UR6 ;  /* 0x8000000612127e29 */ /* 0x020fcc0008000000 */
[----:B------:R-:W-:Y:S02]  /*2660*/  DFMA R22, R20, R20, R22 ;  /* 0x000000141416722b */ /* 0x000fe40000000016 */
[----:B------:R-:W-:Y:S01]  /*2670*/  DADD R14, R14, -UR6 ;  /* 0x800000060e0e7e29 */ /* 0x000fe20008000000 */
[----:B------:R-:W-:-:S05]  /*2680*/  VIADD R21, R27, 0x280 ;  /* 0x000002801b157836 */ /* 0x000fca0000000000 */
[----:B------:R-:W-:Y:S01]  /*2690*/  DFMA R18, R18, R18, R22 ;  /* 0x000000121212722b */ /* 0x000fe20000000016 */
[----:B------:R-:W-:Y:S01]  /*26a0*/  IMAD.WIDE.U32 R20, R21, 0x8, R6 ;  /* 0x0000000815147825 */ /* 0x000fe200078e0006 */
[----:B------:R-:W-:-:S05]  /*26b0*/  DADD R16, R16, -UR6 ;  /* 0x8000000610107e29 */ /* 0x000fca0008000000 */
[----:B------:R-:W4:Y:S01]  /*26c0*/  LDG.E.64 R20, desc[UR14][R20.64] ;  /* 0x0000000e14147981 */ /* 0x000f22000c1e1b00 */
[----:B------:R-:W-:Y:S01]  /*26d0*/  DFMA R18, R14, R14, R18 ;  /* 0x0000000e0e12722b */ /* 0x000fe20000000012 */
[----:B------:R-:W-:Y:S01]  /*26e0*/  VIADD R15, R27, 0x500 ;  /* 0x000005001b0f7836 */ /* 0x000fe20000000000 */
[----:B------:R-:W-:-:S06]  /*26f0*/  DADD R12, R12, -UR6 ;  /* 0x800000060c0c7e29 */ /* 0x000fcc0008000000 */
[----:B------:R-:W-:Y:S01]  /*2700*/  DFMA R18, R16, R16, R18 ;  /* 0x000000101012722b */ /* 0x000fe20000000012 */
[----:B------:R-:W-:-:S04]  /*2710*/  IMAD.WIDE.U32 R16, R15, 0x8, R6 ;  /* 0x000000080f107825 */ /* 0x000fc800078e0006 */
[----:B------:R-:W-:Y:S02]  /*2720*/  VIADD R15, R27, 0x780 ;  /* 0x000007801b0f7836 */ /* 0x000fe40000000000 */
[----:B------:R-:W5:Y:S02]  /*2730*/  LDG.E.64 R16, desc[UR14][R16.64] ;  /* 0x0000000e10107981 */ /* 0x000f64000c1e1b00 */
[----:B------:R-:W-:Y:S01]  /*2740*/  IMAD.WIDE.U32 R14, R15, 0x8, R6 ;  /* 0x000000080f0e7825 */ /* 0x000fe200078e0006 */
[----:B------:R-:W-:-:S03]  /*2750*/  DFMA R18, R12, R12, R18 ;  /* 0x0000000c0c12722b */ /* 0x000fc60000000012 */
[----:B------:R-:W-:Y:S02]  /*2760*/  VIADD R13, R27, 0xa00 ;  /* 0x00000a001b0d7836 */ /* 0x000fe40000000000 */
[----:B------:R-:W5:Y:S02]  /*2770*/  LDG.E.64 R14, desc[UR14][R14.64] ;  /* 0x0000000e0e0e7981 */ /* 0x000f64000c1e1b00 */
[----:B------:R-:W-:-:S04]  /*2780*/  IMAD.WIDE.U32 R12, R13, 0x8, R6 ;  /* 0x000000080d0c7825 */ /* 0x000fc800078e0006 */
[----:B------:R-:W-:Y:S02]  /*2790*/  VIADD R23, R27, 0xc80 ;  /* 0x00000c801b177836 */ /* 0x000fe40000000000 */
[----:B------:R-:W5:Y:S01]  /*27a0*/  LDG.E.64 R12, desc[UR14][R12.64] ;  /* 0x0000000e0c0c7981 */ /* 0x000f62000c1e1b00 */
[----:B--2---:R-:W-:-:S08]  /*27b0*/  DADD R10, R10, -UR6 ;  /* 0x800000060a0a7e29 */ /* 0x004fd00008000000 */
[----:B------:R-:W-:Y:S02]  /*27c0*/  DFMA R18, R10, R10, R18 ;  /* 0x0000000a0a12722b */ /* 0x000fe40000000012 */
[----:B---3--:R-:W-:Y:S01]  /*27d0*/  DADD R10, R8, -UR6 ;  /* 0x80000006080a7e29 */ /* 0x008fe20008000000 */
[----:B------:R-:W-:-:S04]  /*27e0*/  IMAD.WIDE.U32 R8, R23, 0x8, R6 ;  /* 0x0000000817087825 */ /* 0x000fc800078e0006 */
[----:B------:R-:W-:Y:S02]  /*27f0*/  VIADD R23, R27, 0xf00 ;  /* 0x00000f001b177836 */ /* 0x000fe40000000000 */
[----:B------:R-:W2:Y:S01]  /*2800*/  LDG.E.64 R8, desc[UR14][R8.64] ;  /* 0x0000000e08087981 */ /* 0x000ea2000c1e1b00 */
[----:B------:R-:W-:Y:S01]  /*2810*/  DFMA R18, R10, R10, R18 ;  /* 0x0000000a0a12722b */ /* 0x000fe20000000012 */
[----:B------:R-:W-:-:S04]  /*2820*/  IMAD.WIDE.U32 R10, R23, 0x8, R6 ;  /* 0x00000008170a7825 */ /* 0x000fc800078e0006 */
[----:B------:R-:W-:Y:S02]  /*2830*/  VIADD R23, R27, 0x1180 ;  /* 0x000011801b177836 */ /* 0x000fe40000000000 */
[----:B------:R-:W3:Y:S02]  /*2840*/  LDG.E.64 R10, desc[UR14][R10.64] ;  /* 0x0000000e0a0a7981 */ /* 0x000ee4000c1e1b00 */
[----:B------:R-:W-:-:S06]  /*2850*/  IMAD.WIDE.U32 R22, R23, 0x8, R6 ;  /* 0x0000000817167825 */ /* 0x000fcc00078e0006 */
[----:B------:R-:W3:Y:S01]  /*2860*/  LDG.E.64 R22, desc[UR14][R22.64] ;  /* 0x0000000e16167981 */ /* 0x000ee2000c1e1b00 */
[----:B----4-:R-:W-:-:S08]  /*2870*/  DADD R20, R20, -UR6 ;  /* 0x8000000614147e29 */ /* 0x010fd00008000000 */
[----:B------:R-:W-:Y:S02]  /*2880*/  DFMA R18, R20, R20, R18 ;  /* 0x000000141412722b */ /* 0x000fe40000000012 */
[----:B-----5:R-:W-:-:S08]  /*2890*/  DADD R16, R16, -UR6 ;  /* 0x8000000610107e29 */ /* 0x020fd00008000000 */
[----:B------:R-:W-:Y:S02]  /*28a0*/  DFMA R18, R16, R16, R18 ;  /* 0x000000101012722b */ /* 0x000fe40000000012 */
[----:B------:R-:W-:Y:S02]  /*28b0*/  DADD R14, R14, -UR6 ;  /* 0x800000060e0e7e29 */ /* 0x000fe40008000000 */
[----:B------:R-:W-:-:S06]  /*28c0*/  DADD R12, R12, -UR6 ;  /* 0x800000060c0c7e29 */ /* 0x000fcc0008000000 */
[----:B------:R-:W-:Y:S01]  /*28d0*/  DFMA R18, R14, R14, R18 ;  /* 0x0000000e0e12722b */ /* 0x000fe20000000012 */
[----:B------:R-:W-:-:S07]  /*28e0*/  VIADD R4, R4, 0x10 ;  /* 0x0000001004047836 */ /* 0x000fce0000000000 */
[----:B------:R-:W-:Y:S01]  /*28f0*/  DFMA R18, R12, R12, R18 ;  /* 0x0000000c0c12722b */ /* 0x000fe20000000012 */
[----:B------:R-:W-:Y:S01]  /*2900*/  ISETP.NE.AND P0, PT, R4, RZ, PT ;  /* 0x000000ff0400720c */ /* 0x000fe20003f05270 */
[----:B------:R-:W-:Y:S02]  /*2910*/  VIADD R2, R2, 0x2800 ;  /* 0x0000280002027836 */ /* 0x000fe40000000000 */
[----:B------:R-:W-:Y:S01]  /*2920*/  VIADD R27, R27, 0x2800 ;  /* 0x000028001b1b7836 */ /* 0x000fe20000000000 */
[----:B--2---:R-:W-:-:S08]  /*2930*/  DADD R8, R8, -UR6 ;  /* 0x8000000608087e29 */ /* 0x004fd00008000000 */
[----:B------:R-:W-:Y:S02]  /*2940*/  DFMA R18, R8, R8, R18 ;  /* 0x000000080812722b */ /* 0x000fe40000000012 */
[----:B---3--:R-:W-:Y:S02]  /*2950*/  DADD R10, R10, -UR6 ;  /* 0x800000060a0a7e29 */ /* 0x008fe40008000000 */
[----:B------:R-:W-:-:S06]  /*2960*/  DADD R22, R22, -UR6 ;  /* 0x8000000616167e29 */ /* 0x000fcc0008000000 */
[----:B------:R-:W-:-:S08]  /*2970*/  DFMA R10, R10, R10, R18 ;  /* 0x0000000a0a0a722b */ /* 0x000fd00000000012 */
[----:B------:R-:W-:Y:S01]  /*2980*/  DFMA R10, R22, R22, R10 ;  /* 0x00000016160a722b */ /* 0x000fe2000000000a */
[----:B------:R-:W-:Y:S10]  /*2990*/  @P0 BRA `(.L_x_83) ;  /* 0xfffffff800b00947 */ /* 0x000ff4000383ffff */
[----:B------:R-:W-:Y:S05]  /*29a0*/  BSYNC.RECONVERGENT B3 ;  /* 0x0000000000037941 */ /* 0x000fea0003800200 */
.L_x_82:
[----:B------:R-:W-:-:S07]  /*29b0*/  IADD3 R2, PT, PT, R2, -0x1400, RZ ;  /* 0xffffec0002027810 */ /* 0x000fce0007ffe0ff */
.L_x_81:
[----:B------:R-:W-:Y:S05]  /*29c0*/  BSYNC.RECONVERGENT B2 ;  /* 0x0000000000027941 */ /* 0x000fea0003800200 */
.L_x_80:
[----:B------:R-:W-:-:S13]  /*29d0*/  ISETP.NE.AND P0, PT, R25, RZ, PT ;  /* 0x000000ff1900720c */ /* 0x000fda0003f05270 */
[----:B------:R-:W-:Y:S05]  /*29e0*/  @!P0 BRA `(.L_x_79) ;  /* 0x0000000400648947 */ /* 0x000fea0003800000 */
[----:B------:R-:W-:Y:S01]  /*29f0*/  ISETP.GE.U32.AND P0, PT, R25, 0x8, PT ;  /* 0x000000081900780c */ /* 0x000fe20003f06070 */
[----:B------:R-:W-:Y:S01]  /*2a00*/  BSSY.RECONVERGENT B2, `(.L_x_84) ;  /* 0x000002d000027945 */ /* 0x000fe20003800200 */
[----:B------:R-:W-:-:S04]  /*2a10*/  LOP3.LUT R4, R24, 0x7, RZ, 0xc0, !PT ;  /* 0x0000000718047812 */ /* 0x000fc800078ec0ff */
[----:B------:R-:W-:-:S07]  /*2a20*/  ISETP.NE.AND P1, PT, R4, RZ, PT ;  /* 0x000000ff0400720c */ /* 0x000fce0003f25270 */
[----:B------:R-:W-:Y:S06]  /*2a30*/  @!P0 BRA `(.L_x_85) ;  /* 0x0000000000a48947 */ /* 0x000fec0003800000 */
[----:B------:R-:W-:-:S04]  /*2a40*/  IMAD.IADD R25, R2, 0x1, R5 ;  /* 0x0000000102197824 */ /* 0x000fc800078e0205 */
[----:B------:R-:W-:-:S04]  /*2a50*/  IMAD.WIDE.U32 R22, R25, 0x8, R6 ;  /* 0x0000000819167825 */ /* 0x000fc800078e0006 */
        /* <DEDUP_REMOVED lines=14> */
[----:B------:R-:W-:Y:S02]  /*2b40*/  VIADD R13, R25, 0xf00 ;  /* 0x00000f00190d7836 */ /* 0x000fe40000000000 */
[----:B------:R-:W-:-:S04]  /*2b50*/  IMAD.WIDE.U32 R8, R9, 0x8, R6 ;  /* 0x0000000809087825 */ /* 0x000fc800078e0006 */
[--C-:B------:R-:W-:Y:S02]  /*2b60*/  IMAD.WIDE.U32 R12, R13, 0x8, R6.reuse ;  /* 0x000000080d0c7825 */ /* 0x100fe400078e0006 */
[----:B------:R-:W5:Y:S02]  /*2b70*/  LDG.E.64 R8, desc[UR14][R8.64] ;  /* 0x0000000e08087981 */ /* 0x000f64000c1e1b00 */
[----:B------:R-:W-:Y:S02]  /*2b80*/  VIADD R27, R25, 0x1180 ;  /* 0x00001180191b7836 */ /* 0x000fe40000000000 */
[----:B------:R-:W5:Y:S02]  /*2b90*/  LDG.E.64 R12, desc[UR14][R12.64] ;  /* 0x0000000e0c0c7981 */ /* 0x000f64000c1e1b00 */
[----:B------:R-:W-:-:S06]  /*2ba0*/  IMAD.WIDE.U32 R26, R27, 0x8, R6 ;  /* 0x000000081b1a7825 */ /* 0x000fcc00078e0006 */
[----:B------:R-:W5:Y:S01]  /*2bb0*/  LDG.E.64 R26, desc[UR14][R26.64] ;  /* 0x0000000e1a1a7981 */ /* 0x000f62000c1e1b00 */
[----:B------:R-:W-:Y:S01]  /*2bc0*/  VIADD R2, R2, 0x1400 ;  /* 0x0000140002027836 */ /* 0x000fe20000000000 */
        /* <DEDUP_REMOVED lines=9> */
[----:B------:R-:W-:Y:S02]  /*2c60*/  DADD R8, R8, -UR6 ;  /* 0x8000000608087e29 */ /* 0x000fe40008000000 */
[----:B------:R-:W-:-:S04]  /*2c70*/  DADD R12, R12, -UR6 ;  /* 0x800000060c0c7e29 */ /* 0x000fc80008000000 */
[----:B------:R-:W-:Y:S02]  /*2c80*/  DFMA R10, R14, R14, R10 ;  /* 0x0000000e0e0a722b */ /* 0x000fe4000000000a */
[----:B------:R-:W-:-:S06]  /*2c90*/  DADD R26, R26, -UR6 ;  /* 0x800000061a1a7e29 */ /* 0x000fcc0008000000 */
[----:B------:R-:W-:-:S08]  /*2ca0*/  DFMA R10, R8, R8, R10 ;  /* 0x00000008080a722b */ /* 0x000fd0000000000a */
[----:B------:R-:W-:-:S08]  /*2cb0*/  DFMA R10, R12, R12, R10 ;  /* 0x0000000c0c0a722b */ /* 0x000fd0000000000a */
[----:B------:R-:W-:-:S11]  /*2cc0*/  DFMA R10, R26, R26, R10 ;  /* 0x0000001a1a0a722b */ /* 0x000fd6000000000a */
.L_x_85:
[----:B------:R-:W-:Y:S05]  /*2cd0*/  BSYNC.RECONVERGENT B2 ;  /* 0x0000000000027941 */ /* 0x000fea0003800200 */
.L_x_84:
[----:B------:R-:W-:Y:S05]  /*2ce0*/  @!P1 BRA `(.L_x_79) ;  /* 0x0000000000a49947 */ /* 0x000fea0003800000 */
[----:B------:R-:W-:Y:S01]  /*2cf0*/  ISETP.GE.U32.AND P0, PT, R4, 0x4, PT ;  /* 0x000000040400780c */ /* 0x000fe20003f06070 */
[----:B------:R-:W-:Y:S01]  /*2d00*/  BSSY.RECONVERGENT B2, `(.L_x_86) ;  /* 0x0000018000027945 */ /* 0x000fe20003800200 */
[----:B------:R-:W-:-:S11]  /*2d10*/  LOP3.LUT P1, RZ, R24, 0x3, RZ, 0xc0, !PT ;  /* 0x0000000318ff7812 */ /* 0x000fd6000782c0ff */
[----:B------:R-:W-:Y:S05]  /*2d20*/  @!P0 BRA `(.L_x_87) ;  /* 0x0000000000548947 */ /* 0x000fea0003800000 */
[----:B------:R-:W-:-:S04]  /*2d30*/  IMAD.IADD R13, R2, 0x1, R5 ;  /* 0x00000001020d7824 */ /* 0x000fc800078e0205 */
[----:B------:R-:W-:-:S04]  /*2d40*/  IMAD.WIDE.U32 R4, R13, 0x8, R6 ;  /* 0x000000080d047825 */ /* 0x000fc800078e0006 */
[C---:B------:R-:W-:Y:S02]  /*2d50*/  VIADD R9, R13.reuse, 0x280 ;  /* 0x000002800d097836 */ /* 0x040fe40000000000 */
[----:B------:R-:W2:Y:S01]  /*2d60*/  LDG.E.64 R4, desc[UR14][R4.64] ;  /* 0x0000000e04047981 */ /* 0x000ea2000c1e1b00 */
[----:B------:R-:W-:Y:S01]  /*2d70*/  IADD3 R15, PT, PT, R13, 0x500, RZ ;  /* 0x000005000d0f7810 */ /* 0x000fe20007ffe0ff */
[----:B------:R-:W-:-:S04]  /*2d80*/  IMAD.WIDE.U32 R8, R9, 0x8, R6 ;  /* 0x0000000809087825 */ /* 0x000fc800078e0006 */
[--C-:B------:R-:W-:Y:S02]  /*2d90*/  IMAD.WIDE.U32 R14, R15, 0x8, R6.reuse ;  /* 0x000000080f0e7825 */ /* 0x100fe400078e0006 */
[----:B------:R-:W3:Y:S02]  /*2da0*/  LDG.E.64 R8, desc[UR14][R8.64] ;  /* 0x0000000e08087981 */ /* 0x000ee4000c1e1b00 */
[----:B------:R-:W-:Y:S02]  /*2db0*/  VIADD R17, R13, 0x780 ;  /* 0x000007800d117836 */ /* 0x000fe40000000000 */
[----:B------:R-:W4:Y:S02]  /*2dc0*/  LDG.E.64 R14, desc[UR14][R14.64] ;  /* 0x0000000e0e0e7981 */ /* 0x000f24000c1e1b00 */
        /* <DEDUP_REMOVED lines=9> */
[----:B------:R-:W-:-:S08]  /*2e60*/  DFMA R10, R12, R12, R10 ;  /* 0x0000000c0c0a722b */ /* 0x000fd0000000000a */
[----:B------:R-:W-:-:S11]  /*2e70*/  DFMA R10, R4, R4, R10 ;  /* 0x00000004040a722b */ /* 0x000fd6000000000a */
.L_x_87:
[----:B------:R-:W-:Y:S05]  /*2e80*/  BSYNC.RECONVERGENT B2 ;  /* 0x0000000000027941 */ /* 0x000fea0003800200 */
.L_x_86:
[----:B------:R-:W-:Y:S05]  /*2e90*/  @!P1 BRA `(.L_x_79) ;  /* 0x0000000000389947 */ /* 0x000fea0003800000 */
[----:B------:R-:W-:-:S04]  /*2ea0*/  IMAD.HI.U32 R3, R3, -0x33333333, RZ ;  /* 0xcccccccd03037827 */ /* 0x000fc800078e00ff */
[----:B------:R-:W-:Y:S01]  /*2eb0*/  VIADD R9, R2, UR8 ;  /* 0x0000000802097c36 */ /* 0x000fe20008000000 */
[----:B------:R-:W-:-:S04]  /*2ec0*/  LOP3.LUT R3, R3, 0xffff, RZ, 0xc0, !PT ;  /* 0x0000ffff03037812 */ /* 0x000fc800078ec0ff */
[----:B------:R-:W-:-:S04]  /*2ed0*/  LEA.HI R3, R3, 0x1, RZ, 0x17 ;  /* 0x0000000103037811 */ /* 0x000fc800078fb8ff */
[----:B------:R-:W-:-:S05]  /*2ee0*/  LOP3.LUT R3, R3, 0x3, RZ, 0xc0, !PT ;  /* 0x0000000303037812 */ /* 0x000fca00078ec0ff */
[----:B------:R-:W-:-:S07]  /*2ef0*/  IMAD.MOV R8, RZ, RZ, -R3 ;  /* 0x000000ffff087224 */ /* 0x000fce00078e0a03 */
.L_x_88:
[----:B------:R-:W-:-:S06]  /*2f00*/  IMAD.WIDE.U32 R2, R9, 0x8, R6 ;  /* 0x0000000809027825 */ /* 0x000fcc00078e0006 */
[----:B------:R-:W2:Y:S01]  /*2f10*/  LDG.E.64 R2, desc[UR14][R2.64] ;  /* 0x0000000e02027981 */ /* 0x000ea2000c1e1b00 */
[----:B------:R-:W-:Y:S02]  /*2f20*/  VIADD R8, R8, 0x1 ;  /* 0x0000000108087836 */ /* 0x000fe40000000000 */
[----:B------:R-:W-:-:S03]  /*2f30*/  VIADD R9, R9, 0x280 ;  /* 0x0000028009097836 */ /* 0x000fc60000000000 */
[----:B------:R-:W-:Y:S01]  /*2f40*/  ISETP.NE.AND P0, PT, R8, RZ, PT ;  /* 0x000000ff0800720c */ /* 0x000fe20003f05270 */
[----:B--2---:R-:W-:-:S08]  /*2f50*/  DADD R4, R2, -UR6 ;  /* 0x8000000602047e29 */ /* 0x004fd00008000000 */
[----:B------:R-:W-:-:S04]  /*2f60*/  DFMA R10, R4, R4, R10 ;  /* 0x00000004040a722b */ /* 0x000fc8000000000a */
[----:B------:R-:W-:Y:S07]  /*2f70*/  @P0 BRA `(.L_x_88) ;  /* 0xfffffffc00e00947 */ /* 0x000fee000383ffff */
.L_x_79:
[----:B------:R-:W-:Y:S05]  /*2f80*/  BSYNC.RECONVERGENT B1 ;  /* 0x0000000000017941 */ /* 0x000fea0003800200 */
.L_x_76:
        /* <DEDUP_REMOVED lines=45> */
[----:B------:R-:W0:Y:S04]  /*3260*/  LDS.128 R12, [UR4+0x20] ;  /* 0x00002004ff0c7984 */ /* 0x000e280008000c00 */
[----:B-1----:R-:W1:Y:S04]  /*3270*/  LDS.128 R8, [UR4+0x30] ;  /* 0x00003004ff087984 */ /* 0x002e680008000c00 */
[----:B------:R-:W2:Y:S01]  /*3280*/  LDS.128 R4, [UR4+0x40] ;  /* 0x00004004ff047984 */ /* 0x000ea20008000c00 */
[----:B0-----:R-:W-:-:S08]  /*3290*/  DADD R12, R2, R12 ;  /* 0x00000000020c7229 */ /* 0x001fd0000000000c */
[----:B------:R-:W-:Y:S02]  /*32a0*/  DADD R2, R12, R14 ;  /* 0x000000000c027229 */ /* 0x000fe4000000000e */
[----:B------:R-:W0:Y:S06]  /*32b0*/  LDS.128 R12, [UR4+0x50] ;  /* 0x00005004ff0c7984 */ /* 0x000e2c0008000c00 */
        /* <DEDUP_REMOVED lines=13> */
[----:B------:R-:W-:Y:S01]  /*3390*/  DADD R2, R2, R6 ;  /* 0x0000000002027229 */ /* 0x000fe20000000006 */
[----:B------:R-:W2:Y:S07]  /*33a0*/  LDS.128 R4, [UR4+0xa0] ;  /* 0x0000a004ff047984 */ /* 0x000eae0008000c00 */
[----:B0-----:R-:W-:Y:S01]  /*33b0*/  DADD R2, R2, R12 ;  /* 0x0000000002027229 */ /* 0x001fe2000000000c */
[----:B------:R-:W0:Y:S07]  /*33c0*/  LDS.64 R12, [UR4+0xb0] ;  /* 0x0000b004ff0c7984 */ /* 0x000e2e0008000a00 */
[----:B------:R-:W-:-:S08]  /*33d0*/  DADD R2, R2, R14 ;  /* 0x0000000002027229 */ /* 0x000fd0000000000e */
[----:B-1----:R-:W-:-:S08]  /*33e0*/  DADD R2, R2, R8 ;  /* 0x0000000002027229 */ /* 0x002fd00000000008 */
[----:B------:R-:W-:-:S08]  /*33f0*/  DADD R2, R2, R10 ;  /* 0x0000000002027229 */ /* 0x000fd0000000000a */
[----:B--2---:R-:W-:-:S08]  /*3400*/  DADD R2, R2, R4 ;  /* 0x0000000002027229 */ /* 0x004fd00000000004 */
[----:B------:R-:W-:-:S08]  /*3410*/  DADD R2, R2, R6 ;  /* 0x0000000002027229 */ /* 0x000fd00000000006 */
[----:B0-----:R-:W-:-:S11]  /*3420*/  DADD R2, R2, R12 ;  /* 0x0000000002027229 */ /* 0x001fd6000000000c */
.L_x_75:
[----:B------:R-:W-:Y:S05]  /*3430*/  BSYNC.RECONVERGENT B0 ;  /* 0x0000000000007941 */ /* 0x000fea0003800200 */
.L_x_59:
[----:B------:R-:W-:Y:S05]  /*3440*/  @P0 EXIT ;  /* 0x000000000000094d */ /* 0x000fea0003800000 */
[----:B------:R-:W2:Y:S02]  /*3450*/  LDCU.64 UR4, c[0x0][0x388] ;  /* 0x00007100ff0477ac */ /* 0x000ea40008000a00 */
[----:B--2---:R-:W-:-:S06]  /*3460*/  UIMAD.WIDE.U32 UR4, UR13, 0x8, UR4 ;  /* 0x000000080d0478a5 */ /* 0x004fcc000f8e0004 */
[----:B01----:R-:W-:Y:S02]  /*3470*/  IMAD.U32 R4, RZ, RZ, UR4 ;  /* 0x00000004ff047e24 */ /* 0x003fe4000f8e00ff */
[----:B------:R-:W-:-:S05]  /*3480*/  IMAD.U32 R5, RZ, RZ, UR5 ;  /* 0x00000005ff057e24 */ /* 0x000fca000f8e00ff */
[----:B------:R-:W-:Y:S01]  /*3490*/  STG.E.64 desc[UR14][R4.64], R2 ;  /* 0x0000000204007986 */ /* 0x000fe2000c101b0e */
[----:B------:R-:W-:Y:S05]  /*34a0*/  EXIT ;  /* 0x000000000000794d */ /* 0x000fea0003800000 */
.L_x_89:
        /* <DEDUP_REMOVED lines=13> */
.L_x_305:


//--------------------- .text._ZN3cub18CUB_300001_SM_10006detail6reduce28DeviceReduceSingleTileKernelINS2_10policy_hubIdjN4cuda3std3__44plusIdEEE10Policy1000EN6thrust24THRUST_300001_SM_1000_NS6detail15normal_iteratorINSD_10device_ptrIdEEEEPdjS9_dd21square_diff_from_meanEEvT0_T1_T2_T3_T4_T6_ --------------------------
	.section	.text._ZN3cub18CUB_300001_SM_10006detail6reduce28DeviceReduceSingleTileKernelINS2_10policy_hubIdjN4cuda3std3__44plusIdEEE10Policy1000EN6thrust24THRUST_300001_SM_1000_NS6detail15normal_iteratorINSD_10device_ptrIdEEEEPdjS9_dd21square_diff_from_meanEEvT0_T1_T2_T3_T4_T6_,"ax",@progbits
	.align	128
        .global         _ZN3cub18CUB_300001_SM_10006detail6reduce28DeviceReduceSingleTileKernelINS2_10policy_hubIdjN4cuda3std3__44plusIdEEE10Policy1000EN6thrust24THRUST_300001_SM_1000_NS6detail15normal_iteratorINSD_10device_ptrIdEEEEPdjS9_dd21square_diff_from_meanEEvT0_T1_T2_T3_T4_T6_
        .type           _ZN3cub18CUB_300001_SM_10006detail6reduce28DeviceReduceSingleTileKernelINS2_10policy_hubIdjN4cuda3std3__44plusIdEEE10Policy1000EN6thrust24THRUST_300001_SM_1000_NS6detail15normal_iteratorINSD_10device_ptrIdEEEEPdjS9_dd21square_diff_from_meanEEvT0_T1_T2_T3_T4_T6_,@function
        .size           _ZN3cub18CUB_300001_SM_10006detail6reduce28DeviceReduceSingleTileKernelINS2_10policy_hubIdjN4cuda3std3__44plusIdEEE10Policy1000EN6thrust24THRUST_300001_SM_1000_NS6detail15normal_iteratorINSD_10device_ptrIdEEEEPdjS9_dd21square_diff_from_meanEEvT0_T1_T2_T3_T4_T6_,(.L_x_306 - _ZN3cub18CUB_300001_SM_10006detail6reduce28DeviceReduceSingleTileKernelINS2_10policy_hubIdjN4cuda3std3__44plusIdEEE10Policy1000EN6thrust24THRUST_300001_SM_1000_NS6detail15normal_iteratorINSD_10device_ptrIdEEEEPdjS9_dd21square_diff_from_meanEEvT0_T1_T2_T3_T4_T6_)
        .other          _ZN3cub18CUB_300001_SM_10006detail6reduce28DeviceReduceSingleTileKernelINS2_10policy_hubIdjN4cuda3std3__44plusIdEEE10Policy1000EN6thrust24THRUST_300001_SM_1000_NS6detail15normal_iteratorINSD_10device_ptrIdEEEEPdjS9_dd21square_diff_from_meanEEvT0_T1_T2_T3_T4_T6_,@"STO_CUDA_ENTRY STV_DEFAULT"
_ZN3cub18CUB_300001_SM_10006detail6reduce28DeviceReduceSingleTileKernelINS2_10policy_hubIdjN4cuda3std3__44plusIdEEE10Policy1000EN6thrust24THRUST_300001_SM_1000_NS6detail15normal_iteratorINSD_10device_ptrIdEEEEPdjS9_dd21square_diff_from_meanEEvT0_T1_T2_T3_T4_T6_:
.text._ZN3cub18CUB_300001_SM_10006detail6reduce28DeviceReduceSingleTileKernelINS2_10policy_hubIdjN4cuda3std3__44plusIdEEE10Policy1000EN6thrust24THRUST_300001_SM_1000_NS6detail15normal_iteratorINSD_10device_ptrIdEEEEPdjS9_dd21square_diff_from_meanEEvT0_T1_T2_T3_T4_T6_:
[----:B------:R-:W-:Y:S01]  /*0000*/  LDC R1, c[0x0][0x37c] ;  /* 0x0000df00ff017b82 */ /* 0x000fe20000000800 */
[----:B------:R-:W0:Y:S01]  /*0010*/  LDCU UR4, c[0x0][0x390] ;  /* 0x00007200ff0477ac */ /* 0x000e220008000800 */
[----:B------:R-:W1:Y:S01]  /*0020*/  LDCU.64 UR8, c[0x0][0x358] ;  /* 0x00006b00ff0877ac */ /* 0x000e620008000a00 */
[----:B0-----:R-:W-:-:S05]  /*0030*/  IMAD.U32 R2, RZ, RZ, UR4 ;  /* 0x00000004ff027e24 */ /* 0x001fca000f8e00ff */
[----:B------:R-:W-:-:S13]  /*0040*/  ISETP.NE.AND P0, PT, R2, RZ, PT ;  /* 0x000000ff0200720c */ /* 0x000fda0003f05270 */
        /* <DEDUP_REMOVED lines=8> */
.L_x_90:
[----:B------:R-:W-:Y:S01]  /*00d0*/  ISETP.GT.U32.AND P0, PT, R2, 0x13ff, PT ;  /* 0x000013ff0200780c */ /* 0x000fe20003f04070 */
[----:B------:R-:W-:-:S12]  /*00e0*/  BSSY.RECONVERGENT B0, `(.L_x_91) ;  /* 0x00002d2000007945 */ /* 0x000fd80003800200 */
        /* <DEDUP_REMOVED lines=15> */
.L_x_94:
[----:B------:R-:W-:Y:S05]  /*01e0*/  BSYNC.RECONVERGENT B1 ;  /* 0x0000000000017941 */ /* 0x000fea0003800200 */
.L_x_93:
[----:B------:R-:W-:Y:S01]  /*01f0*/  ISETP.GE.U32.AND P0, PT, R5, R2, PT ;  /* 0x000000020500720c */ /* 0x000fe20003f06070 */
[----:B------:R-:W-:-:S12]  /*0200*/  BSSY.RECONVERGENT B1, `(.L_x_95) ;  /* 0x0000091000017945 */ /* 0x000fd80003800200 */
[----:B------:R-:W-:Y:S05]  /*0210*/  @P0 BRA `(.L_x_96) ;  /* 0x00000008003c0947 */ /* 0x000fea0003800000 */
[----:B------:R-:W-:Y:S01]  /*0220*/  LOP3.LUT R7, RZ, R5, RZ, 0x33, !PT ;  /* 0x00000005ff077212 */ /* 0x000fe200078e33ff */
[----:B------:R-:W-:Y:S04]  /*0230*/  BSSY.RECONVERGENT B2, `(.L_x_97) ;  /* 0x0000044000027945 */ /* 0x000fe80003800200 */
[----:B------:R-:W-:-:S04]  /*0240*/  IMAD.IADD R7, R7, 0x1, R2 ;  /* 0x0000000107077824 */ /* 0x000fc800078e0202 */
[C---:B------:R-:W-:Y:S01]  /*0250*/  IMAD.HI.U32 R0, R7.reuse, -0x33333333, RZ ;  /* 0xcccccccd07007827 */ /* 0x040fe200078e00ff */
[----:B------:R-:W-:-:S04]  /*0260*/  ISETP.GE.U32.AND P1, PT, R7, 0x2580, PT ;  /* 0x000025800700780c */ /* 0x000fc80003f26070 */
[----:B------:R-:W-:-:S04]  /*0270*/  LEA.HI R0, R0, 0x1, RZ, 0x17 ;  /* 0x0000000100007811 */ /* 0x000fc800078fb8ff */
[----:B------:R-:W-:-:S04]  /*0280*/  LOP3.LUT R4, R0, 0xf, RZ, 0xc0, !PT ;  /* 0x0000000f00047812 */ /* 0x000fc800078ec0ff */
[----:B------:R-:W-:Y:S01]  /*0290*/  ISETP.NE.AND P0, PT, R4, RZ, PT ;  /* 0x000000ff0400720c */ /* 0x000fe20003f05270 */
[----:B------:R-:W-:-:S12]  /*02a0*/  @!P1 BRA `(.L_x_98) ;  /* 0x0000000000f09947 */ /* 0x000fd80003800000 */
[----:B------:R-:W0:Y:S01]  /*02b0*/  LDC.64 R6, c[0x0][0x380] ;  /* 0x0000e000ff067b82 */ /* 0x000e220000000a00 */
[----:B------:R-:W-:-:S05]  /*02c0*/  LOP3.LUT R42, R0, 0xfffff0, RZ, 0xc0, !PT ;  /* 0x00fffff0002a7812 */ /* 0x000fca00078ec0ff */
[----:B------:R-:W-:Y:S02]  /*02d0*/  IMAD.MOV R42, RZ, RZ, -R42 ;  /* 0x000000ffff2a7224 */ /* 0x000fe400078e0a2a */
[----:B0-----:R-:W-:-:S03]  /*02e0*/  IMAD.WIDE.U32 R6, R5, 0x8, R6 ;  /* 0x0000000805067825 */ /* 0x001fc600078e0006 */
[----:B------:R-:W-:-:S05]  /*02f0*/  IADD3 R6, P1, PT, R6, 0xa000, RZ ;  /* 0x0000a00006067810 */ /* 0x000fca0007f3e0ff */
[----:B------:R-:W-:-:S08]  /*0300*/  IMAD.X R7, RZ, RZ, R7, P1 ;  /* 0x000000ffff077224 */ /* 0x000fd000008e0607 */
.L_x_99:
        /* <DEDUP_REMOVED lines=54> */
.L_x_98:
[----:B------:R-:W-:Y:S05]  /*0670*/  BSYNC.RECONVERGENT B2 ;  /* 0x0000000000027941 */ /* 0x000fea0003800200 */
.L_x_97:
        /* <DEDUP_REMOVED lines=34> */
.L_x_101:
[----:B------:R-:W-:Y:S05]  /*08a0*/  BSYNC.RECONVERGENT B2 ;  /* 0x0000000000027941 */ /* 0x000fea0003800200 */
.L_x_100:
        /* <DEDUP_REMOVED lines=22> */
.L_x_103:
[----:B------:R-:W-:Y:S05]  /*0a10*/  BSYNC.RECONVERGENT B2 ;  /* 0x0000000000027941 */ /* 0x000fea0003800200 */
.L_x_102:
[----:B------:R-:W-:Y:S05]  /*0a20*/  @!P1 BRA `(.L_x_96) ;  /* 0x0000000000389947 */ /* 0x000fea0003800000 */
[----:B------:R-:W0:Y:S01]  /*0a30*/  LDC.64 R6, c[0x0][0x380] ;  /* 0x0000e000ff067b82 */ /* 0x000e220000000a00 */
[----:B------:R-:W-:Y:S02]  /*0a40*/  IMAD.MOV R0, RZ, RZ, -R0 ;  /* 0x000000ffff007224 */ /* 0x000fe400078e0a00 */
[----:B0-----:R-:W-:-:S04]  /*0a50*/  IMAD.WIDE.U32 R4, R5, 0x8, R6 ;  /* 0x0000000805047825 */ /* 0x001fc800078e0006 */
[----:B------:R-:W-:Y:S02]  /*0a60*/  IMAD.MOV.U32 R6, RZ, RZ, R4 ;  /* 0x000000ffff067224 */ /* 0x000fe400078e0004 */
[----:B------:R-:W-:-:S07]  /*0a70*/  IMAD.MOV.U32 R7, RZ, RZ, R5 ;  /* 0x000000ffff077224 */ /* 0x000fce00078e0005 */
.L_x_104:
[----:B------:R0:W2:Y:S01]  /*0a80*/  LDG.E.64 R4, desc[UR8][R6.64] ;  /* 0x0000000806047981 */ /* 0x0000a2000c1e1b00 */
[----:B------:R-:W2:Y:S01]  /*0a90*/  LDCU.64 UR4, c[0x0][0x3a0] ;  /* 0x00007400ff0477ac */ /* 0x000ea20008000a00 */
[----:B------:R-:W-:-:S05]  /*0aa0*/  VIADD R0, R0, 0x1 ;  /* 0x0000000100007836 */ /* 0x000fca0000000000 */
[----:B------:R-:W-:Y:S02]  /*0ab0*/  ISETP.NE.AND P0, PT, R0, RZ, PT ;  /* 0x000000ff0000720c */ /* 0x000fe40003f05270 */
[----:B0-----:R-:W-:-:S05]  /*0ac0*/  IADD3 R6, P1, PT, R6, 0x1400, RZ ;  /* 0x0000140006067810 */ /* 0x001fca0007f3e0ff */
[----:B------:R-:W-:Y:S01]  /*0ad0*/  IMAD.X R7, RZ, RZ, R7, P1 ;  /* 0x000000ffff077224 */ /* 0x000fe200008e0607 */
[----:B--2---:R-:W-:-:S08]  /*0ae0*/  DADD R4, R4, -UR4 ;  /* 0x8000000404047e29 */ /* 0x004fd00008000000 */
[----:B------:R-:W-:Y:S01]  /*0af0*/  DFMA R38, R4, R4, R38 ;  /* 0x000000040426722b */ /* 0x000fe20000000026 */
[----:B------:R-:W-:Y:S10]  /*0b00*/  @P0 BRA `(.L_x_104) ;  /* 0xfffffffc00dc0947 */ /* 0x000ff4000383ffff */
.L_x_96:
[----:B------:R-:W-:Y:S05]  /*0b10*/  BSYNC.RECONVERGENT B1 ;  /* 0x0000000000017941 */ /* 0x000fea0003800200 */
.L_x_95:
[----:B------:R-:W-:-:S13]  /*0b20*/  ISETP.GE.U32.AND P0, PT, R2, 0x280, PT ;  /* 0x000002800200780c */ /* 0x000fda0003f06070 */
        /* <DEDUP_REMOVED lines=29> */
[----:B0-----:R-:W-:-:S10]  /*0d00*/  DADD R4, R4, R10 ;  /* 0x0000000004047229 */ /* 0x001fd4000000000a */
[----:B------:R-:W-:Y:S02]  /*0d10*/  FSEL R6, R10, R4, P0 ;  /* 0x000000040a067208 */ /* 0x000fe40000000000 */
[----:B------:R-:W-:Y:S01]  /*0d20*/  FSEL R7, R11, R5, P0 ;  /* 0x000000050b077208 */ /* 0x000fe20000000000 */
[----:B------:R-:W-:Y:S01]  /*0d30*/  @!P1 IMAD.IADD R11, R0, 0x1, R9 ;  /* 0x00000001000b9824 */ /* 0x000fe200078e0209 */
        /* <DEDUP_REMOVED lines=14> */
[----:B------:R-:W2:Y:S04]  /*0e20*/  LDS.128 R16, [UR4+0x30] ;  /* 0x00003004ff107984 */ /* 0x000ea80008000c00 */
[----:B-1----:R-:W1:Y:S01]  /*0e30*/  LDS.128 R4, [UR4+0x40] ;  /* 0x00004004ff047984 */ /* 0x002e620008000c00 */
[----:B0-----:R-:W-:-:S03]  /*0e40*/  DADD R12, R8, R12 ;  /* 0x00000000080c7229 */ /* 0x001fc6000000000c */
[----:B------:R-:W0:Y:S05]  /*0e50*/  LDS.128 R8, [UR4+0x50] ;  /* 0x00005004ff087984 */ /* 0x000e2a0008000c00 */
[----:B------:R-:W-:-:S08]  /*0e60*/  DADD R12, R12, R14 ;  /* 0x000000000c0c7229 */ /* 0x000fd0000000000e */
[----:B--2---:R-:W-:-:S08]  /*0e70*/  DADD R12, R12, R16 ;  /* 0x000000000c0c7229 */ /* 0x004fd00000000010 */
[----:B------:R-:W-:Y:S02]  /*0e80*/  DADD R18, R12, R18 ;  /* 0x000000000c127229 */ /* 0x000fe40000000012 */
[----:B------:R-:W2:Y:S06]  /*0e90*/  LDS.128 R12, [UR4+0x60] ;  /* 0x00006004ff0c7984 */ /* 0x000eac0008000c00 */
        /* <DEDUP_REMOVED lines=12> */
[----:B0-----:R-:W-:Y:S01]  /*0f60*/  DADD R2, R2, R8 ;  /* 0x0000000002027229 */ /* 0x001fe20000000008 */
[----:B------:R-:W0:Y:S07]  /*0f70*/  LDS.64 R8, [UR4+0xb0] ;  /* 0x0000b004ff087984 */ /* 0x000e2e0008000a00 */
[----:B------:R-:W-:-:S08]  /*0f80*/  DADD R2, R2, R10 ;  /* 0x0000000002027229 */ /* 0x000fd0000000000a */
[----:B--2---:R-:W-:-:S08]  /*0f90*/  DADD R2, R2, R12 ;  /* 0x0000000002027229 */ /* 0x004fd0000000000c */
[----:B------:R-:W-:-:S08]  /*0fa0*/  DADD R2, R2, R14 ;  /* 0x0000000002027229 */ /* 0x000fd0000000000e */
[----:B-1----:R-:W-:-:S08]  /*0fb0*/  DADD R2, R2, R4 ;  /* 0x0000000002027229 */ /* 0x002fd00000000004 */
[----:B------:R-:W-:-:S08]  /*0fc0*/  DADD R2, R2, R6 ;  /* 0x0000000002027229 */ /* 0x000fd00000000006 */
[----:B0-----:R-:W-:Y:S01]  /*0fd0*/  DADD R8, R2, R8 ;  /* 0x0000000002087229 */ /* 0x001fe20000000008 */
[----:B------:R-:W-:Y:S10]  /*0fe0*/  BRA `(.L_x_106) ;  /* 0x0000001c00847947 */ /* 0x000ff40003800000 */
.L_x_105:
        /* <DEDUP_REMOVED lines=12> */
[----:B-1----:R-:W-:-:S10]  /*10b0*/  DADD R4, R4, R38 ;  /* 0x0000000004047229 */ /* 0x002fd40000000026 */
[----:B------:R-:W-:Y:S02]  /*10c0*/  FSEL R6, R4, R38, !P0 ;  /* 0x0000002604067208 */ /* 0x000fe40004000000 */
[----:B------:R-:W-:Y:S02]  /*10d0*/  FSEL R7, R5, R39, !P0 ;  /* 0x0000002705077208 */ /* 0x000fe40004000000 */
[----:B------:R-:W-:Y:S01]  /*10e0*/  ISETP.GT.AND P0, PT, R0, R13, PT ;  /* 0x0000000d0000720c */ /* 0x000fe20003f04270 */
[----:B------:R-:W-:Y:S01]  /*10f0*/  SHFL.DOWN PT, R4, R6, 0x2, R13 ;  /* 0x0840000006047989 */ /* 0x000fe200000e000d */
[----:B------:R-:W-:-:S03]  /*1100*/  VIADD R0, R12, 0x4 ;  /* 0x000000040c007836 */ /* 0x000fc60000000000 */
        /* <DEDUP_REMOVED lines=8> */
[----:B0-----:R-:W-:-:S10]  /*1190*/  DADD R4, R4, R8 ;  /* 0x0000000004047229 */ /* 0x001fd40000000008 */
[----:B------:R-:W-:Y:S02]  /*11a0*/  FSEL R6, R8, R4, P0 ;  /* 0x0000000408067208 */ /* 0x000fe40000000000 */
[----:B------:R-:W-:Y:S01]  /*11b0*/  FSEL R7, R9, R5, P0 ;  /* 0x0000000509077208 */ /* 0x000fe20000000000 */
[----:B------:R-:W0:Y:S01]  /*11c0*/  @!P1 S2R R8, SR_CgaCtaId ;  /* 0x0000000000089919 */ /* 0x000e220000008800 */
[----:B------:R-:W-:Y:S01]  /*11d0*/  ISETP.GT.AND P0, PT, R0, R13, PT ;  /* 0x0000000d0000720c */ /* 0x000fe20003f04270 */
[----:B------:R-:W-:Y:S01]  /*11e0*/  VIADD R0, R12, 0x10 ;  /* 0x000000100c007836 */ /* 0x000fe20000000000 */
[----:B------:R-:W-:Y:S04]  /*11f0*/  SHFL.DOWN PT, R4, R6, 0x8, R13 ;  /* 0x0900000006047989 */ /* 0x000fe800000e000d */
[----:B------:R-:W1:Y:S02]  /*1200*/  SHFL.DOWN PT, R5, R7, 0x8, R13 ;  /* 0x0900000007057989 */ /* 0x000e6400000e000d */
[----:B-1----:R-:W-:-:S10]  /*1210*/  DADD R4, R4, R6 ;  /* 0x0000000004047229 */ /* 0x002fd40000000006 */
[----:B------:R-:W-:Y:S02]  /*1220*/  FSEL R10, R6, R4, P0 ;  /* 0x00000004060a7208 */ /* 0x000fe40000000000 */
[----:B------:R-:W-:Y:S02]  /*1230*/  FSEL R11, R7, R5, P0 ;  /* 0x00000005070b7208 */ /* 0x000fe40000000000 */
[----:B------:R-:W-:Y:S01]  /*1240*/  @!P1 MOV R7, 0x400 ;  /* 0x0000040000079802 */ /* 0x000fe20000000f00 */
[----:B------:R-:W-:Y:S01]  /*1250*/  SHFL.DOWN PT, R4, R10, 0x10, R13 ;  /* 0x0a0000000a047989 */ /* 0x000fe200000e000d */
[----:B------:R-:W-:Y:S02]  /*1260*/  ISETP.GT.AND P0, PT, R0, R13, PT ;  /* 0x0000000d0000720c */ /* 0x000fe40003f04270 */
[----:B------:R-:W-:Y:S01]  /*1270*/  @!P1 SHF.R.U32.HI R6, RZ, 0x2, R3 ;  /* 0x00000002ff069819 */ /* 0x000fe20000011603 */
[----:B------:R-:W1:Y:S01]  /*1280*/  SHFL.DOWN PT, R5, R11, 0x10, R13 ;  /* 0x0a0000000b057989 */ /* 0x000e6200000e000d */
[----:B0-----:R-:W-:-:S02]  /*1290*/  @!P1 LEA R7, R8, R7, 0x18 ;  /* 0x0000000708079211 */ /* 0x001fc400078ec0ff */
[----:B------:R-:W-:-:S05]  /*12a0*/  @!P1 LOP3.LUT R6, R6, 0xf8, RZ, 0xc0, !PT ;  /* 0x000000f806069812 */ /* 0x000fca00078ec0ff */
[----:B------:R-:W-:Y:S01]  /*12b0*/  @!P1 IMAD.IADD R7, R6, 0x1, R7 ;  /* 0x0000000106079824 */ /* 0x000fe200078e0207 */
[----:B-1----:R-:W-:-:S10]  /*12c0*/  DADD R4, R4, R10 ;  /* 0x0000000004047229 */ /* 0x002fd4000000000a */
[----:B------:R-:W-:Y:S02]  /*12d0*/  FSEL R8, R10, R4, P0 ;  /* 0x000000040a087208 */ /* 0x000fe40000000000 */
[----:B------:R-:W-:Y:S02]  /*12e0*/  FSEL R9, R11, R5, P0 ;  /* 0x000000050b097208 */ /* 0x000fe40000000000 */
[----:B------:R-:W-:-:S03]  /*12f0*/  ISETP.NE.AND P0, PT, R3, RZ, PT ;  /* 0x000000ff0300720c */ /* 0x000fc60003f05270 */
[----:B------:R0:W-:Y:S01]  /*1300*/  @!P1 STS.64 [R7+0x18], R8 ;  /* 0x0000180807009388 */ /* 0x0001e20000000a00 */
[----:B------:R-:W-:Y:S09]  /*1310*/  BAR.SYNC.DEFER_BLOCKING 0x0 ;  /* 0x0000000000007b1d */ /* 0x000ff20000010000 */
[----:B------:R-:W-:Y:S05]  /*1320*/  @P0 BRA `(.L_x_106) ;  /* 0x0000001800b40947 */ /* 0x000fea0003800000 */
[----:B------:R-:W1:Y:S01]  /*1330*/  S2UR UR5, SR_CgaCtaId ;  /* 0x00000000000579c3 */ /* 0x000e620000008800 */
[----:B------:R-:W-:Y:S01]  /*1340*/  UMOV UR4, 0x400 ;  /* 0x0000040000047882 */ /* 0x000fe20000000000 */
[----:B------:R-:W-:Y:S01]  /*1350*/  ISETP.GT.U32.AND P1, PT, R2, 0x20, PT ;  /* 0x000000200200780c */ /* 0x000fe20003f24070 */
[----:B-1----:R-:W-:-:S09]  /*1360*/  ULEA UR4, UR5, UR4, 0x18 ;  /* 0x0000000405047291 */ /* 0x002fd2000f8ec0ff */
[----:B------:R-:W1:Y:S04]  /*1370*/  LDS.128 R12, [UR4+0x20] ;  /* 0x00002004ff0c7984 */ /* 0x000e680008000c00 */
[----:B0-----:R-:W0:Y:S01]  /*1380*/  LDS.128 R4, [UR4+0x30] ;  /* 0x00003004ff047984 */ /* 0x001e220008000c00 */
[----:B-1----:R-:W-:-:S10]  /*1390*/  DADD R12, R8, R12 ;  /* 0x00000000080c7229 */ /* 0x002fd4000000000c */
[----:B------:R-:W-:Y:S02]  /*13a0*/  FSEL R8, R12, R8, P1 ;  /* 0x000000080c087208 */ /* 0x000fe40000800000 */
[----:B------:R-:W-:Y:S02]  /*13b0*/  FSEL R9, R13, R9, P1 ;  /* 0x000000090d097208 */ /* 0x000fe40000800000 */
[----:B------:R-:W-:-:S04]  /*13c0*/  ISETP.GT.U32.AND P1, PT, R2, 0x40, PT ;  /* 0x000000400200780c */ /* 0x000fc80003f24070 */
[----:B------:R-:W-:-:S10]  /*13d0*/  DADD R14, R8, R14 ;  /* 0x00000000080e7229 */ /* 0x000fd4000000000e */
[----:B------:R-:W-:Y:S02]  /*13e0*/  FSEL R12, R14, R8, P1 ;  /* 0x000000080e0c7208 */ /* 0x000fe40000800000 */
[----:B------:R-:W-:Y:S02]  /*13f0*/  FSEL R13, R15, R9, P1 ;  /* 0x000000090f0d7208 */ /* 0x000fe40000800000 */
[----:B------:R-:W1:Y:S01]  /*1400*/  LDS.128 R8, [UR4+0x40] ;  /* 0x00004004ff087984 */ /* 0x000e620008000c00 */
[----:B------:R-:W-:-:S03]  /*1410*/  ISETP.GT.U32.AND P1, PT, R2, 0x60, PT ;  /* 0x000000600200780c */ /* 0x000fc60003f24070 */
[----:B0-----:R-:W-:-:S10]  /*1420*/  DADD R4, R4, R12 ;  /* 0x0000000004047229 */ /* 0x001fd4000000000c */
[----:B------:R-:W-:Y:S02]  /*1430*/  FSEL R4, R4, R12, P1 ;  /* 0x0000000c04047208 */ /* 0x000fe40000800000 */
[----:B------:R-:W-:Y:S02]  /*1440*/  FSEL R5, R5, R13, P1 ;  /* 0x0000000d05057208 */ /* 0x000fe40000800000 */
[----:B------:R-:W-:-:S04]  /*1450*/  ISETP.GT.U32.AND P1, PT, R2, 0x80, PT ;  /* 0x000000800200780c */ /* 0x000fc80003f24070 */
[----:B------:R-:W-:-:S10]  /*1460*/  DADD R6, R4, R6 ;  /* 0x0000000004067229 */ /* 0x000fd40000000006 */
[----:B------:R-:W-:Y:S02]  /*1470*/  FSEL R12, R6, R4, P1 ;  /* 0x00000004060c7208 */ /* 0x000fe40000800000 */
[----:B------:R-:W-:Y:S02]  /*1480*/  FSEL R13, R7, R5, P1 ;  /* 0x00000005070d7208 */ /* 0x000fe40000800000 */
[----:B------:R-:W0:Y:S01]  /*1490*/  LDS.128 R4, [UR4+0x50] ;  /* 0x00005004ff047984 */ /* 0x000e220008000c00 */
[----:B------:R-:W-:-:S03]  /*14a0*/  ISETP.GT.U32.AND P1, PT, R2, 0xa0, PT ;  /* 0x000000a00200780c */ /* 0x000fc60003f24070 */
        /* <DEDUP_REMOVED lines=52> */
[----:B------:R-:W0:Y:S01]  /*17f0*/  LDS.64 R4, [UR4+0xb0] ;  /* 0x0000b004ff047984 */ /* 0x000e220008000a00 */
        /* <DEDUP_REMOVED lines=8> */
[----:B------:R-:W-:-:S04]  /*1880*/  ISETP.GT.U32.AND P1, PT, R2, 0x260, PT ;  /* 0x000002600200780c */ /* 0x000fc80003f24070 */
[----:B0-----:R-:W-:-:S10]  /*1890*/  DADD R4, R4, R6 ;  /* 0x0000000004047229 */ /* 0x001fd40000000006 */
[----:B------:R-:W-:Y:S02]  /*18a0*/  FSEL R8, R4, R6, P1 ;  /* 0x0000000604087208 */ /* 0x000fe40000800000 */
[----:B------:R-:W-:Y:S01]  /*18b0*/  FSEL R9, R5, R7, P1 ;  /* 0x0000000705097208 */ /* 0x000fe20000800000 */
[----:B------:R-:W-:Y:S06]  /*18c0*/  BRA `(.L_x_106) ;  /* 0x00000014004c7947 */ /* 0x000fec0003800000 */
.L_x_92:
[----:B------:R-:W0:Y:S01]  /*18d0*/  S2R R0, SR_TID.X ;  /* 0x0000000000007919 */ /* 0x000e220000002100 */
[----:B------:R-:W1:Y:S02]  /*18e0*/  LDCU.64 UR4, c[0x0][0x380] ;  /* 0x00007000ff0477ac */ /* 0x000e640008000a00 */
[----:B-1----:R-:W-:Y:S02]  /*18f0*/  IMAD.U32 R6, RZ, RZ, UR4 ;  /* 0x00000004ff067e24 */ /* 0x002fe4000f8e00ff */
[----:B------:R-:W-:Y:S01]  /*1900*/  IMAD.U32 R7, RZ, RZ, UR5 ;  /* 0x00000005ff077e24 */ /* 0x000fe2000f8e00ff */
        /* <DEDUP_REMOVED lines=11> */
[----:B------:R-:W-:-:S04]  /*19c0*/  UMOV UR6, 0x1400 ;  /* 0x0000140000067882 */ /* 0x000fc80000000000 */
[----:B------:R-:W-:Y:S01]  /*19d0*/  ISETP.GE.U32.AND P0, PT, R3, 0x1400, PT ;  /* 0x000014000300780c */ /* 0x000fe20003f06070 */
[----:B-1----:R-:W-:Y:S02]  /*19e0*/  DADD R12, R12, -UR4 ;  /* 0x800000040c0c7e29 */ /* 0x002fe40008000000 */
[----:B--2---:R-:W-:-:S06]  /*19f0*/  DADD R10, R10, -UR4 ;  /* 0x800000040a0a7e29 */ /* 0x004fcc0008000000 */
[----:B------:R-:W-:Y:S02]  /*1a00*/  DMUL R12, R12, R12 ;  /* 0x0000000c0c0c7228 */ /* 0x000fe40000000000 */
        /* <DEDUP_REMOVED lines=14> */
[----:B------:R-:W0:Y:S01]  /*1af0*/  LDC R2, c[0x0][0x390] ;  /* 0x0000e400ff027b82 */ /* 0x000e220000000800 */
[----:B------:R-:W1:Y:S01]  /*1b00*/  LDCU.64 UR4, c[0x0][0x3a0] ;  /* 0x00007400ff0477ac */ /* 0x000e620008000a00 */
[----:B------:R-:W-:-:S06]  /*1b10*/  UMOV UR6, 0x1400 ;  /* 0x0000140000067882 */ /* 0x000fcc0000000000 */
[----:B------:R-:W2:Y:S02]  /*1b20*/  LDC.64 R6, c[0x0][0x380] ;  /* 0x0000e000ff067b82 */ /* 0x000ea40000000a00 */
.L_x_109:
[----:B------:R-:W-:-:S04]  /*1b30*/  VIADD R15, R0, UR6 ;  /* 0x00000006000f7c36 */ /* 0x000fc80008000000 */
[----:B--2---:R-:W-:-:S05]  /*1b40*/  IMAD.WIDE.U32 R14, R15, 0x8, R6 ;  /* 0x000000080f0e7825 */ /* 0x004fca00078e0006 */
        /* <DEDUP_REMOVED lines=22> */
[----:B------:R-:W-:Y:S01]  /*1cb0*/  DFMA R16, R8, R8, R16 ;  /* 0x000000080810722b */ /* 0x000fe20000000010 */
[----:B0-----:R-:W-:-:S05]  /*1cc0*/  VIADD R8, R2, -UR6 ;  /* 0x8000000602087c36 */ /* 0x001fca0008000000 */
[----:B------:R-:W-:Y:S02]  /*1cd0*/  ISETP.GE.U32.AND P0, PT, R8, 0x1400, PT ;  /* 0x000014000800780c */ /* 0x000fe40003f06070 */
[----:B------:R-:W-:-:S11]  /*1ce0*/  DFMA R36, R4, R4, R16 ;  /* 0x000000040424722b */ /* 0x000fd60000000010 */
[----:B------:R-:W-:Y:S05]  /*1cf0*/  @!P0 BRA `(.L_x_108) ;  /* 0x0000000c00188947 */ /* 0x000fea0003800000 */
[----:B------:R-:W-:-:S06]  /*1d00*/  UIADD3 UR6, UPT, UPT, UR6, 0x1400, URZ ;  /* 0x0000140006067890 */ /* 0x000fcc000fffe0ff */
[----:B------:R-:W-:-:S13]  /*1d10*/  ISETP.LT.U32.AND P0, PT, R3, UR6, PT ;  /* 0x0000000603007c0c */ /* 0x000fda000bf01070 */
[----:B------:R-:W-:Y:S05]  /*1d20*/  @!P0 BRA `(.L_x_109) ;  /* 0xfffffffc00808947 */ /* 0x000fea000383ffff */
.L_x_107:
[----:B------:R-:W-:Y:S01]  /*1d30*/  VIADD R3, R2, -UR6 ;  /* 0x8000000602037c36 */ /* 0x000fe20008000000 */
[----:B------:R-:W-:Y:S04]  /*1d40*/  BSSY.RECONVERGENT B1, `(.L_x_108) ;  /* 0x00000c1000017945 */ /* 0x000fe80003800200 */
[----:B------:R-:W-:-:S04]  /*1d50*/  ISETP.GE.AND P0, PT, R0, R3, PT ;  /* 0x000000030000720c */ /* 0x000fc80003f06270 */
[----:B------:R-:W-:-:S13]  /*1d60*/  ISETP.LE.U32.OR P0, PT, R2, UR6, P0 ;  /* 0x0000000602007c0c */ /* 0x000fda0008703470 */
[----:B------:R-:W-:Y:S05]  /*1d70*/  @P0 BRA `(.L_x_110) ;  /* 0x0000000800f40947 */ /* 0x000fea0003800000 */
[----:B------:R-:W-:Y:S01]  /*1d80*/  LOP3.LUT R3, RZ, R0, RZ, 0x33, !PT ;  /* 0x00000000ff037212 */ /* 0x000fe200078e33ff */
[----:B------:R-:W-:Y:S03]  /*1d90*/  BSSY.RECONVERGENT B2, `(.L_x_111) ;  /* 0x0000063000027945 */ /* 0x000fe60003800200 */
[----:B------:R-:W-:-:S04]  /*1da0*/  IADD3 R3, PT, PT, R2, -UR6, R3 ;  /* 0x8000000602037c10 */ /* 0x000fc8000fffe003 */
[C---:B------:R-:W-:Y:S01]  /*1db0*/  ISETP.GE.U32.AND P0, PT, R3.reuse, 0x2580, PT ;  /* 0x000025800300780c */ /* 0x040fe20003f06070 */
[----:B------:R-:W-:-:S05]  /*1dc0*/  IMAD.HI.U32 R2, R3, -0x33333333, RZ ;  /* 0xcccccccd03027827 */ /* 0x000fca00078e00ff */
[----:B------:R-:W-:Y:S01]  /*1dd0*/  LEA.HI R3, R2, 0x1, RZ, 0x17 ;  /* 0x0000000102037811 */ /* 0x000fe200078fb8ff */
[----:B------:R-:W-:-:S03]  /*1de0*/  IMAD.MOV.U32 R2, RZ, RZ, R0 ;  /* 0x000000ffff027224 */ /* 0x000fc600078e0000 */
[----:B------:R-:W-:-:S03]  /*1df0*/  LOP3.LUT R4, R3, 0xf, RZ, 0xc0, !PT ;  /* 0x0000000f03047812 */ /* 0x000fc600078ec0ff */
[----:B------:R-:W-:Y:S05]  /*1e00*/  @!P0 BRA `(.L_x_112) ;  /* 0x00000004006c8947 */ /* 0x000fea0003800000 */
[----:B------:R-:W-:Y:S01]  /*1e10*/  LOP3.LUT R42, R3, 0xfffff0, RZ, 0xc0, !PT ;  /* 0x00fffff0032a7812 */ /* 0x000fe200078ec0ff */
[----:B------:R-:W-:Y:S01]  /*1e20*/  BSSY.RECONVERGENT B3, `(.L_x_113) ;  /* 0x0000058000037945 */ /* 0x000fe20003800200 */
[C---:B------:R-:W-:Y:S01]  /*1e30*/  LOP3.LUT R2, R0.reuse, 0x1400, RZ, 0xfc, !PT ;  /* 0x0000140000027812 */ /* 0x040fe200078efcff */
[----:B------:R-:W-:Y:S02]  /*1e40*/  VIADD R5, R0, UR6 ;  /* 0x0000000600057c36 */ /* 0x000fe40008000000 */
[----:B------:R-:W-:-:S07]  /*1e50*/  IMAD.MOV R42, RZ, RZ, -R42 ;  /* 0x000000ffff2a7224 */ /* 0x000fce00078e0a2a */
.L_x_114:
        /* <DEDUP_REMOVED lines=47> */
[----:B------:R-:W-:Y:S02]  /*2150*/  VIADD R42, R42, 0x10 ;  /* 0x000000102a2a7836 */ /* 0x000fe40000000000 */
[----:B------:R-:W-:Y:S02]  /*2160*/  VIADD R2, R2, 0x2800 ;  /* 0x0000280002027836 */ /* 0x000fe40000000000 */
[----:B------:R-:W-:Y:S01]  /*2170*/  VIADD R5, R5, 0x2800 ;  /* 0x0000280005057836 */ /* 0x000fe20000000000 */
        /* <DEDUP_REMOVED lines=31> */
[----:B------:R-:W-:-:S08]  /*2370*/  DFMA R36, R10, R10, R36 ;  /* 0x0000000a0a24722b */ /* 0x000fd00000000024 */
[----:B------:R-:W-:Y:S01]  /*2380*/  DFMA R36, R40, R40, R36 ;  /* 0x000000282824722b */ /* 0x000fe20000000024 */
[----:B------:R-:W-:Y:S10]  /*2390*/  @P0 BRA `(.L_x_114) ;  /* 0xfffffff800b00947 */ /* 0x000ff4000383ffff */
[----:B------:R-:W-:Y:S05]  /*23a0*/  BSYNC.RECONVERGENT B3 ;  /* 0x0000000000037941 */ /* 0x000fea0003800200 */
.L_x_113:
[----:B------:R-:W-:-:S07]  /*23b0*/  VIADD R2, R2, 0xffffec00 ;  /* 0xffffec0002027836 */ /* 0x000fce0000000000 */
.L_x_112:
[----:B------:R-:W-:Y:S05]  /*23c0*/  BSYNC.RECONVERGENT B2 ;  /* 0x0000000000027941 */ /* 0x000fea0003800200 */
.L_x_111:
[----:B------:R-:W-:-:S13]  /*23d0*/  ISETP.NE.AND P0, PT, R4, RZ, PT ;  /* 0x000000ff0400720c */ /* 0x000fda0003f05270 */
[----:B------:R-:W-:Y:S05]  /*23e0*/  @!P0 BRA `(.L_x_110) ;  /* 0x0000000400588947 */ /* 0x000fea0003800000 */
[----:B------:R-:W-:Y:S01]  /*23f0*/  ISETP.GE.U32.AND P0, PT, R4, 0x8, PT ;  /* 0x000000080400780c */ /* 0x000fe20003f06070 */
[----:B------:R-:W-:Y:S01]  /*2400*/  BSSY.RECONVERGENT B2, `(.L_x_115) ;  /* 0x000002d000027945 */ /* 0x000fe20003800200 */
[----:B------:R-:W-:-:S04]  /*2410*/  LOP3.LUT R22, R3, 0x7, RZ, 0xc0, !PT ;  /* 0x0000000703167812 */ /* 0x000fc800078ec0ff */
[----:B------:R-:W-:-:S07]  /*2420*/  ISETP.NE.AND P1, PT, R22, RZ, PT ;  /* 0x000000ff1600720c */ /* 0x000fce0003f25270 */
[----:B------:R-:W-:Y:S06]  /*2430*/  @!P0 BRA `(.L_x_116) ;  /* 0x0000000000a48947 */ /* 0x000fec0003800000 */
[----:B------:R-:W-:-:S04]  /*2440*/  VIADD R5, R2, UR6 ;  /* 0x0000000602057c36 */ /* 0x000fc80008000000 */
        /* <DEDUP_REMOVED lines=40> */
.L_x_116:
[----:B------:R-:W-:Y:S05]  /*26d0*/  BSYNC.RECONVERGENT B2 ;  /* 0x0000000000027941 */ /* 0x000fea0003800200 */
.L_x_115:
        /* <DEDUP_REMOVED lines=27> */
.L_x_118:
[----:B------:R-:W-:Y:S05]  /*2890*/  BSYNC.RECONVERGENT B2 ;  /* 0x0000000000027941 */ /* 0x000fea0003800200 */
.L_x_117:
[----:B------:R-:W-:Y:S05]  /*28a0*/  @!P1 BRA `(.L_x_110) ;  /* 0x0000000000289947 */ /* 0x000fea0003800000 */
[----:B------:R-:W-:Y:S02]  /*28b0*/  VIADD R9, R2, UR6 ;  /* 0x0000000602097c36 */ /* 0x000fe40008000000 */
[----:B------:R-:W-:-:S07]  /*28c0*/  IMAD.MOV R8, RZ, RZ, -R3 ;  /* 0x000000ffff087224 */ /* 0x000fce00078e0a03 */
.L_x_119:
        /* <DEDUP_REMOVED lines=8> */
.L_x_110:
[----:B------:R-:W-:Y:S05]  /*2950*/  BSYNC.RECONVERGENT B1 ;  /* 0x0000000000017941 */ /* 0x000fea0003800200 */
.L_x_108:
        /* <DEDUP_REMOVED lines=46> */
[----:B------:R-:W1:Y:S04]  /*2c40*/  LDS.128 R16, [UR4+0x30] ;  /* 0x00003004ff107984 */ /* 0x000e680008000c00 */
[----:B--2---:R-:W2:Y:S01]  /*2c50*/  LDS.128 R4, [UR4+0x40] ;  /* 0x00004004ff047984 */ /* 0x004ea20008000c00 */
[----:B0-----:R-:W-:-:S03]  /*2c60*/  DADD R12, R8, R12 ;  /* 0x00000000080c7229 */ /* 0x001fc6000000000c */
[----:B------:R-:W0:Y:S05]  /*2c70*/  LDS.128 R8, [UR4+0x50] ;  /* 0x00005004ff087984 */ /* 0x000e2a0008000c00 */
[----:B------:R-:W-:-:S08]  /*2c80*/  DADD R12, R12, R14 ;  /* 0x000000000c0c7229 */ /* 0x000fd0000000000e */
[----:B-1----:R-:W-:-:S08]  /*2c90*/  DADD R12, R12, R16 ;  /* 0x000000000c0c7229 */ /* 0x002fd00000000010 */
[----:B------:R-:W-:Y:S02]  /*2ca0*/  DADD R18, R12, R18 ;  /* 0x000000000c127229 */ /* 0x000fe40000000012 */
[----:B------:R-:W1:Y:S06]  /*2cb0*/  LDS.128 R12, [UR4+0x60] ;  /* 0x00006004ff0c7984 */ /* 0x000e6c0008000c00 */
[----:B--2---:R-:W-:-:S08]  /*2cc0*/  DADD R4, R18, R4 ;  /* 0x0000000012047229 */ /* 0x004fd00000000004 */
[----:B------:R-:W-:Y:S02]  /*2cd0*/  DADD R2, R4, R6 ;  /* 0x0000000004027229 */ /* 0x000fe40000000006 */
[----:B------:R-:W2:Y:S06]  /*2ce0*/  LDS.128 R4, [UR4+0x70] ;  /* 0x00007004ff047984 */ /* 0x000eac0008000c00 */
        /* <DEDUP_REMOVED lines=17> */
.L_x_106:
[----:B------:R-:W-:Y:S05]  /*2e00*/  BSYNC.RECONVERGENT B0 ;  /* 0x0000000000007941 */ /* 0x000fea0003800200 */
.L_x_91:
[----:B------:R-:W-:Y:S05]  /*2e10*/  @P0 EXIT ;  /* 0x000000000000094d */ /* 0x000fea0003800000 */
[----:B------:R-:W0:Y:S01]  /*2e20*/  LDCU.64 UR4, c[0x0][0x398] ;  /* 0x00007300ff0477ac */ /* 0x000e220008000a00 */
[----:B--2---:R-:W2:Y:S01]  /*2e30*/  LDC.64 R2, c[0x0][0x388] ;  /* 0x0000e200ff027b82 */ /* 0x004ea20000000a00 */
[----:B0-----:R-:W-:-:S07]  /*2e40*/  DADD R8, R8, UR4 ;  /* 0x0000000408087e29 */ /* 0x001fce0008000000 */
[----:B--2---:R-:W-:Y:S01]  /*2e50*/  STG.E.64 desc[UR8][R2.64], R8 ;  /* 0x0000000802007986 */ /* 0x004fe2000c101b08 */
[----:B------:R-:W-:Y:S05]  /*2e60*/  EXIT ;  /* 0x000000000000794d */ /* 0x000fea0003800000 */
.L_x_120:
        /* <DEDUP_REMOVED lines=9> */
.L_x_306:


//--------------------- .text._ZN3cub18CUB_300001_SM_10006detail6reduce28DeviceReduceSingleTileKernelINS2_10policy_hubIdyN4cuda3std3__44plusIdEEE10Policy1000EPdSC_iS9_ddNS7_10__identityEEEvT0_T1_T2_T3_T4_T6_ --------------------------
	.section	.text._ZN3cub18CUB_300001_SM_10006detail6reduce28DeviceReduceSingleTileKernelINS2_10policy_hubIdyN4cuda3std3__44plusIdEEE10Policy1000EPdSC_iS9_ddNS7_10__identityEEEvT0_T1_T2_T3_T4_T6_,"ax",@progbits
	.align	128
        .global         _ZN3cub18CUB_300001_SM_10006detail6reduce28DeviceReduceSingleTileKernelINS2_10policy_hubIdyN4cuda3std3__44plusIdEEE10Policy1000EPdSC_iS9_ddNS7_10__identityEEEvT0_T1_T2_T3_T4_T6_
        .type           _ZN3cub18CUB_300001_SM_10006detail6reduce28DeviceReduceSingleTileKernelINS2_10policy_hubIdyN4cuda3std3__44plusIdEEE10Policy1000EPdSC_iS9_ddNS7_10__identityEEEvT0_T1_T2_T3_T4_T6_,@function
        .size           _ZN3cub18CUB_300001_SM_10006detail6reduce28DeviceReduceSingleTileKernelINS2_10policy_hubIdyN4cuda3std3__44plusIdEEE10Policy1000EPdSC_iS9_ddNS7_10__identityEEEvT0_T1_T2_T3_T4_T6_,(.L_x_307 - _ZN3cub18CUB_300001_SM_10006detail6reduce28DeviceReduceSingleTileKernelINS2_10policy_hubIdyN4cuda3std3__44plusIdEEE10Policy1000EPdSC_iS9_ddNS7_10__identityEEEvT0_T1_T2_T3_T4_T6_)
        .other          _ZN3cub18CUB_300001_SM_10006detail6reduce28DeviceReduceSingleTileKernelINS2_10policy_hubIdyN4cuda3std3__44plusIdEEE10Policy1000EPdSC_iS9_ddNS7_10__identityEEEvT0_T1_T2_T3_T4_T6_,@"STO_CUDA_ENTRY STV_DEFAULT"
_ZN3cub18CUB_300001_SM_10006detail6reduce28DeviceReduceSingleTileKernelINS2_10policy_hubIdyN4cuda3std3__44plusIdEEE10Policy1000EPdSC_iS9_ddNS7_10__identityEEEvT0_T1_T2_T3_T4_T6_:
.text._ZN3cub18CUB_300001_SM_10006detail6reduce28DeviceReduceSingleTileKernelINS2_10policy_hubIdyN4cuda3std3__44plusIdEEE10Policy1000EPdSC_iS9_ddNS7_10__identityEEEvT0_T1_T2_T3_T4_T6_:
        /* <DEDUP_REMOVED lines=13> */
.L_x_121:
[----:B------:R-:W-:Y:S01]  /*00d0*/  ISETP.GT.AND P0, PT, R4, 0xdff, PT ;  /* 0x00000dff0400780c */ /* 0x000fe20003f04270 */
[----:B------:R-:W-:-:S12]  /*00e0*/  BSSY.RECONVERGENT B0, `(.L_x_122) ;  /* 0x0000242000007945 */ /* 0x000fd80003800200 */
[----:B------:R-:W-:Y:S05]  /*00f0*/  @P0 BRA `(.L_x_123) ;  /* 0x0000001400180947 */ /* 0x000fea0003800000 */
[----:B------:R-:W0:Y:S01]  /*0100*/  S2R R5, SR_TID.X ;  /* 0x0000000000057919 */ /* 0x000e220000002100 */
[----:B------:R-:W-:Y:S01]  /*0110*/  BSSY.RECONVERGENT B1, `(.L_x_124) ;  /* 0x0000009000017945 */ /* 0x000fe20003800200 */
[----:B------:R-:W-:Y:S02]  /*0120*/  CS2R R2, SRZ ;  /* 0x0000000000027805 */ /* 0x000fe4000001ff00 */
[----:B0-----:R-:W-:Y:S01]  /*0130*/  ISETP.GE.AND P0, PT, R5, R4, PT ;  /* 0x000000040500720c */ /* 0x001fe20003f06270 */
[----:B------:R-:W-:-:S12]  /*0140*/  IMAD.MOV.U32 R7, RZ, RZ, R5 ;  /* 0x000000ffff077224 */ /* 0x000fd800078e0005 */
[----:B------:R-:W-:Y:S05]  /*0150*/  @P0 BRA `(.L_x_125) ;  /* 0x0000000000100947 */ /* 0x000fea0003800000 */
[----:B------:R-:W0:Y:S02]  /*0160*/  LDC.64 R2, c[0x0][0x380] ;  /* 0x0000e000ff027b82 */ /* 0x000e240000000a00 */
[----:B0-----:R-:W-:-:S06]  /*0170*/  IMAD.WIDE.U32 R2, R5, 0x8, R2 ;  /* 0x0000000805027825 */ /* 0x001fcc00078e0002 */
[----:B------:R-:W5:Y:S01]  /*0180*/  LDG.E.64.CONSTANT R2, desc[UR6][R2.64] ;  /* 0x0000000602027981 */ /* 0x000f62000c1e9b00 */
[----:B------:R-:W-:-:S07]  /*0190*/  VIADD R7, R5, 0x200 ;  /* 0x0000020005077836 */ /* 0x000fce0000000000 */
.L_x_125:
[----:B------:R-:W-:Y:S05]  /*01a0*/  BSYNC.RECONVERGENT B1 ;  /* 0x0000000000017941 */ /* 0x000fea0003800200 */
.L_x_124:
[----:B------:R-:W-:Y:S01]  /*01b0*/  ISETP.GE.AND P0, PT, R7, R4, PT ;  /* 0x000000040700720c */ /* 0x000fe20003f06270 */
[----:B------:R-:W-:-:S12]  /*01c0*/  BSSY.RECONVERGENT B1, `(.L_x_126) ;  /* 0x0000076000017945 */ /* 0x000fd80003800200 */
[----:B------:R-:W-:Y:S05]  /*01d0*/  @P0 BRA `(.L_x_127) ;  /* 0x0000000400d00947 */ /* 0x000fea0003800000 */
[----:B------:R-:W-:Y:S01]  /*01e0*/  LOP3.LUT R9, RZ, R7, RZ, 0x33, !PT ;  /* 0x00000007ff097212 */ /* 0x000fe200078e33ff */
[----:B------:R-:W-:Y:S04]  /*01f0*/  BSSY.RECONVERGENT B2, `(.L_x_128) ;  /* 0x0000017000027945 */ /* 0x000fe80003800200 */
[----:B------:R-:W-:-:S05]  /*0200*/  IMAD.IADD R0, R9, 0x1, R4 ;  /* 0x0000000109007824 */ /* 0x000fca00078e0204 */
[C---:B------:R-:W-:Y:S02]  /*0210*/  LOP3.LUT R6, R0.reuse, 0x600, RZ, 0xc0, !PT ;  /* 0x0000060000067812 */ /* 0x040fe400078ec0ff */
[----:B------:R-:W-:Y:S02]  /*0220*/  ISETP.GE.U32.AND P0, PT, R0, 0x600, PT ;  /* 0x000006000000780c */ /* 0x000fe40003f06070 */
[----:B------:R-:W-:-:S13]  /*0230*/  ISETP.NE.AND P1, PT, R6, 0x600, PT ;  /* 0x000006000600780c */ /* 0x000fda0003f25270 */
[----:B------:R-:W-:Y:S05]  /*0240*/  @!P1 BRA `(.L_x_129) ;  /* 0x0000000000449947 */ /* 0x000fea0003800000 */
[----:B------:R-:W0:Y:S01]  /*0250*/  LDC.64 R8, c[0x0][0x380] ;  /* 0x0000e000ff087b82 */ /* 0x000e220000000a00 */
[----:B------:R-:W-:-:S04]  /*0260*/  LEA.HI R0, R0, 0x1, RZ, 0x17 ;  /* 0x0000000100007811 */ /* 0x000fc800078fb8ff */
[----:B------:R-:W-:-:S05]  /*0270*/  LOP3.LUT R0, R0, 0x3, RZ, 0xc0, !PT ;  /* 0x0000000300007812 */ /* 0x000fca00078ec0ff */
[----:B------:R-:W-:Y:S02]  /*0280*/  IMAD.MOV R0, RZ, RZ, -R0 ;  /* 0x000000ffff007224 */ /* 0x000fe400078e0a00 */
[----:B0-----:R-:W-:-:S04]  /*0290*/  IMAD.WIDE.U32 R8, R7, 0x8, R8 ;  /* 0x0000000807087825 */ /* 0x001fc800078e0008 */
[----:B------:R-:W-:Y:S02]  /*02a0*/  IMAD.MOV.U32 R6, RZ, RZ, R8 ;  /* 0x000000ffff067224 */ /* 0x000fe400078e0008 */
[----:B------:R-:W-:-:S07]  /*02b0*/  IMAD.MOV.U32 R11, RZ, RZ, R9 ;  /* 0x000000ffff0b7224 */ /* 0x000fce00078e0009 */
.L_x_130:
[----:B------:R-:W-:Y:S02]  /*02c0*/  IMAD.MOV.U32 R8, RZ, RZ, R6 ;  /* 0x000000ffff087224 */ /* 0x000fe400078e0006 */
[----:B------:R-:W-:-:S06]  /*02d0*/  IMAD.MOV.U32 R9, RZ, RZ, R11 ;  /* 0x000000ffff097224 */ /* 0x000fcc00078e000b */
[----:B------:R-:W2:Y:S01]  /*02e0*/  LDG.E.64.CONSTANT R8, desc[UR6][R8.64] ;  /* 0x0000000608087981 */ /* 0x000ea2000c1e9b00 */
[----:B------:R-:W-:Y:S01]  /*02f0*/  VIADD R0, R0, 0x1 ;  /* 0x0000000100007836 */ /* 0x000fe20000000000 */
[----:B------:R-:W-:Y:S01]  /*0300*/  IADD3 R6, P2, PT, R6, 0x1000, RZ ;  /* 0x0000100006067810 */ /* 0x000fe20007f5e0ff */
[----:B------:R-:W-:-:S03]  /*0310*/  VIADD R7, R7, 0x200 ;  /* 0x0000020007077836 */ /* 0x000fc60000000000 */
[----:B------:R-:W-:Y:S01]  /*0320*/  ISETP.NE.AND P1, PT, R0, RZ, PT ;  /* 0x000000ff0000720c */ /* 0x000fe20003f25270 */
[----:B------:R-:W-:Y:S01]  /*0330*/  IMAD.X R11, RZ, RZ, R11, P2 ;  /* 0x000000ffff0b7224 */ /* 0x000fe200010e060b */
[----:B--2--5:R-:W-:-:S11]  /*0340*/  DADD R2, R8, R2 ;  /* 0x0000000008027229 */ /* 0x024fd60000000002 */
[----:B------:R-:W-:Y:S05]  /*0350*/  @P1 BRA `(.L_x_130) ;  /* 0xfffffffc00d81947 */ /* 0x000fea000383ffff */
.L_x_129:
[----:B------:R-:W-:Y:S05]  /*0360*/  BSYNC.RECONVERGENT B2 ;  /* 0x0000000000027941 */ /* 0x000fea0003800200 */
.L_x_128:
[----:B------:R-:W-:Y:S05]  /*0370*/  @!P0 BRA `(.L_x_127) ;  /* 0x0000000400688947 */ /* 0x000fea0003800000 */
[----:B------:R-:W-:Y:S01]  /*0380*/  IMAD.IADD R0, R4, 0x1, -R7 ;  /* 0x0000000104007824 */ /* 0x000fe200078e0a07 */
[----:B------:R-:W-:Y:S01]  /*0390*/  BSSY.RECONVERGENT B2, `(.L_x_131) ;  /* 0x0000031000027945 */ /* 0x000fe20003800200 */
[----:B------:R-:W-:-:S03]  /*03a0*/  PLOP3.LUT P0, PT, PT, PT, PT, 0x80, 0x8 ;  /* 0x000000000008781c */ /* 0x000fc60003f0f070 */
[----:B------:R-:W-:-:S13]  /*03b0*/  ISETP.GT.AND P1, PT, R0, 0x1800, PT ;  /* 0x000018000000780c */ /* 0x000fda0003f24270 */
[----:B------:R-:W-:Y:S05]  /*03c0*/  @!P1 BRA `(.L_x_132) ;  /* 0x0000000000b49947 */ /* 0x000fea0003800000 */
[----:B------:R-:W-:Y:S01]  /*03d0*/  PLOP3.LUT P0, PT, PT, PT, PT, 0x8, 0x80 ;  /* 0x000000000080781c */ /* 0x000fe20003f0e170 */
[----:B------:R-:W-:-:S12]  /*03e0*/  VIADD R0, R4, 0xffffe800 ;  /* 0xffffe80004007836 */ /* 0x000fd80000000000 */
.L_x_133:
[----:B------:R-:W0:Y:S02]  /*03f0*/  LDC.64 R32, c[0x0][0x380] ;  /* 0x0000e000ff207b82 */ /* 0x000e240000000a00 */
[----:B0-----:R-:W-:-:S05]  /*0400*/  IMAD.WIDE R14, R7, 0x8, R32 ;  /* 0x00000008070e7825 */ /* 0x001fca00078e0220 */
[----:B------:R-:W2:Y:S04]  /*0410*/  LDG.E.64.CONSTANT R8, desc[UR6][R14.64] ;  /* 0x000000060e087981 */ /* 0x000ea8000c1e9b00 */
[----:B------:R-:W3:Y:S04]  /*0420*/  LDG.E.64.CONSTANT R10, desc[UR6][R14.64+0x1000] ;  /* 0x001000060e0a7981 */ /* 0x000ee8000c1e9b00 */
[----:B------:R-:W4:Y:S01]  /*0430*/  LDG.E.64.CONSTANT R12, desc[UR6][R14.64+0x2000] ;  /* 0x002000060e0c7981 */ /* 0x000f22000c1e9b00 */
[----:B------:R-:W-:-:S03]  /*0440*/  VIADD R41, R7, 0x800 ;  /* 0x0000080007297836 */ /* 0x000fc60000000000 */
[----:B------:R-:W4:Y:S01]  /*0450*/  LDG.E.64.CONSTANT R30, desc[UR6][R14.64+0x3000] ;  /* 0x003000060e1e7981 */ /* 0x000f22000c1e9b00 */
[----:B------:R-:W-:-:S05]  /*0460*/  IMAD.WIDE R40, R41, 0x8, R32 ;  /* 0x0000000829287825 */ /* 0x000fca00078e0220 */
[----:B------:R-:W4:Y:S04]  /*0470*/  LDG.E.64.CONSTANT R28, desc[UR6][R40.64] ;  /* 0x00000006281c7981 */ /* 0x000f28000c1e9b00 */
[----:B------:R-:W4:Y:S04]  /*0480*/  LDG.E.64.CONSTANT R26, desc[UR6][R40.64+0x1000] ;  /* 0x00100006281a7981 */ /* 0x000f28000c1e9b00 */
        /* <DEDUP_REMOVED lines=12> */
[----:B------:R-:W4:Y:S04]  /*0550*/  LDG.E.64.CONSTANT R34, desc[UR6][R44.64+0x2000] ;  /* 0x002000062c227981 */ /* 0x000f28000c1e9b00 */
[----:B------:R-:W4:Y:S01]  /*0560*/  LDG.E.64.CONSTANT R32, desc[UR6][R44.64+0x3000] ;  /* 0x003000062c207981 */ /* 0x000f22000c1e9b00 */
[----:B------:R-:W-:-:S05]  /*0570*/  VIADD R7, R7, 0x2000 ;  /* 0x0000200007077836 */ /* 0x000fca0000000000 */
[----:B------:R-:W-:Y:S01]  /*0580*/  ISETP.GE.AND P1, PT, R7, R0, PT ;  /* 0x000000000700720c */ /* 0x000fe20003f26270 */
[----:B--2--5:R-:W-:-:S08]  /*0590*/  DADD R8, R8, R2 ;  /* 0x0000000008087229 */ /* 0x024fd00000000002 */
[----:B---3--:R-:W-:-:S08]  /*05a0*/  DADD R8, R8, R10 ;  /* 0x0000000008087229 */ /* 0x008fd0000000000a */
[----:B----4-:R-:W-:-:S08]  /*05b0*/  DADD R8, R8, R12 ;  /* 0x0000000008087229 */ /* 0x010fd0000000000c */
[----:B------:R-:W-:-:S08]  /*05c0*/  DADD R8, R8, R30 ;  /* 0x0000000008087229 */ /* 0x000fd0000000001e */
        /* <DEDUP_REMOVED lines=11> */
[----:B------:R-:W-:Y:S01]  /*0680*/  DADD R2, R8, R32 ;  /* 0x0000000008027229 */ /* 0x000fe20000000020 */
[----:B------:R-:W-:Y:S10]  /*0690*/  @!P1 BRA `(.L_x_133) ;  /* 0xfffffffc00549947 */ /* 0x000ff4000383ffff */
.L_x_132:
[----:B------:R-:W-:Y:S05]  /*06a0*/  BSYNC.RECONVERGENT B2 ;  /* 0x0000000000027941 */ /* 0x000fea0003800200 */
.L_x_131:
[----:B------:R-:W-:Y:S01]  /*06b0*/  IMAD.IADD R0, R4, 0x1, -R7 ;  /* 0x0000000104007824 */ /* 0x000fe200078e0a07 */
[----:B------:R-:W-:Y:S04]  /*06c0*/  BSSY.RECONVERGENT B2, `(.L_x_134) ;  /* 0x0000019000027945 */ /* 0x000fe80003800200 */
[----:B------:R-:W-:-:S13]  /*06d0*/  ISETP.GT.AND P1, PT, R0, 0x800, PT ;  /* 0x000008000000780c */ /* 0x000fda0003f24270 */
[----:B------:R-:W-:Y:S05]  /*06e0*/  @!P1 BRA `(.L_x_135) ;  /* 0x0000000000589947 */ /* 0x000fea0003800000 */
        /* <DEDUP_REMOVED lines=12> */
[----:B------:R-:W-:Y:S01]  /*07b0*/  PLOP3.LUT P0, PT, PT, PT, PT, 0x8, 0x80 ;  /* 0x000000000080781c */ /* 0x000fe20003f0e170 */
[----:B------:R-:W-:Y:S01]  /*07c0*/  VIADD R7, R7, 0x1000 ;  /* 0x0000100007077836 */ /* 0x000fe20000000000 */
[----:B--2--5:R-:W-:-:S08]  /*07d0*/  DADD R10, R2, R10 ;  /* 0x00000000020a7229 */ /* 0x024fd0000000000a */
[----:B---3--:R-:W-:-:S08]  /*07e0*/  DADD R10, R10, R12 ;  /* 0x000000000a0a7229 */ /* 0x008fd0000000000c */
[----:B----4-:R-:W-:-:S08]  /*07f0*/  DADD R10, R10, R14 ;  /* 0x000000000a0a7229 */ /* 0x010fd0000000000e */
[----:B------:R-:W-:-:S08]  /*0800*/  DADD R10, R10, R16 ;  /* 0x000000000a0a7229 */ /* 0x000fd00000000010 */
[----:B------:R-:W-:-:S08]  /*0810*/  DADD R10, R10, R20 ;  /* 0x000000000a0a7229 */ /* 0x000fd00000000014 */
[----:B------:R-:W-:-:S08]  /*0820*/  DADD R10, R10, R22 ;  /* 0x000000000a0a7229 */ /* 0x000fd00000000016 */
[----:B------:R-:W-:-:S08]  /*0830*/  DADD R10, R10, R24 ;  /* 0x000000000a0a7229 */ /* 0x000fd00000000018 */
[----:B------:R-:W-:-:S11]  /*0840*/  DADD R2, R10, R26 ;  /* 0x000000000a027229 */ /* 0x000fd6000000001a */
.L_x_135:
[----:B------:R-:W-:Y:S05]  /*0850*/  BSYNC.RECONVERGENT B2 ;  /* 0x0000000000027941 */ /* 0x000fea0003800200 */
.L_x_134:
[----:B------:R-:W-:-:S13]  /*0860*/  ISETP.LT.OR P0, PT, R7, R4, P0 ;  /* 0x000000040700720c */ /* 0x000fda0000701670 */
[----:B------:R-:W-:Y:S05]  /*0870*/  @!P0 BRA `(.L_x_127) ;  /* 0x0000000000288947 */ /* 0x000fea0003800000 */
[----:B------:R-:W0:Y:S02]  /*0880*/  LDC.64 R8, c[0x0][0x380] ;  /* 0x0000e000ff087b82 */ /* 0x000e240000000a00 */
[----:B0-----:R-:W-:-:S05]  /*0890*/  IMAD.WIDE R6, R7, 0x8, R8 ;  /* 0x0000000807067825 */ /* 0x001fca00078e0208 */
[----:B------:R-:W2:Y:S04]  /*08a0*/  LDG.E.64.CONSTANT R8, desc[UR6][R6.64] ;  /* 0x0000000606087981 */ /* 0x000ea8000c1e9b00 */
[----:B------:R-:W3:Y:S04]  /*08b0*/  LDG.E.64.CONSTANT R10, desc[UR6][R6.64+0x1000] ;  /* 0x00100006060a7981 */ /* 0x000ee8000c1e9b00 */
[----:B------:R-:W4:Y:S04]  /*08c0*/  LDG.E.64.CONSTANT R12, desc[UR6][R6.64+0x2000] ;  /* 0x00200006060c7981 */ /* 0x000f28000c1e9b00 */
[----:B------:R-:W4:Y:S01]  /*08d0*/  LDG.E.64.CONSTANT R14, desc[UR6][R6.64+0x3000] ;  /* 0x00300006060e7981 */ /* 0x000f22000c1e9b00 */
[----:B--2--5:R-:W-:-:S08]  /*08e0*/  DADD R8, R2, R8 ;  /* 0x0000000002087229 */ /* 0x024fd00000000008 */
[----:B---3--:R-:W-:-:S08]  /*08f0*/  DADD R8, R8, R10 ;  /* 0x0000000008087229 */ /* 0x008fd0000000000a */
[----:B----4-:R-:W-:-:S08]  /*0900*/  DADD R8, R8, R12 ;  /* 0x0000000008087229 */ /* 0x010fd0000000000c */
[----:B------:R-:W-:-:S11]  /*0910*/  DADD R2, R8, R14 ;  /* 0x0000000008027229 */ /* 0x000fd6000000000e */
.L_x_127:
[----:B------:R-:W-:Y:S05]  /*0920*/  BSYNC.RECONVERGENT B1 ;  /* 0x0000000000017941 */ /* 0x000fea0003800200 */
.L_x_126:
[----:B------:R-:W-:-:S13]  /*0930*/  ISETP.GE.AND P0, PT, R4, 0x200, PT ;  /* 0x000002000400780c */ /* 0x000fda0003f06270 */
[----:B------:R-:W-:Y:S05]  /*0940*/  @!P0 BRA `(.L_x_136) ;  /* 0x0000000400148947 */ /* 0x000fea0003800000 */
[----:B------:R-:W0:Y:S01]  /*0950*/  S2R R12, SR_LANEID ;  /* 0x00000000000c7919 */ /* 0x000e220000000000 */
[----:B-----5:R-:W-:Y:S04]  /*0960*/  SHFL.DOWN PT, R6, R2, 0x1, 0x1f ;  /* 0x08201f0002067f89 */ /* 0x020fe800000e0000 */
        /* <DEDUP_REMOVED lines=12> */
[----:B0-----:R-:W-:-:S10]  /*0a30*/  DADD R6, R6, R8 ;  /* 0x0000000006067229 */ /* 0x001fd40000000008 */
        /* <DEDUP_REMOVED lines=15> */
[----:B-1----:R-:W-:Y:S01]  /*0b30*/  @!P1 LEA R11, R9, R4, 0x18 ;  /* 0x00000004090b9211 */ /* 0x002fe200078ec0ff */
[----:B------:R-:W-:Y:S01]  /*0b40*/  SHFL.DOWN PT, R2, R6, 0x10, 0x1f ;  /* 0x0a001f0006027f89 */ /* 0x000fe200000e0000 */
[----:B------:R-:W-:-:S03]  /*0b50*/  ISETP.NE.AND P0, PT, R5, RZ, PT ;  /* 0x000000ff0500720c */ /* 0x000fc60003f05270 */
[----:B------:R-:W0:Y:S01]  /*0b60*/  SHFL.DOWN PT, R3, R7, 0x10, 0x1f ;  /* 0x0a001f0007037f89 */ /* 0x000e2200000e0000 */
[----:B------:R-:W-:Y:S01]  /*0b70*/  @!P1 IMAD.IADD R11, R0, 0x1, R11 ;  /* 0x00000001000b9824 */ /* 0x000fe200078e020b */
        /* <DEDUP_REMOVED lines=10> */
[----:B------:R-:W0:Y:S04]  /*0c20*/  LDS.64 R4, [UR4+0x18] ;  /* 0x00001804ff047984 */ /* 0x000e280008000a00 */
[----:B-1----:R-:W1:Y:S04]  /*0c30*/  LDS.128 R8, [UR4+0x20] ;  /* 0x00002004ff087984 */ /* 0x002e680008000c00 */
        /* <DEDUP_REMOVED lines=22> */
.L_x_136:
[----:B------:R-:W-:Y:S01]  /*0da0*/  LOP3.LUT R0, R5, 0x3e0, RZ, 0xc0, !PT ;  /* 0x000003e005007812 */ /* 0x000fe200078ec0ff */
[----:B------:R-:W0:Y:S03]  /*0db0*/  S2R R10, SR_LANEID ;  /* 0x00000000000a7919 */ /* 0x000e260000000000 */
[----:B------:R-:W-:Y:S01]  /*0dc0*/  LOP3.LUT R9, RZ, R0, RZ, 0x33, !PT ;  /* 0x00000000ff097212 */ /* 0x000fe200078e33ff */
[----:B------:R-:W-:-:S04]  /*0dd0*/  VIADD R7, R0, 0x20 ;  /* 0x0000002000077836 */ /* 0x000fc80000000000 */
[----:B------:R-:W-:Y:S01]  /*0de0*/  IMAD.IADD R9, R9, 0x1, R4 ;  /* 0x0000000109097824 */ /* 0x000fe200078e0204 */
[----:B------:R-:W-:-:S04]  /*0df0*/  ISETP.GT.AND P0, PT, R7, R4, PT ;  /* 0x000000040700720c */ /* 0x000fc80003f04270 */
[----:B------:R-:W-:-:S05]  /*0e00*/  SEL R11, R9, 0x1f, P0 ;  /* 0x0000001f090b7807 */ /* 0x000fca0000000000 */
[----:B-----5:R-:W-:Y:S04]  /*0e10*/  SHFL.DOWN PT, R6, R2, 0x1, R11 ;  /* 0x0820000002067989 */ /* 0x020fe800000e000b */
        /* <DEDUP_REMOVED lines=31> */
[----:B------:R-:W-:Y:S02]  /*1010*/  @!P1 MOV R9, 0x400 ;  /* 0x0000040000099802 */ /* 0x000fe40000000f00 */
        /* <DEDUP_REMOVED lines=14> */
[----:B------:R-:W-:Y:S01]  /*1100*/  ISETP.GT.AND P1, PT, R4, 0x20, PT ;  /* 0x000000200400780c */ /* 0x000fe20003f24270 */
[----:B-1----:R-:W-:-:S09]  /*1110*/  ULEA UR4, UR5, UR4, 0x18 ;  /* 0x0000000405047291 */ /* 0x002fd2000f8ec0ff */
[----:B------:R-:W1:Y:S04]  /*1120*/  LDS.64 R6, [UR4+0x18] ;  /* 0x00001804ff067984 */ /* 0x000e680008000a00 */
[----:B------:R-:W2:Y:S04]  /*1130*/  LDS.128 R12, [UR4+0x20] ;  /* 0x00002004ff0c7984 */ /* 0x000ea80008000c00 */
[----:B0-----:R-:W0:Y:S01]  /*1140*/  LDS.128 R8, [UR4+0x30] ;  /* 0x00003004ff087984 */ /* 0x001e220008000c00 */
[----:B-1----:R-:W-:-:S10]  /*1150*/  DADD R6, R2, R6 ;  /* 0x0000000002067229 */ /* 0x002fd40000000006 */
[----:B------:R-:W-:Y:S02]  /*1160*/  FSEL R2, R6, R2, P1 ;  /* 0x0000000206027208 */ /* 0x000fe40000800000 */
[----:B------:R-:W-:Y:S02]  /*1170*/  FSEL R3, R7, R3, P1 ;  /* 0x0000000307037208 */ /* 0x000fe40000800000 */
[----:B------:R-:W-:-:S04]  /*1180*/  ISETP.GT.AND P1, PT, R4, 0x40, PT ;  /* 0x000000400400780c */ /* 0x000fc80003f24270 */
        /* <DEDUP_REMOVED lines=61> */
.L_x_123:
[----:B------:R-:W0:Y:S01]  /*1560*/  S2R R41, SR_TID.X ;  /* 0x0000000000297919 */ /* 0x000e220000002100 */
[----:B------:R-:W1:Y:S02]  /*1570*/  LDCU.64 UR4, c[0x0][0x380] ;  /* 0x00007000ff0477ac */ /* 0x000e640008000a00 */
[----:B-1----:R-:W-:Y:S02]  /*1580*/  IMAD.U32 R2, RZ, RZ, UR4 ;  /* 0x00000004ff027e24 */ /* 0x002fe4000f8e00ff */
[----:B------:R-:W-:Y:S02]  /*1590*/  IMAD.U32 R3, RZ, RZ, UR5 ;  /* 0x00000005ff037e24 */ /* 0x000fe4000f8e00ff */
[----:B0-----:R-:W-:-:S05]  /*15a0*/  IMAD.WIDE.U32 R18, R41, 0x8, R2 ;  /* 0x0000000829127825 */ /* 0x001fca00078e0002 */
[----:B------:R-:W2:Y:S04]  /*15b0*/  LDG.E.64.CONSTANT R20, desc[UR6][R18.64] ;  /* 0x0000000612147981 */ /* 0x000ea8000c1e9b00 */
[----:B------:R-:W2:Y:S04]  /*15c0*/  LDG.E.64.CONSTANT R6, desc[UR6][R18.64+0x1000] ;  /* 0x0010000612067981 */ /* 0x000ea8000c1e9b00 */
[----:B------:R-:W3:Y:S04]  /*15d0*/  LDG.E.64.CONSTANT R8, desc[UR6][R18.64+0x2000] ;  /* 0x0020000612087981 */ /* 0x000ee8000c1e9b00 */
[----:B------:R-:W4:Y:S04]  /*15e0*/  LDG.E.64.CONSTANT R10, desc[UR6][R18.64+0x3000] ;  /* 0x00300006120a7981 */ /* 0x000f28000c1e9b00 */
[----:B------:R-:W5:Y:S04]  /*15f0*/  LDG.E.64.CONSTANT R12, desc[UR6][R18.64+0x4000] ;  /* 0x00400006120c7981 */ /* 0x000f68000c1e9b00 */
[----:B------:R-:W5:Y:S04]  /*1600*/  LDG.E.64.CONSTANT R14, desc[UR6][R18.64+0x5000] ;  /* 0x00500006120e7981 */ /* 0x000f68000c1e9b00 */
[----:B------:R-:W5:Y:S01]  /*1610*/  LDG.E.64.CONSTANT R16, desc[UR6][R18.64+0x6000] ;  /* 0x0060000612107981 */ /* 0x000f62000c1e9b00 */
[----:B------:R-:W-:Y:S01]  /*1620*/  ISETP.GE.U32.AND P0, PT, R4, 0x1c00, PT ;  /* 0x00001c000400780c */ /* 0x000fe20003f06070 */
[----:B------:R-:W-:Y:S01]  /*1630*/  UMOV UR4, 0xe00 ;  /* 0x00000e0000047882 */ /* 0x000fe20000000000 */
[----:B--2---:R-:W-:-:S08]  /*1640*/  DADD R6, R20, R6 ;  /* 0x0000000014067229 */ /* 0x004fd00000000006 */
[----:B---3--:R-:W-:-:S08]  /*1650*/  DADD R6, R8, R6 ;  /* 0x0000000008067229 */ /* 0x008fd00000000006 */
[----:B----4-:R-:W-:-:S08]  /*1660*/  DADD R6, R10, R6 ;  /* 0x000000000a067229 */ /* 0x010fd00000000006 */
[----:B-----5:R-:W-:-:S08]  /*1670*/  DADD R6, R12, R6 ;  /* 0x000000000c067229 */ /* 0x020fd00000000006 */
[----:B------:R-:W-:-:S08]  /*1680*/  DADD R6, R14, R6 ;  /* 0x000000000e067229 */ /* 0x000fd00000000006 */
[----:B------:R-:W-:Y:S01]  /*1690*/  DADD R6, R16, R6 ;  /* 0x0000000010067229 */ /* 0x000fe20000000006 */
[----:B------:R-:W-:Y:S10]  /*16a0*/  @!P0 BRA `(.L_x_138) ;  /* 0x00000000006c8947 */ /* 0x000ff40003800000 */
[----:B------:R-:W0:Y:S01]  /*16b0*/  LDC R22, c[0x0][0x390] ;  /* 0x0000e400ff167b82 */ /* 0x000e220000000800 */
[----:B------:R-:W-:Y:S01]  /*16c0*/  VIADD R23, R4, 0xfffff200 ;  /* 0xfffff20004177836 */ /* 0x000fe20000000000 */
[----:B------:R-:W-:-:S06]  /*16d0*/  UMOV UR4, 0xe00 ;  /* 0x00000e0000047882 */ /* 0x000fcc0000000000 */
[----:B------:R-:W1:Y:S02]  /*16e0*/  LDC.64 R2, c[0x0][0x380] ;  /* 0x0000e000ff027b82 */ /* 0x000e640000000a00 */
.L_x_140:
[----:B------:R-:W-:-:S04]  /*16f0*/  VIADD R9, R41, UR4 ;  /* 0x0000000429097c36 */ /* 0x000fc80008000000 */
[----:B-1----:R-:W-:-:S05]  /*1700*/  IMAD.WIDE.U32 R8, R9, 0x8, R2 ;  /* 0x0000000809087825 */ /* 0x002fca00078e0002 */
[----:B------:R-:W2:Y:S04]  /*1710*/  LDG.E.64.CONSTANT R4, desc[UR6][R8.64] ;  /* 0x0000000608047981 */ /* 0x000ea8000c1e9b00 */
[----:B------:R-:W3:Y:S04]  /*1720*/  LDG.E.64.CONSTANT R10, desc[UR6][R8.64+0x1000] ;  /* 0x00100006080a7981 */ /* 0x000ee8000c1e9b00 */
[----:B------:R-:W4:Y:S04]  /*1730*/  LDG.E.64.CONSTANT R12, desc[UR6][R8.64+0x2000] ;  /* 0x00200006080c7981 */ /* 0x000f28000c1e9b00 */
[----:B------:R-:W5:Y:S04]  /*1740*/  LDG.E.64.CONSTANT R14, desc[UR6][R8.64+0x3000] ;  /* 0x00300006080e7981 */ /* 0x000f68000c1e9b00 */
[----:B------:R-:W5:Y:S04]  /*1750*/  LDG.E.64.CONSTANT R16, desc[UR6][R8.64+0x4000] ;  /* 0x0040000608107981 */ /* 0x000f68000c1e9b00 */
[----:B------:R-:W5:Y:S04]  /*1760*/  LDG.E.64.CONSTANT R18, desc[UR6][R8.64+0x5000] ;  /* 0x0050000608127981 */ /* 0x000f68000c1e9b00 */
[----:B------:R-:W5:Y:S01]  /*1770*/  LDG.E.64.CONSTANT R20, desc[UR6][R8.64+0x6000] ;  /* 0x0060000608147981 */ /* 0x000f62000c1e9b00 */
[----:B--2---:R-:W-:-:S08]  /*1780*/  DADD R4, R4, R6 ;  /* 0x0000000004047229 */ /* 0x004fd00000000006 */
[----:B---3--:R-:W-:-:S08]  /*1790*/  DADD R4, R10, R4 ;  /* 0x000000000a047229 */ /* 0x008fd00000000004 */
[----:B----4-:R-:W-:-:S08]  /*17a0*/  DADD R4, R12, R4 ;  /* 0x000000000c047229 */ /* 0x010fd00000000004 */
[----:B-----5:R-:W-:-:S08]  /*17b0*/  DADD R4, R14, R4 ;  /* 0x000000000e047229 */ /* 0x020fd00000000004 */
[----:B------:R-:W-:Y:S01]  /*17c0*/  DADD R16, R16, R4 ;  /* 0x0000000010107229 */ /* 0x000fe20000000004 */
[----:B0-----:R-:W-:-:S04]  /*17d0*/  IMAD.MOV.U32 R4, RZ, RZ, R22 ;  /* 0x000000ffff047224 */ /* 0x001fc800078e0016 */
[----:B------:R-:W-:-:S03]  /*17e0*/  VIADD R0, R4, -UR4 ;  /* 0x8000000404007c36 */ /* 0x000fc60008000000 */
[----:B------:R-:W-:Y:S02]  /*17f0*/  DADD R16, R18, R16 ;  /* 0x0000000012107229 */ /* 0x000fe40000000010 */
[----:B------:R-:W-:-:S06]  /*1800*/  ISETP.GE.AND P0, PT, R0, 0xe00, PT ;  /* 0x00000e000000780c */ /* 0x000fcc0003f06270 */
[----:B------:R-:W-:-:S07]  /*1810*/  DADD R6, R20, R16 ;  /* 0x0000000014067229 */ /* 0x000fce0000000010 */
[----:B------:R-:W-:Y:S05]  /*1820*/  @!P0 BRA `(.L_x_139) ;  /* 0x00000008001c8947 */ /* 0x000fea0003800000 */
[----:B------:R-:W-:-:S06]  /*1830*/  UIADD3 UR4, UPT, UPT, UR4, 0xe00, URZ ;  /* 0x00000e0004047890 */ /* 0x000fcc000fffe0ff */
[----:B------:R-:W-:-:S13]  /*1840*/  ISETP.LT.AND P0, PT, R23, UR4, PT ;  /* 0x0000000417007c0c */ /* 0x000fda000bf01270 */
[----:B------:R-:W-:Y:S05]  /*1850*/  @!P0 BRA `(.L_x_140) ;  /* 0xfffffffc00a48947 */ /* 0x000fea000383ffff */
.L_x_138:
[----:B------:R-:W-:-:S13]  /*1860*/  ISETP.LE.AND P0, PT, R4, UR4, PT ;  /* 0x0000000404007c0c */ /* 0x000fda000bf03270 */
[----:B------:R-:W-:Y:S05]  /*1870*/  @P0 BRA `(.L_x_139) ;  /* 0x0000000800080947 */ /* 0x000fea0003800000 */
[----:B------:R-:W-:Y:S01]  /*1880*/  VIADD R0, R4, -UR4 ;  /* 0x8000000404007c36 */ /* 0x000fe20008000000 */
[----:B------:R-:W-:Y:S04]  /*1890*/  BSSY.RECONVERGENT B1, `(.L_x_139) ;  /* 0x0000080000017945 */ /* 0x000fe80003800200 */
[----:B------:R-:W-:-:S13]  /*18a0*/  ISETP.GE.AND P0, PT, R41, R0, PT ;  /* 0x000000002900720c */ /* 0x000fda0003f06270 */
[----:B------:R-:W-:Y:S05]  /*18b0*/  @P0 BRA `(.L_x_141) ;  /* 0x0000000400f40947 */ /* 0x000fea0003800000 */
[----:B------:R-:W-:Y:S01]  /*18c0*/  LOP3.LUT R5, RZ, R41, RZ, 0x33, !PT ;  /* 0x00000029ff057212 */ /* 0x000fe200078e33ff */
[----:B------:R-:W-:Y:S01]  /*18d0*/  BSSY.RECONVERGENT B2, `(.L_x_142) ;  /* 0x0000014000027945 */ /* 0x000fe20003800200 */
[----:B------:R-:W-:Y:S02]  /*18e0*/  IMAD.MOV.U32 R45, RZ, RZ, R41 ;  /* 0x000000ffff2d7224 */ /* 0x000fe400078e0029 */
[----:B------:R-:W-:-:S04]  /*18f0*/  IADD3 R4, PT, PT, R4, -UR4, R5 ;  /* 0x8000000404047c10 */ /* 0x000fc8000fffe005 */
[C---:B------:R-:W-:Y:S02]  /*1900*/  LOP3.LUT R5, R4.reuse, 0x600, RZ, 0xc0, !PT ;  /* 0x0000060004057812 */ /* 0x040fe400078ec0ff */
[----:B------:R-:W-:Y:S02]  /*1910*/  ISETP.GE.U32.AND P1, PT, R4, 0x600, PT ;  /* 0x000006000400780c */ /* 0x000fe40003f26070 */
[----:B------:R-:W-:-:S13]  /*1920*/  ISETP.NE.AND P0, PT, R5, 0x600, PT ;  /* 0x000006000500780c */ /* 0x000fda0003f05270 */
[----:B------:R-:W-:Y:S05]  /*1930*/  @!P0 BRA `(.L_x_143) ;  /* 0x0000000000348947 */ /* 0x000fea0003800000 */
[----:B------:R-:W-:Y:S01]  /*1940*/  LEA.HI R4, R4, 0x1, RZ, 0x17 ;  /* 0x0000000104047811 */ /* 0x000fe200078fb8ff */
[----:B------:R-:W-:Y:S02]  /*1950*/  VIADD R9, R41, UR4 ;  /* 0x0000000429097c36 */ /* 0x000fe40008000000 */
[----:B------:R-:W-:Y:S01]  /*1960*/  IMAD.MOV.U32 R45, RZ, RZ, R41 ;  /* 0x000000ffff2d7224 */ /* 0x000fe200078e0029 */
[----:B------:R-:W-:-:S05]  /*1970*/  LOP3.LUT R4, R4, 0x3, RZ, 0xc0, !PT ;  /* 0x0000000304047812 */ /* 0x000fca00078ec0ff */
[----:B------:R-:W-:-:S07]  /*1980*/  IMAD.MOV R8, RZ, RZ, -R4 ;  /* 0x000000ffff087224 */ /* 0x000fce00078e0a04 */
.L_x_144:
[----:B------:R-:W-:-:S06]  /*1990*/  IMAD.WIDE.U32 R4, R9, 0x8, R2 ;  /* 0x0000000809047825 */ /* 0x000fcc00078e0002 */
[----:B------:R-:W2:Y:S01]  /*19a0*/  LDG.E.64.CONSTANT R4, desc[UR6][R4.64] ;  /* 0x0000000604047981 */ /* 0x000ea2000c1e9b00 */
[----:B------:R-:W-:Y:S02]  /*19b0*/  VIADD R8, R8, 0x1 ;  /* 0x0000000108087836 */ /* 0x000fe40000000000 */
[----:B------:R-:W-:Y:S02]  /*19c0*/  VIADD R45, R45, 0x200 ;  /* 0x000002002d2d7836 */ /* 0x000fe40000000000 */
[----:B------:R-:W-:Y:S01]  /*19d0*/  VIADD R9, R9, 0x200 ;  /* 0x0000020009097836 */ /* 0x000fe20000000000 */
[----:B------:R-:W-:Y:S01]  /*19e0*/  ISETP.NE.AND P0, PT, R8, RZ, PT ;  /* 0x000000ff0800720c */ /* 0x000fe20003f05270 */
[----:B--2---:R-:W-:-:S12]  /*19f0*/  DADD R6, R4, R6 ;  /* 0x0000000004067229 */ /* 0x004fd80000000006 */
[----:B------:R-:W-:Y:S05]  /*1a00*/  @P0 BRA `(.L_x_144) ;  /* 0xfffffffc00e00947 */ /* 0x000fea000383ffff */
.L_x_143:
[----:B------:R-:W-:Y:S05]  /*1a10*/  BSYNC.RECONVERGENT B2 ;  /* 0x0000000000027941 */ /* 0x000fea0003800200 */
.L_x_142:
[----:B------:R-:W-:Y:S05]  /*1a20*/  @!P1 BRA `(.L_x_141) ;  /* 0x0000000400989947 */ /* 0x000fea0003800000 */
[----:B------:R-:W0:Y:S01]  /*1a30*/  LDCU.64 UR8, c[0x0][0x380] ;  /* 0x00007000ff0877ac */ /* 0x000e220008000a00 */
[----:B------:R-:W-:Y:S01]  /*1a40*/  IMAD.IADD R9, R0, 0x1, -R45 ;  /* 0x0000000100097824 */ /* 0x000fe200078e0a2d */
[C---:B------:R-:W-:Y:S01]  /*1a50*/  IADD3 R5, P0, PT, R45.reuse, UR4, RZ ;  /* 0x000000042d057c10 */ /* 0x040fe2000ff1e0ff */
[----:B------:R-:W-:Y:S01]  /*1a60*/  BSSY.RECONVERGENT B2, `(.L_x_145) ;  /* 0x0000039000027945 */ /* 0x000fe20003800200 */
[----:B------:R-:W-:Y:S02]  /*1a70*/  VIADD R43, R45, UR4 ;  /* 0x000000042d2b7c36 */ /* 0x000fe40008000000 */
[----:B------:R-:W-:Y:S01]  /*1a80*/  ISETP.GT.AND P1, PT, R9, 0x1800, PT ;  /* 0x000018000900780c */ /* 0x000fe20003f24270 */
[----:B------:R-:W-:Y:S01]  /*1a90*/  IMAD.X R8, RZ, RZ, RZ, P0 ;  /* 0x000000ffff087224 */ /* 0x000fe200000e06ff */
[----:B0-----:R-:W-:-:S04]  /*1aa0*/  LEA R4, P0, R5, UR8, 0x3 ;  /* 0x0000000805047c11 */ /* 0x001fc8000f8018ff */
[----:B------:R-:W-:Y:S02]  /*1ab0*/  LEA.HI.X R5, R5, UR9, R8, 0x3, P0 ;  /* 0x0000000905057c11 */ /* 0x000fe400080f1c08 */
[----:B------:R-:W-:-:S05]  /*1ac0*/  IADD3 R4, P0, PT, R4, 0x2000, RZ ;  /* 0x0000200004047810 */ /* 0x000fca0007f1e0ff */
[----:B------:R-:W-:Y:S01]  /*1ad0*/  IMAD.X R5, RZ, RZ, R5, P0 ;  /* 0x000000ffff057224 */ /* 0x000fe200000e0605 */
[----:B------:R-:W-:Y:S01]  /*1ae0*/  PLOP3.LUT P0, PT, PT, PT, PT, 0x80, 0x8 ;  /* 0x000000000008781c */ /* 0x000fe20003f0f070 */
[----:B------:R-:W-:-:S12]  /*1af0*/  @!P1 BRA `(.L_x_146) ;  /* 0x0000000000bc9947 */ /* 0x000fd80003800000 */
[----:B------:R-:W-:Y:S01]  /*1b00*/  PLOP3.LUT P0, PT, PT, PT, PT, 0x8, 0x80 ;  /* 0x000000000080781c */ /* 0x000fe20003f0e170 */
[----:B------:R-:W-:-:S12]  /*1b10*/  VIADD R40, R0, 0xffffe800 ;  /* 0xffffe80000287836 */ /* 0x000fd80000000000 */
.L_x_147:
[C---:B------:R-:W-:Y:S01]  /*1b20*/  IMAD.WIDE.U32 R38, R43.reuse, 0x8, R2 ;  /* 0x000000082b267825 */ /* 0x040fe200078e0002 */
[----:B------:R-:W2:Y:S04]  /*1b30*/  LDG.E.64.CONSTANT R8, desc[UR6][R4.64+-0x1000] ;  /* 0xfff0000604087981 */ /* 0x000ea8000c1e9b00 */
[----:B------:R-:W3:Y:S04]  /*1b40*/  LDG.E.64.CONSTANT R10, desc[UR6][R4.64] ;  /* 0x00000006040a7981 */ /* 0x000ee8000c1e9b00 */
[----:B------:R-:W4:Y:S01]  /*1b50*/  LDG.E.64.CONSTANT R38, desc[UR6][R38.64] ;  /* 0x0000000626267981 */ /* 0x000f22000c1e9b00 */
[----:B------:R-:W-:-:S03]  /*1b60*/  VIADD R15, R43, 0x800 ;  /* 0x000008002b0f7836 */ /* 0x000fc60000000000 */
[----:B------:R-:W5:Y:S01]  /*1b70*/  LDG.E.64.CONSTANT R12, desc[UR6][R4.64+0x1000] ;  /* 0x00100006040c7981 */ /* 0x000f62000c1e9b00 */
[----:B------:R-:W-:-:S03]  /*1b80*/  IMAD.WIDE.U32 R14, R15, 0x8, R2 ;  /* 0x000000080f0e7825 */ /* 0x000fc600078e0002 */
[----:B------:R-:W5:Y:S04]  /*1b90*/  LDG.E.64.CONSTANT R16, desc[UR6][R4.64+0x3000] ;  /* 0x0030000604107981 */ /* 0x000f68000c1e9b00 */
[----:B------:R-:W5:Y:S04]  /*1ba0*/  LDG.E.64.CONSTANT R14, desc[UR6][R14.64] ;  /* 0x000000060e0e7981 */ /* 0x000f68000c1e9b00 */
[----:B------:R-:W5:Y:S01]  /*1bb0*/  LDG.E.64.CONSTANT R18, desc[UR6][R4.64+0x4000] ;  /* 0x0040000604127981 */ /* 0x000f62000c1e9b00 */
        /* <DEDUP_REMOVED lines=11> */
[----:B------:R-:W5:Y:S04]  /*1c70*/  LDG.E.64.CONSTANT R34, desc[UR6][R4.64+0xc000] ;  /* 0x00c0000604227981 */ /* 0x000f68000c1e9b00 */
[----:B------:R0:W5:Y:S01]  /*1c80*/  LDG.E.64.CONSTANT R36, desc[UR6][R4.64+0xd000] ;  /* 0x00d0000604247981 */ /* 0x000162000c1e9b00 */
[----:B------:R-:W-:-:S05]  /*1c90*/  VIADD R45, R45, 0x2000 ;  /* 0x000020002d2d7836 */ /* 0x000fca0000000000 */
[----:B------:R-:W-:Y:S02]  /*1ca0*/  ISETP.GE.AND P1, PT, R45, R40, PT ;  /* 0x000000282d00720c */ /* 0x000fe40003f26270 */
[----:B0-----:R-:W-:Y:S01]  /*1cb0*/  IADD3 R4, P2, PT, R4, 0x10000, RZ ;  /* 0x0001000004047810 */ /* 0x001fe20007f5e0ff */
[----:B------:R-:W-:-:S04]  /*1cc0*/  VIADD R43, R43, 0x2000 ;  /* 0x000020002b2b7836 */ /* 0x000fc80000000000 */
[----:B------:R-:W-:Y:S01]  /*1cd0*/  IMAD.X R5, RZ, RZ, R5, P2 ;  /* 0x000000ffff057224 */ /* 0x000fe200010e0605 */
[----:B----4-:R-:W-:-:S08]  /*1ce0*/  DADD R38, R38, R6 ;  /* 0x0000000026267229 */ /* 0x010fd00000000006 */
[----:B--2---:R-:W-:-:S08]  /*1cf0*/  DADD R8, R38, R8 ;  /* 0x0000000026087229 */ /* 0x004fd00000000008 */
[----:B---3--:R-:W-:-:S08]  /*1d00*/  DADD R8, R8, R10 ;  /* 0x0000000008087229 */ /* 0x008fd0000000000a */
[----:B-----5:R-:W-:-:S08]  /*1d10*/  DADD R8, R8, R12 ;  /* 0x0000000008087229 */ /* 0x020fd0000000000c */
        /* <DEDUP_REMOVED lines=13> */
.L_x_146:
[----:B------:R-:W-:Y:S05]  /*1df0*/  BSYNC.RECONVERGENT B2 ;  /* 0x0000000000027941 */ /* 0x000fea0003800200 */
.L_x_145:
[----:B------:R-:W-:Y:S01]  /*1e00*/  IMAD.IADD R8, R0, 0x1, -R45 ;  /* 0x0000000100087824 */ /* 0x000fe200078e0a2d */
[----:B------:R-:W-:Y:S04]  /*1e10*/  BSSY.RECONVERGENT B2, `(.L_x_148) ;  /* 0x000001c000027945 */ /* 0x000fe80003800200 */
[----:B------:R-:W-:-:S13]  /*1e20*/  ISETP.GT.AND P1, PT, R8, 0x800, PT ;  /* 0x000008000800780c */ /* 0x000fda0003f24270 */
[----:B------:R-:W-:Y:S05]  /*1e30*/  @!P1 BRA `(.L_x_149) ;  /* 0x0000000000649947 */ /* 0x000fea0003800000 */
        /* <DEDUP_REMOVED lines=9> */
[----:B------:R-:W5:Y:S04]  /*1ed0*/  LDG.E.64.CONSTANT R22, desc[UR6][R4.64+0x4000] ;  /* 0x0040000604167981 */ /* 0x000f68000c1e9b00 */
[----:B------:R0:W5:Y:S01]  /*1ee0*/  LDG.E.64.CONSTANT R8, desc[UR6][R4.64+0x5000] ;  /* 0x0050000604087981 */ /* 0x000162000c1e9b00 */
[----:B------:R-:W-:Y:S01]  /*1ef0*/  PLOP3.LUT P0, PT, PT, PT, PT, 0x8, 0x80 ;  /* 0x000000000080781c */ /* 0x000fe20003f0e170 */
[----:B------:R-:W-:-:S02]  /*1f00*/  VIADD R45, R45, 0x1000 ;  /* 0x000010002d2d7836 */ /* 0x000fc40000000000 */
[----:B------:R-:W-:Y:S01]  /*1f10*/  VIADD R43, R43, 0x1000 ;  /* 0x000010002b2b7836 */ /* 0x000fe20000000000 */
[----:B----4-:R-:W-:-:S08]  /*1f20*/  DADD R6, R6, R10 ;  /* 0x0000000006067229 */ /* 0x010fd0000000000a */
[----:B--2---:R-:W-:-:S08]  /*1f30*/  DADD R6, R6, R12 ;  /* 0x0000000006067229 */ /* 0x004fd0000000000c */
[----:B---3--:R-:W-:-:S08]  /*1f40*/  DADD R6, R6, R14 ;  /* 0x0000000006067229 */ /* 0x008fd0000000000e */
[----:B-----5:R-:W-:-:S08]  /*1f50*/  DADD R6, R6, R16 ;  /* 0x0000000006067229 */ /* 0x020fd00000000010 */
[----:B------:R-:W-:-:S08]  /*1f60*/  DADD R6, R6, R18 ;  /* 0x0000000006067229 */ /* 0x000fd00000000012 */
[----:B------:R-:W-:Y:S01]  /*1f70*/  DADD R6, R6, R20 ;  /* 0x0000000006067229 */ /* 0x000fe20000000014 */
[----:B------:R-:W-:-:S07]  /*1f80*/  IADD3 R10, P1, PT, R4, 0x8000, RZ ;  /* 0x00008000040a7810 */ /* 0x000fce0007f3e0ff */
[----:B------:R-:W-:Y:S01]  /*1f90*/  DADD R6, R6, R22 ;  /* 0x0000000006067229 */ /* 0x000fe20000000016 */
[----:B0-----:R-:W-:Y:S02]  /*1fa0*/  IMAD.X R5, RZ, RZ, R5, P1 ;  /* 0x000000ffff057224 */ /* 0x001fe400008e0605 */
[----:B------:R-:W-:-:S05]  /*1fb0*/  IMAD.MOV.U32 R4, RZ, RZ, R10 ;  /* 0x000000ffff047224 */ /* 0x000fca00078e000a */
[----:B------:R-:W-:-:S11]  /*1fc0*/  DADD R6, R6, R8 ;  /* 0x0000000006067229 */ /* 0x000fd60000000008 */
.L_x_149:
[----:B------:R-:W-:Y:S05]  /*1fd0*/  BSYNC.RECONVERGENT B2 ;  /* 0x0000000000027941 */ /* 0x000fea0003800200 */
.L_x_148:
[----:B------:R-:W-:-:S13]  /*1fe0*/  ISETP.LT.OR P0, PT, R45, R0, P0 ;  /* 0x000000002d00720c */ /* 0x000fda0000701670 */
[----:B------:R-:W-:Y:S05]  /*1ff0*/  @!P0 BRA `(.L_x_141) ;  /* 0x0000000000248947 */ /* 0x000fea0003800000 */
[----:B------:R-:W-:Y:S01]  /*2000*/  IMAD.WIDE.U32 R2, R43, 0x8, R2 ;  /* 0x000000082b027825 */ /* 0x000fe200078e0002 */
[----:B------:R-:W2:Y:S04]  /*2010*/  LDG.E.64.CONSTANT R8, desc[UR6][R4.64+-0x1000] ;  /* 0xfff0000604087981 */ /* 0x000ea8000c1e9b00 */
[----:B------:R-:W3:Y:S04]  /*2020*/  LDG.E.64.CONSTANT R10, desc[UR6][R4.64] ;  /* 0x00000006040a7981 */ /* 0x000ee8000c1e9b00 */
[----:B------:R-:W4:Y:S04]  /*2030*/  LDG.E.64.CONSTANT R2, desc[UR6][R2.64] ;  /* 0x0000000602027981 */ /* 0x000f28000c1e9b00 */
[----:B------:R-:W5:Y:S01]  /*2040*/  LDG.E.64.CONSTANT R12, desc[UR6][R4.64+0x1000] ;  /* 0x00100006040c7981 */ /* 0x000f62000c1e9b00 */
[----:B----4-:R-:W-:-:S08]  /*2050*/  DADD R6, R6, R2 ;  /* 0x0000000006067229 */ /* 0x010fd00000000002 */
[----:B--2---:R-:W-:-:S08]  /*2060*/  DADD R6, R6, R8 ;  /* 0x0000000006067229 */ /* 0x004fd00000000008 */
[----:B---3--:R-:W-:-:S08]  /*2070*/  DADD R6, R6, R10 ;  /* 0x0000000006067229 */ /* 0x008fd0000000000a */
[----:B-----5:R-:W-:-:S11]  /*2080*/  DADD R6, R6, R12 ;  /* 0x0000000006067229 */ /* 0x020fd6000000000c */
.L_x_141:
[----:B------:R-:W-:Y:S05]  /*2090*/  BSYNC.RECONVERGENT B1 ;  /* 0x0000000000017941 */ /* 0x000fea0003800200 */
.L_x_139:
        /* <DEDUP_REMOVED lines=25> */
[----:B-1----:R-:W-:Y:S01]  /*2230*/  @!P1 LEA R11, R11, R8, 0x18 ;  /* 0x000000080b0b9211 */ /* 0x002fe200078ec0ff */
[----:B0-----:R-:W-:-:S10]  /*2240*/  DADD R2, R2, R6 ;  /* 0x0000000002027229 */ /* 0x001fd40000000006 */
[----:B------:R-:W-:Y:S02]  /*2250*/  FSEL R4, R6, R2, P0 ;  /* 0x0000000206047208 */ /* 0x000fe40000000000 */
[----:B------:R-:W-:Y:S02]  /*2260*/  FSEL R5, R7, R3, P0 ;  /* 0x0000000307057208 */ /* 0x000fe40000000000 */
[----:B------:R-:W-:Y:S01]  /*2270*/  @!P1 SHF.R.U32.HI R6, RZ, 0x2, R41 ;  /* 0x00000002ff069819 */ /* 0x000fe20000011629 */
[----:B------:R-:W-:Y:S01]  /*2280*/  SHFL.DOWN PT, R2, R4, 0x10, 0x1f ;  /* 0x0a001f0004027f89 */ /* 0x000fe200000e0000 */
[----:B------:R-:W-:Y:S02]  /*2290*/  ISETP.NE.AND P0, PT, R41, RZ, PT ;  /* 0x000000ff2900720c */ /* 0x000fe40003f05270 */
[----:B------:R-:W-:Y:S01]  /*22a0*/  @!P1 LOP3.LUT R6, R6, 0xf8, RZ, 0xc0, !PT ;  /* 0x000000f806069812 */ /* 0x000fe200078ec0ff */
[----:B------:R-:W0:Y:S04]  /*22b0*/  SHFL.DOWN PT, R3, R5, 0x10, 0x1f ;  /* 0x0a001f0005037f89 */ /* 0x000e2800000e0000 */
[----:B------:R-:W-:Y:S01]  /*22c0*/  @!P1 IMAD.IADD R11, R6, 0x1, R11 ;  /* 0x00000001060b9824 */ /* 0x000fe200078e020b */
[----:B0-----:R-:W-:-:S07]  /*22d0*/  DADD R2, R2, R4 ;  /* 0x0000000002027229 */ /* 0x001fce0000000004 */
[----:B------:R0:W-:Y:S01]  /*22e0*/  @!P1 STS.64 [R11+0x10], R2 ;  /* 0x000010020b009388 */ /* 0x0001e20000000a00 */
[----:B------:R-:W-:Y:S01]  /*22f0*/  BAR.SYNC.DEFER_BLOCKING 0x0 ;  /* 0x0000000000007b1d */ /* 0x000fe20000010000 */
[----:B------:R-:W-:-:S04]  /*2300*/  ISETP.GT.AND P1, PT, R0, 0xf, PT ;  /* 0x0000000f0000780c */ /* 0x000fc80003f24270 */
[----:B------:R-:W-:Y:S02]  /*2310*/  FSEL R0, R4, R2, P1 ;  /* 0x0000000204007208 */ /* 0x000fe40000800000 */
[----:B------:R-:W-:-:S03]  /*2320*/  FSEL R5, R5, R3, P1 ;  /* 0x0000000305057208 */ /* 0x000fc60000800000 */
[----:B0-----:R-:W-:Y:S02]  /*2330*/  IMAD.MOV.U32 R2, RZ, RZ, R0 ;  /* 0x000000ffff027224 */ /* 0x001fe400078e0000 */
[----:B------:R-:W-:Y:S01]  /*2340*/  IMAD.MOV.U32 R3, RZ, RZ, R5 ;  /* 0x000000ffff037224 */ /* 0x000fe200078e0005 */
[----:B------:R-:W-:Y:S06]  /*2350*/  @P0 BRA `(.L_x_137) ;  /* 0x0000000000680947 */ /* 0x000fec0003800000 */
        /* <DEDUP_REMOVED lines=26> */
.L_x_137:
[----:B------:R-:W-:Y:S05]  /*2500*/  BSYNC.RECONVERGENT B0 ;  /* 0x0000000000007941 */ /* 0x000fea0003800200 */
.L_x_122:
[----:B------:R-:W-:Y:S05]  /*2510*/  @P0 EXIT ;  /* 0x000000000000094d */ /* 0x000fea0003800000 */
[----:B------:R-:W0:Y:S01]  /*2520*/  LDCU.64 UR4, c[0x0][0x398] ;  /* 0x00007300ff0477ac */ /* 0x000e220008000a00 */
[----:B------:R-:W2:Y:S01]  /*2530*/  LDC.64 R4, c[0x0][0x388] ;  /* 0x0000e200ff047b82 */ /* 0x000ea20000000a00 */
[----:B0-----:R-:W-:-:S07]  /*2540*/  DADD R2, R2, UR4 ;  /* 0x0000000402027e29 */ /* 0x001fce0008000000 */
[----:B--2---:R-:W-:Y:S01]  /*2550*/  STG.E.64 desc[UR6][R4.64], R2 ;  /* 0x0000000204007986 */ /* 0x004fe2000c101b06 */
[----:B------:R-:W-:Y:S05]  /*2560*/  EXIT ;  /* 0x000000000000794d */ /* 0x000fea0003800000 */
.L_x_150:
        /* <DEDUP_REMOVED lines=9> */
.L_x_307:


//--------------------- .text._ZN3cub18CUB_300001_SM_10006detail6reduce18DeviceReduceKernelINS2_10policy_hubIdyN4cuda3std3__44plusIdEEE10Policy1000EN6thrust24THRUST_300001_SM_1000_NS6detail15normal_iteratorINSD_10device_ptrIdEEEEyS9_dNS7_10__identityEEEvT0_PT3_T1_NS0_13GridEvenShareISN_EET2_T4_ --------------------------
	.section	.text._ZN3cub18CUB_300001_SM_10006detail6reduce18DeviceReduceKernelINS2_10policy_hubIdyN4cuda3std3__44plusIdEEE10Policy1000EN6thrust24THRUST_300001_SM_1000_NS6detail15normal_iteratorINSD_10device_ptrIdEEEEyS9_dNS7_10__identityEEEvT0_PT3_T1_NS0_13GridEvenShareISN_EET2_T4_,"ax",@progbits
	.align	128
        .global         _ZN3cub18CUB_300001_SM_10006detail6reduce18DeviceReduceKernelINS2_10policy_hubIdyN4cuda3std3__44plusIdEEE10Policy1000EN6thrust24THRUST_300001_SM_1000_NS6detail15normal_iteratorINSD_10device_ptrIdEEEEyS9_dNS7_10__identityEEEvT0_PT3_T1_NS0_13GridEvenShareISN_EET2_T4_
        .type           _ZN3cub18CUB_300001_SM_10006detail6reduce18DeviceReduceKernelINS2_10policy_hubIdyN4cuda3std3__44plusIdEEE10Policy1000EN6thrust24THRUST_300001_SM_1000_NS6detail15normal_iteratorINSD_10device_ptrIdEEEEyS9_dNS7_10__identityEEEvT0_PT3_T1_NS0_13GridEvenShareISN_EET2_T4_,@function
        .size           _ZN3cub18CUB_300001_SM_10006detail6reduce18DeviceReduceKernelINS2_10policy_hubIdyN4cuda3std3__44plusIdEEE10Policy1000EN6thrust24THRUST_300001_SM_1000_NS6detail15normal_iteratorINSD_10device_ptrIdEEEEyS9_dNS7_10__identityEEEvT0_PT3_T1_NS0_13GridEvenShareISN_EET2_T4_,(.L_x_308 - _ZN3cub18CUB_300001_SM_10006detail6reduce18DeviceReduceKernelINS2_10policy_hubIdyN4cuda3std3__44plusIdEEE10Policy1000EN6thrust24THRUST_300001_SM_1000_NS6detail15normal_iteratorINSD_10device_ptrIdEEEEyS9_dNS7_10__identityEEEvT0_PT3_T1_NS0_13GridEvenShareISN_EET2_T4_)
        .other          _ZN3cub18CUB_300001_SM_10006detail6reduce18DeviceReduceKernelINS2_10policy_hubIdyN4cuda3std3__44plusIdEEE10Policy1000EN6thrust24THRUST_300001_SM_1000_NS6detail15normal_iteratorINSD_10device_ptrIdEEEEyS9_dNS7_10__identityEEEvT0_PT3_T1_NS0_13GridEvenShareISN_EET2_T4_,@"STO_CUDA_ENTRY STV_DEFAULT"
_ZN3cub18CUB_300001_SM_10006detail6reduce18DeviceReduceKernelINS2_10policy_hubIdyN4cuda3std3__44plusIdEEE10Policy1000EN6thrust24THRUST_300001_SM_1000_NS6detail15normal_iteratorINSD_10device_ptrIdEEEEyS9_dNS7_10__identityEEEvT0_PT3_T1_NS0_13GridEvenShareISN_EET2_T4_:
.text._ZN3cub18CUB_300001_SM_10006detail6reduce18DeviceReduceKernelINS2_10policy_hubIdyN4cuda3std3__44plusIdEEE10Policy1000EN6thrust24THRUST_300001_SM_1000_NS6detail15normal_iteratorINSD_10device_ptrIdEEEEyS9_dNS7_10__identityEEEvT0_PT3_T1_NS0_13GridEvenShareISN_EET2_T4_:
        /* <DEDUP_REMOVED lines=18> */
[----:B------:R-:W-:Y:S01]  /*0120*/  BSSY.RECONVERGENT B1, `(.L_x_153) ;  /* 0x000000a000017945 */ /* 0x000fe20003800200 */
[----:B------:R-:W-:-:S03]  /*0130*/  CS2R R8, SRZ ;  /* 0x0000000000087805 */ /* 0x000fc6000001ff00 */
[----:B0-----:R-:W-:Y:S01]  /*0140*/  ISETP.GE.AND P0, PT, R0, R3, PT ;  /* 0x000000030000720c */ /* 0x001fe20003f06270 */
[----:B------:R-:W-:-:S12]  /*0150*/  IMAD.MOV.U32 R2, RZ, RZ, R0 ;  /* 0x000000ffff027224 */ /* 0x000fd800078e0000 */
[----:B------:R-:W-:Y:S05]  /*0160*/  @P0 BRA `(.L_x_154) ;  /* 0x0000000000140947 */ /* 0x000fea0003800000 */
[----:B------:R-:W0:Y:S01]  /*0170*/  LDC.64 R8, c[0x0][0x380] ;  /* 0x0000e000ff087b82 */ /* 0x000e220000000a00 */
[----:B------:R-:W-:-:S04]  /*0180*/  VIADD R5, R0, UR9 ;  /* 0x0000000900057c36 */ /* 0x000fc80008000000 */
[----:B0-----:R-:W-:-:S06]  /*0190*/  IMAD.WIDE.U32 R8, R5, 0x8, R8 ;  /* 0x0000000805087825 */ /* 0x001fcc00078e0008 */
[----:B------:R-:W5:Y:S01]  /*01a0*/  LDG.E.64 R8, desc[UR16][R8.64] ;  /* 0x0000001008087981 */ /* 0x000f62000c1e1b00 */
[----:B------:R-:W-:-:S07]  /*01b0*/  VIADD R2, R0, 0x200 ;  /* 0x0000020000027836 */ /* 0x000fce0000000000 */
.L_x_154:
[----:B------:R-:W-:Y:S05]  /*01c0*/  BSYNC.RECONVERGENT B1 ;  /* 0x0000000000017941 */ /* 0x000fea0003800200 */
.L_x_153:
        /* <DEDUP_REMOVED lines=20> */
.L_x_159:
[----:B------:R-:W2:Y:S04]  /*0310*/  LDG.E.64 R10, desc[UR16][R6.64+-0x8000] ;  /* 0xff800010060a7981 */ /* 0x000ea8000c1e1b00 */
[----:B------:R-:W3:Y:S04]  /*0320*/  LDG.E.64 R12, desc[UR16][R6.64+-0x7000] ;  /* 0xff900010060c7981 */ /* 0x000ee8000c1e1b00 */
[----:B------:R-:W4:Y:S04]  /*0330*/  LDG.E.64 R14, desc[UR16][R6.64+-0x6000] ;  /* 0xffa00010060e7981 */ /* 0x000f28000c1e1b00 */
[----:B------:R-:W4:Y:S04]  /*0340*/  LDG.E.64 R16, desc[UR16][R6.64+-0x5000] ;  /* 0xffb0001006107981 */ /* 0x000f28000c1e1b00 */
[----:B------:R-:W4:Y:S04]  /*0350*/  LDG.E.64 R18, desc[UR16][R6.64+-0x4000] ;  /* 0xffc0001006127981 */ /* 0x000f28000c1e1b00 */
[----:B------:R-:W4:Y:S04]  /*0360*/  LDG.E.64 R20, desc[UR16][R6.64+-0x3000] ;  /* 0xffd0001006147981 */ /* 0x000f28000c1e1b00 */
[----:B------:R-:W4:Y:S04]  /*0370*/  LDG.E.64 R24, desc[UR16][R6.64+-0x2000] ;  /* 0xffe0001006187981 */ /* 0x000f28000c1e1b00 */
[----:B------:R-:W4:Y:S01]  /*0380*/  LDG.E.64 R22, desc[UR16][R6.64+-0x1000] ;  /* 0xfff0001006167981 */ /* 0x000f22000c1e1b00 */
[----:B--2--5:R-:W-:-:S03]  /*0390*/  DADD R10, R10, R8 ;  /* 0x000000000a0a7229 */ /* 0x024fc60000000008 */
[----:B------:R-:W2:Y:S05]  /*03a0*/  LDG.E.64 R8, desc[UR16][R6.64] ;  /* 0x0000001006087981 */ /* 0x000eaa000c1e1b00 */
[----:B---3--:R-:W-:Y:S02]  /*03b0*/  DADD R12, R10, R12 ;  /* 0x000000000a0c7229 */ /* 0x008fe4000000000c */
[----:B------:R-:W3:Y:S06]  /*03c0*/  LDG.E.64 R10, desc[UR16][R6.64+0x1000] ;  /* 0x00100010060a7981 */ /* 0x000eec000c1e1b00 */
[----:B----4-:R-:W-:-:S02]  /*03d0*/  DADD R14, R12, R14 ;  /* 0x000000000c0e7229 */ /* 0x010fc4000000000e */
[----:B------:R-:W4:Y:S06]  /*03e0*/  LDG.E.64 R12, desc[UR16][R6.64+0x2000] ;  /* 0x00200010060c7981 */ /* 0x000f2c000c1e1b00 */
[----:B------:R-:W-:Y:S02]  /*03f0*/  DADD R16, R14, R16 ;  /* 0x000000000e107229 */ /* 0x000fe40000000010 */
[----:B------:R-:W4:Y:S06]  /*0400*/  LDG.E.64 R14, desc[UR16][R6.64+0x3000] ;  /* 0x00300010060e7981 */ /* 0x000f2c000c1e1b00 */
[----:B------:R-:W-:-:S02]  /*0410*/  DADD R18, R16, R18 ;  /* 0x0000000010127229 */ /* 0x000fc40000000012 */
[----:B------:R-:W4:Y:S06]  /*0420*/  LDG.E.64 R16, desc[UR16][R6.64+0x4000] ;  /* 0x0040001006107981 */ /* 0x000f2c000c1e1b00 */
[----:B------:R-:W-:Y:S02]  /*0430*/  DADD R20, R18, R20 ;  /* 0x0000000012147229 */ /* 0x000fe40000000014 */
[----:B------:R-:W4:Y:S06]  /*0440*/  LDG.E.64 R18, desc[UR16][R6.64+0x5000] ;  /* 0x0050001006127981 */ /* 0x000f2c000c1e1b00 */
[----:B------:R-:W-:-:S02]  /*0450*/  DADD R24, R20, R24 ;  /* 0x0000000014187229 */ /* 0x000fc40000000018 */
[----:B------:R-:W4:Y:S06]  /*0460*/  LDG.E.64 R20, desc[UR16][R6.64+0x6000] ;  /* 0x0060001006147981 */ /* 0x000f2c000c1e1b00 */
[----:B------:R-:W-:Y:S02]  /*0470*/  DADD R22, R24, R22 ;  /* 0x0000000018167229 */ /* 0x000fe40000000016 */
[----:B------:R0:W4:Y:S01]  /*0480*/  LDG.E.64 R24, desc[UR16][R6.64+0x7000] ;  /* 0x0070001006187981 */ /* 0x000122000c1e1b00 */
[----:B------:R-:W-:Y:S02]  /*0490*/  VIADD R26, R26, 0x10 ;  /* 0x000000101a1a7836 */ /* 0x000fe40000000000 */
[----:B------:R-:W-:-:S03]  /*04a0*/  VIADD R2, R2, 0x2000 ;  /* 0x0000200002027836 */ /* 0x000fc60000000000 */
[----:B------:R-:W-:Y:S02]  /*04b0*/  ISETP.NE.AND P1, PT, R26, RZ, PT ;  /* 0x000000ff1a00720c */ /* 0x000fe40003f25270 */
[----:B0-----:R-:W-:-:S05]  /*04c0*/  IADD3 R6, P2, PT, R6, 0x10000, RZ ;  /* 0x0001000006067810 */ /* 0x001fca0007f5e0ff */
[----:B------:R-:W-:Y:S01]  /*04d0*/  IMAD.X R7, RZ, RZ, R7, P2 ;  /* 0x000000ffff077224 */ /* 0x000fe200010e0607 */
[----:B--2---:R-:W-:-:S08]  /*04e0*/  DADD R8, R22, R8 ;  /* 0x0000000016087229 */ /* 0x004fd00000000008 */
[----:B---3--:R-:W-:-:S08]  /*04f0*/  DADD R8, R8, R10 ;  /* 0x0000000008087229 */ /* 0x008fd0000000000a */
[----:B----4-:R-:W-:-:S08]  /*0500*/  DADD R8, R8, R12 ;  /* 0x0000000008087229 */ /* 0x010fd0000000000c */
[----:B------:R-:W-:-:S08]  /*0510*/  DADD R8, R8, R14 ;  /* 0x0000000008087229 */ /* 0x000fd0000000000e */
[----:B------:R-:W-:-:S08]  /*0520*/  DADD R8, R8, R16 ;  /* 0x0000000008087229 */ /* 0x000fd00000000010 */
[----:B------:R-:W-:-:S08]  /*0530*/  DADD R8, R8, R18 ;  /* 0x0000000008087229 */ /* 0x000fd00000000012 */
[----:B------:R-:W-:-:S08]  /*0540*/  DADD R8, R8, R20 ;  /* 0x0000000008087229 */ /* 0x000fd00000000014 */
[----:B------:R-:W-:Y:S01]  /*0550*/  DADD R8, R8, R24 ;  /* 0x0000000008087229 */ /* 0x000fe20000000018 */
[----:B------:R-:W-:Y:S10]  /*0560*/  @P1 BRA `(.L_x_159) ;  /* 0xfffffffc00681947 */ /* 0x000ff4000383ffff */
.L_x_158:
[----:B------:R-:W-:Y:S05]  /*0570*/  BSYNC.RECONVERGENT B2 ;  /* 0x0000000000027941 */ /* 0x000fea0003800200 */
.L_x_157:
        /* <DEDUP_REMOVED lines=10> */
[----:B------:R-:W-:-:S05]  /*0620*/  LEA.HI.X R25, R5, UR5, R6, 0x3, P1 ;  /* 0x0000000505197c11 */ /* 0x000fca00088f1c06 */
        /* <DEDUP_REMOVED lines=17> */
.L_x_161:
[----:B------:R-:W-:Y:S05]  /*0740*/  BSYNC.RECONVERGENT B2 ;  /* 0x0000000000027941 */ /* 0x000fea0003800200 */
.L_x_160:
        /* <DEDUP_REMOVED lines=14> */
[----:B------:R-:W4:Y:S01]  /*0830*/  LDG.E.64 R14, desc[UR16][R4.64+0x3000] ;  /* 0x00300010040e7981 */ /* 0x000f22000c1e1b00 */
[----:B------:R-:W-:Y:S01]  /*0840*/  VIADD R2, R2, 0x800 ;  /* 0x0000080002027836 */ /* 0x000fe20000000000 */
[----:B--2--5:R-:W-:-:S08]  /*0850*/  DADD R6, R8, R6 ;  /* 0x0000000008067229 */ /* 0x024fd00000000006 */
[----:B---3--:R-:W-:-:S08]  /*0860*/  DADD R6, R6, R10 ;  /* 0x0000000006067229 */ /* 0x008fd0000000000a */
[----:B----4-:R-:W-:-:S08]  /*0870*/  DADD R6, R6, R12 ;  /* 0x0000000006067229 */ /* 0x010fd0000000000c */
[----:B------:R-:W-:-:S11]  /*0880*/  DADD R8, R6, R14 ;  /* 0x0000000006087229 */ /* 0x000fd6000000000e */
.L_x_163:
[----:B------:R-:W-:Y:S05]  /*0890*/  BSYNC.RECONVERGENT B2 ;  /* 0x0000000000027941 */ /* 0x000fea0003800200 */
.L_x_162:
[----:B------:R-:W-:Y:S05]  /*08a0*/  @!P0 BRA `(.L_x_156) ;  /* 0x00000000002c8947 */ /* 0x000fea0003800000 */
[----:B------:R-:W0:Y:S01]  /*08b0*/  LDC.64 R4, c[0x0][0x380] ;  /* 0x0000e000ff047b82 */ /* 0x000e220000000a00 */
[----:B------:R-:W-:Y:S02]  /*08c0*/  IMAD.U32 R7, RZ, RZ, UR18 ;  /* 0x00000012ff077e24 */ /* 0x000fe4000f8e00ff */
[----:B------:R-:W-:Y:S02]  /*08d0*/  IMAD.MOV R10, RZ, RZ, -R16 ;  /* 0x000000ffff0a7224 */ /* 0x000fe400078e0a10 */
[----:B0-----:R-:W-:-:S07]  /*08e0*/  IMAD.WIDE.U32 R4, R7, 0x7000, R4 ;  /* 0x0000700007047825 */ /* 0x001fce00078e0004 */
.L_x_164:
[----:B------:R-:W-:-:S06]  /*08f0*/  IMAD.WIDE R6, R2, 0x8, R4 ;  /* 0x0000000802067825 */ /* 0x000fcc00078e0204 */
[----:B------:R-:W2:Y:S01]  /*0900*/  LDG.E.64 R6, desc[UR16][R6.64] ;  /* 0x0000001006067981 */ /* 0x000ea2000c1e1b00 */
[----:B------:R-:W-:Y:S02]  /*0910*/  VIADD R10, R10, 0x1 ;  /* 0x000000010a0a7836 */ /* 0x000fe40000000000 */
[----:B------:R-:W-:-:S03]  /*0920*/  VIADD R2, R2, 0x200 ;  /* 0x0000020002027836 */ /* 0x000fc60000000000 */
[----:B------:R-:W-:Y:S01]  /*0930*/  ISETP.NE.AND P0, PT, R10, RZ, PT ;  /* 0x000000ff0a00720c */ /* 0x000fe20003f05270 */
[----:B--2--5:R-:W-:-:S12]  /*0940*/  DADD R8, R6, R8 ;  /* 0x0000000006087229 */ /* 0x024fd80000000008 */
[----:B------:R-:W-:Y:S05]  /*0950*/  @P0 BRA `(.L_x_164) ;  /* 0xfffffffc00e40947 */ /* 0x000fea000383ffff */
.L_x_156:
[----:B------:R-:W-:Y:S05]  /*0960*/  BSYNC.RECONVERGENT B1 ;  /* 0x0000000000017941 */ /* 0x000fea0003800200 */
.L_x_155:
        /* <DEDUP_REMOVED lines=71> */
.L_x_165:
[----:B------:R-:W-:-:S05]  /*0de0*/  LOP3.LUT R2, R0, 0x3e0, RZ, 0xc0, !PT ;  /* 0x000003e000027812 */ /* 0x000fca00078ec0ff */
[----:B------:R-:W-:Y:S01]  /*0df0*/  VIADD R4, R2, 0x20 ;  /* 0x0000002002047836 */ /* 0x000fe20000000000 */
[----:B------:R-:W-:-:S04]  /*0e00*/  LOP3.LUT R2, RZ, R2, RZ, 0x33, !PT ;  /* 0x00000002ff027212 */ /* 0x000fc800078e33ff */
[----:B------:R-:W-:Y:S01]  /*0e10*/  ISETP.GT.AND P0, PT, R4, R3, PT ;  /* 0x000000030400720c */ /* 0x000fe20003f04270 */
[----:B------:R-:W-:-:S05]  /*0e20*/  IMAD.IADD R2, R3, 0x1, R2 ;  /* 0x0000000103027824 */ /* 0x000fca00078e0202 */
[----:B------:R-:W-:Y:S02]  /*0e30*/  SEL R5, R2, 0x1f, P0 ;  /* 0x0000001f02057807 */ /* 0x000fe40000000000 */
[----:B------:R-:W0:Y:S03]  /*0e40*/  S2R R2, SR_LANEID ;  /* 0x0000000000027919 */ /* 0x000e260000000000 */
[----:B-----5:R-:W-:Y:S04]  /*0e50*/  SHFL.DOWN PT, R6, R8, 0x1, R5 ;  /* 0x0820000008067989 */ /* 0x020fe800000e0005 */
        /* <DEDUP_REMOVED lines=27> */
[----:B------:R-:W1:Y:S01]  /*1010*/  @!P1 S2R R13, SR_CgaCtaId ;  /* 0x00000000000d9919 */ /* 0x000e620000008800 */
        /* <DEDUP_REMOVED lines=88> */
.L_x_152:
[----:B------:R-:W0:Y:S01]  /*15a0*/  S2R R0, SR_TID.X ;  /* 0x0000000000007919 */ /* 0x000e220000002100 */
[----:B------:R-:W1:Y:S01]  /*15b0*/  LDC.64 R4, c[0x0][0x380] ;  /* 0x0000e000ff047b82 */ /* 0x000e620000000a00 */
[----:B0-----:R-:W-:-:S04]  /*15c0*/  VIADD R21, R0, UR9 ;  /* 0x0000000900157c36 */ /* 0x001fc80008000000 */
[----:B-1----:R-:W-:-:S05]  /*15d0*/  IMAD.WIDE.U32 R20, R21, 0x8, R4 ;  /* 0x0000000815147825 */ /* 0x002fca00078e0004 */
[----:B------:R-:W2:Y:S04]  /*15e0*/  LDG.E.64 R14, desc[UR16][R20.64] ;  /* 0x00000010140e7981 */ /* 0x000ea8000c1e1b00 */
[----:B------:R-:W2:Y:S04]  /*15f0*/  LDG.E.64 R16, desc[UR16][R20.64+0x1000] ;  /* 0x0010001014107981 */ /* 0x000ea8000c1e1b00 */
[----:B------:R-:W3:Y:S04]  /*1600*/  LDG.E.64 R18, desc[UR16][R20.64+0x2000] ;  /* 0x0020001014127981 */ /* 0x000ee8000c1e1b00 */
[----:B------:R-:W4:Y:S04]  /*1610*/  LDG.E.64 R10, desc[UR16][R20.64+0x3000] ;  /* 0x00300010140a7981 */ /* 0x000f28000c1e1b00 */
[----:B------:R-:W5:Y:S04]  /*1620*/  LDG.E.64 R6, desc[UR16][R20.64+0x4000] ;  /* 0x0040001014067981 */ /* 0x000f68000c1e1b00 */
[----:B------:R-:W5:Y:S04]  /*1630*/  LDG.E.64 R4, desc[UR16][R20.64+0x5000] ;  /* 0x0050001014047981 */ /* 0x000f68000c1e1b00 */
[----:B------:R-:W5:Y:S01]  /*1640*/  LDG.E.64 R8, desc[UR16][R20.64+0x6000] ;  /* 0x0060001014087981 */ /* 0x000f62000c1e1b00 */
[----:B------:R-:W-:-:S04]  /*1650*/  ISETP.GE.U32.AND P0, PT, R13, UR5, PT ;  /* 0x000000050d007c0c */ /* 0x000fc8000bf06070 */
[----:B------:R-:W-:Y:S01]  /*1660*/  ISETP.GE.U32.AND.EX P0, PT, R2, UR4, PT, P0 ;  /* 0x0000000402007c0c */ /* 0x000fe2000bf06100 */
[----:B--2---:R-:W-:-:S08]  /*1670*/  DADD R14, R14, R16 ;  /* 0x000000000e0e7229 */ /* 0x004fd00000000010 */
[----:B---3--:R-:W-:-:S08]  /*1680*/  DADD R14, R18, R14 ;  /* 0x00000000120e7229 */ /* 0x008fd0000000000e */
[----:B----4-:R-:W-:-:S08]  /*1690*/  DADD R10, R10, R14 ;  /* 0x000000000a0a7229 */ /* 0x010fd0000000000e */
[----:B-----5:R-:W-:-:S08]  /*16a0*/  DADD R6, R6, R10 ;  /* 0x0000000006067229 */ /* 0x020fd0000000000a */
[----:B------:R-:W-:-:S08]  /*16b0*/  DADD R4, R4, R6 ;  /* 0x0000000004047229 */ /* 0x000fd00000000006 */
[----:B------:R-:W-:Y:S01]  /*16c0*/  DADD R8, R8, R4 ;  /* 0x0000000008087229 */ /* 0x000fe20000000004 */
        /* <DEDUP_REMOVED lines=26> */
[----:B------:R-:W-:Y:S01]  /*1870*/  NOP ;  /* 0x0000000000007918 */ /* 0x000fe20000000000 */
.L_x_169:
[----:B------:R-:W3:Y:S02]  /*1880*/  S2R R4, SR_TID.X ;  /* 0x0000000000047919 */ /* 0x000ee40000002100 */
[----:B---3--:R-:W-:-:S05]  /*1890*/  IADD3 R4, P0, PT, R4, UR7, RZ ;  /* 0x0000000704047c10 */ /* 0x008fca000ff1e0ff */
[----:B------:R-:W-:Y:S01]  /*18a0*/  IMAD.X R5, RZ, RZ, UR8, P0 ;  /* 0x00000008ff057e24 */ /* 0x000fe200080e06ff */
[----:B--2---:R-:W-:-:S04]  /*18b0*/  LEA R24, P0, R4, UR12, 0x3 ;  /* 0x0000000c04187c11 */ /* 0x004fc8000f8018ff */
        /* <DEDUP_REMOVED lines=8> */
[----:B-1----:R-:W-:-:S04]  /*1940*/  UIMAD UR14, UR11, 0xe00, URZ ;  /* 0x00000e000b0e78a4 */ /* 0x002fc8000f8e02ff */
[----:B------:R-:W-:Y:S02]  /*1950*/  USHF.R.S32.HI UR15, URZ, 0x1f, UR14 ;  /* 0x0000001fff0f7899 */ /* 0x000fe4000801140e */
[----:B------:R-:W-:-:S04]  /*1960*/  UIADD3 UR5, UP0, UPT, UR14, UR9, URZ ;  /* 0x000000090e057290 */ /* 0x000fc8000ff1e0ff */
[----:B------:R-:W-:Y:S01]  /*1970*/  UIADD3.X UR6, UPT, UPT, UR15, UR10, URZ, UP0, !UPT ;  /* 0x0000000a0f067290 */ /* 0x000fe200087fe4ff */
[----:B--2---:R-:W-:-:S08]  /*1980*/  DADD R12, R12, R8 ;  /* 0x000000000c0c7229 */ /* 0x004fd00000000008 */
[----:B---3--:R-:W-:-:S08]  /*1990*/  DADD R12, R14, R12 ;  /* 0x000000000e0c7229 */ /* 0x008fd0000000000c */
[----:B----4-:R-:W-:-:S08]  /*19a0*/  DADD R12, R16, R12 ;  /* 0x00000000100c7229 */ /* 0x010fd0000000000c */
[----:B-----5:R-:W-:-:S08]  /*19b0*/  DADD R12, R18, R12 ;  /* 0x00000000120c7229 */ /* 0x020fd0000000000c */
[----:B------:R-:W-:Y:S01]  /*19c0*/  DADD R20, R20, R12 ;  /* 0x0000000014147229 */ /* 0x000fe2000000000c */
[----:B0-----:R-:W-:-:S05]  /*19d0*/  IMAD.MOV.U32 R12, RZ, RZ, R2 ;  /* 0x000000ffff0c7224 */ /* 0x001fca00078e0002 */
[----:B------:R-:W-:Y:S02]  /*19e0*/  IADD3 R8, P1, PT, R12, -UR7, RZ ;  /* 0x800000070c087c10 */ /* 0x000fe4000ff3e0ff */
[----:B------:R-:W-:Y:S02]  /*19f0*/  DADD R4, R4, R20 ;  /* 0x0000000004047229 */ /* 0x000fe40000000014 */
[----:B------:R-:W-:Y:S02]  /*1a00*/  ISETP.GE.U32.AND P0, PT, R8, UR14, PT ;  /* 0x0000000e08007c0c */ /* 0x000fe4000bf06070 */
[----:B------:R-:W-:-:S04]  /*1a10*/  IADD3.X R8, PT, PT, R3, ~UR8, RZ, P1, !PT ;  /* 0x8000000803087c10 */ /* 0x000fc80008ffe4ff */
[----:B------:R-:W-:Y:S01]  /*1a20*/  ISETP.GE.U32.AND.EX P0, PT, R8, UR15, PT, P0 ;  /* 0x0000000f08007c0c */ /* 0x000fe2000bf06100 */
[----:B------:R-:W-:-:S12]  /*1a30*/  DADD R8, R10, R4 ;  /* 0x000000000a087229 */ /* 0x000fd80000000004 */
[----:B------:R-:W-:Y:S05]  /*1a40*/  @!P0 BRA `(.L_x_167) ;  /* 0x0000000800408947 */ /* 0x000fea0003800000 */
        /* <DEDUP_REMOVED lines=13> */
.L_x_168:
        /* <DEDUP_REMOVED lines=12> */
[----:B------:R-:W-:Y:S01]  /*1be0*/  UIADD3 UR5, UPT, UPT, UR5, UR6, URZ ;  /* 0x0000000605057290 */ /* 0x000fe2000fffe0ff */
[----:B------:R-:W-:-:S03]  /*1bf0*/  IMAD.MOV.U32 R2, RZ, RZ, R11 ;  /* 0x000000ffff027224 */ /* 0x000fc600078e000b */
[----:B------:R-:W-:Y:S02]  /*1c00*/  IMAD.U32 R5, RZ, RZ, UR14 ;  /* 0x0000000eff057e24 */ /* 0x000fe4000f8e00ff */
[----:B------:R-:W-:-:S05]  /*1c10*/  IADD3 R12, PT, PT, R12, -UR5, R3 ;  /* 0x800000050c0c7c10 */ /* 0x000fca000fffe003 */
[----:B------:R-:W-:-:S05]  /*1c20*/  IMAD R12, R5, -0xe00, R12 ;  /* 0xfffff200050c7824 */ /* 0x000fca00078e020c */
[C---:B------:R-:W-:Y:S02]  /*1c30*/  ISETP.GE.U32.AND P1, PT, R12.reuse, 0x1e00, PT ;  /* 0x00001e000c00780c */ /* 0x040fe40003f26070 */
[----:B------:R-:W-:-:S04]  /*1c40*/  LEA.HI R3, R12, 0x1, RZ, 0x17 ;  /* 0x000000010c037811 */ /* 0x000fc800078fb8ff */
[----:B------:R-:W-:-:S04]  /*1c50*/  LOP3.LUT R4, R3, 0xf, RZ, 0xc0, !PT ;  /* 0x0000000f03047812 */ /* 0x000fc800078ec0ff */
[----:B------:R-:W-:-:S03]  /*1c60*/  ISETP.NE.AND P0, PT, R4, RZ, PT ;  /* 0x000000ff0400720c */ /* 0x000fc60003f05270 */
[----:B------:R-:W-:Y:S10]  /*1c70*/  @!P1 BRA `(.L_x_172) ;  /* 0x0000000000a89947 */ /* 0x000ff40003800000 */
[----:B------:R-:W-:-:S04]  /*1c80*/  LEA.HI R2, R0, 0x1, RZ, 0x17 ;  /* 0x0000000100027811 */ /* 0x000fc800078fb8ff */
[----:B------:R-:W-:Y:S01]  /*1c90*/  LOP3.LUT R5, R2, 0xfffff0, RZ, 0xc0, !PT ;  /* 0x00fffff002057812 */ /* 0x000fe200078ec0ff */
[----:B------:R-:W-:-:S04]  /*1ca0*/  IMAD.MOV.U32 R2, RZ, RZ, R11 ;  /* 0x000000ffff027224 */ /* 0x000fc800078e000b */
[----:B------:R-:W-:-:S07]  /*1cb0*/  IMAD.MOV R5, RZ, RZ, -R5 ;  /* 0x000000ffff057224 */ /* 0x000fce00078e0a05 */
.L_x_173:
        /* <DEDUP_REMOVED lines=8> */
[----:B--2---:R-:W-:-:S03]  /*1d40*/  DADD R20, R20, R8 ;  /* 0x0000000014147229 */ /* 0x004fc60000000008 */
[----:B------:R-:W2:Y:S05]  /*1d50*/  LDG.E.64 R8, desc[UR16][R6.64] ;  /* 0x0000001006087981 */ /* 0x000eaa000c1e1b00 */
[----:B---3--:R-:W-:Y:S02]  /*1d60*/  DADD R18, R20, R18 ;  /* 0x0000000014127229 */ /* 0x008fe40000000012 */
[----:B------:R-:W3:Y:S06]  /*1d70*/  LDG.E.64 R20, desc[UR16][R6.64+0x1000] ;  /* 0x0010001006147981 */ /* 0x000eec000c1e1b00 */
[----:B----4-:R-:W-:-:S02]  /*1d80*/  DADD R16, R18, R16 ;  /* 0x0000000012107229 */ /* 0x010fc40000000010 */
[----:B------:R-:W4:Y:S06]  /*1d90*/  LDG.E.64 R18, desc[UR16][R6.64+0x2000] ;  /* 0x0020001006127981 */ /* 0x000f2c000c1e1b00 */
[----:B-----5:R-:W-:Y:S02]  /*1da0*/  DADD R14, R16, R14 ;  /* 0x00000000100e7229 */ /* 0x020fe4000000000e */
[----:B------:R-:W5:Y:S06]  /*1db0*/  LDG.E.64 R16, desc[UR16][R6.64+0x3000] ;  /* 0x0030001006107981 */ /* 0x000f6c000c1e1b00 */
[----:B------:R-:W-:-:S02]  /*1dc0*/  DADD R12, R14, R12 ;  /* 0x000000000e0c7229 */ /* 0x000fc4000000000c */
[----:B------:R-:W5:Y:S06]  /*1dd0*/  LDG.E.64 R14, desc[UR16][R6.64+0x4000] ;  /* 0x00400010060e7981 */ /* 0x000f6c000c1e1b00 */
[----:B------:R-:W-:Y:S02]  /*1de0*/  DADD R10, R12, R10 ;  /* 0x000000000c0a7229 */ /* 0x000fe4000000000a */
[----:B------:R-:W5:Y:S06]  /*1df0*/  LDG.E.64 R12, desc[UR16][R6.64+0x5000] ;  /* 0x00500010060c7981 */ /* 0x000f6c000c1e1b00 */
[----:B------:R-:W-:-:S02]  /*1e00*/  DADD R24, R10, R24 ;  /* 0x000000000a187229 */ /* 0x000fc40000000018 */
[----:B------:R-:W5:Y:S06]  /*1e10*/  LDG.E.64 R10, desc[UR16][R6.64+0x6000] ;  /* 0x00600010060a7981 */ /* 0x000f6c000c1e1b00 */
[----:B------:R-:W-:Y:S02]  /*1e20*/  DADD R22, R24, R22 ;  /* 0x0000000018167229 */ /* 0x000fe40000000016 */
[----:B------:R0:W5:Y:S01]  /*1e30*/  LDG.E.64 R24, desc[UR16][R6.64+0x7000] ;  /* 0x0070001006187981 */ /* 0x000162000c1e1b00 */
        /* <DEDUP_REMOVED lines=8> */
[----:B-----5:R-:W-:-:S08]  /*1ec0*/  DADD R8, R8, R16 ;  /* 0x0000000008087229 */ /* 0x020fd00000000010 */
[----:B------:R-:W-:-:S08]  /*1ed0*/  DADD R8, R8, R14 ;  /* 0x0000000008087229 */ /* 0x000fd0000000000e */
[----:B------:R-:W-:-:S08]  /*1ee0*/  DADD R8, R8, R12 ;  /* 0x0000000008087229 */ /* 0x000fd0000000000c */
[----:B------:R-:W-:-:S08]  /*1ef0*/  DADD R8, R8, R10 ;  /* 0x0000000008087229 */ /* 0x000fd0000000000a */
[----:B------:R-:W-:Y:S01]  /*1f00*/  DADD R8, R8, R24 ;  /* 0x0000000008087229 */ /* 0x000fe20000000018 */
[----:B------:R-:W-:Y:S10]  /*1f10*/  @P1 BRA `(.L_x_173) ;  /* 0xfffffffc00681947 */ /* 0x000ff4000383ffff */
.L_x_172:
[----:B------:R-:W-:Y:S05]  /*1f20*/  BSYNC.RECONVERGENT B2 ;  /* 0x0000000000027941 */ /* 0x000fea0003800200 */
.L_x_171:
        /* <DEDUP_REMOVED lines=19> */
[----:B--2---:R-:W-:-:S08]  /*2060*/  DADD R22, R8, R22 ;  /* 0x0000000008167229 */ /* 0x004fd00000000016 */
[----:B---3--:R-:W-:-:S08]  /*2070*/  DADD R16, R22, R16 ;  /* 0x0000000016107229 */ /* 0x008fd00000000010 */
[----:B----4-:R-:W-:-:S08]  /*2080*/  DADD R14, R16, R14 ;  /* 0x00000000100e7229 */ /* 0x010fd0000000000e */
[----:B-----5:R-:W-:-:S08]  /*2090*/  DADD R12, R14, R12 ;  /* 0x000000000e0c7229 */ /* 0x020fd0000000000c */
[----:B------:R-:W-:-:S08]  /*20a0*/  DADD R10, R12, R10 ;  /* 0x000000000c0a7229 */ /* 0x000fd0000000000a */
[----:B------:R-:W-:-:S08]  /*20b0*/  DADD R6, R10, R6 ;  /* 0x000000000a067229 */ /* 0x000fd00000000006 */
[----:B------:R-:W-:-:S08]  /*20c0*/  DADD R4, R6, R4 ;  /* 0x0000000006047229 */ /* 0x000fd00000000004 */
[----:B------:R-:W-:-:S11]  /*20d0*/  DADD R8, R4, R18 ;  /* 0x0000000004087229 */ /* 0x000fd60000000012 */
.L_x_175:
[----:B------:R-:W-:Y:S05]  /*20e0*/  BSYNC.RECONVERGENT B2 ;  /* 0x0000000000027941 */ /* 0x000fea0003800200 */
.L_x_174:
        /* <DEDUP_REMOVED lines=14> */
[----:B--2---:R-:W-:-:S08]  /*21d0*/  DADD R6, R8, R6 ;  /* 0x0000000008067229 */ /* 0x004fd00000000006 */
[----:B---3--:R-:W-:-:S08]  /*21e0*/  DADD R6, R6, R10 ;  /* 0x0000000006067229 */ /* 0x008fd0000000000a */
[----:B----4-:R-:W-:-:S08]  /*21f0*/  DADD R6, R6, R12 ;  /* 0x0000000006067229 */ /* 0x010fd0000000000c */
[----:B-----5:R-:W-:-:S11]  /*2200*/  DADD R8, R6, R14 ;  /* 0x0000000006087229 */ /* 0x020fd6000000000e */
.L_x_177:
[----:B------:R-:W-:Y:S05]  /*2210*/  BSYNC.RECONVERGENT B2 ;  /* 0x0000000000027941 */ /* 0x000fea0003800200 */
.L_x_176:
        /* <DEDUP_REMOVED lines=9> */
.L_x_178:
[----:B------:R-:W-:Y:S02]  /*22b0*/  IMAD.MOV.U32 R2, RZ, RZ, R4 ;  /* 0x000000ffff027224 */ /* 0x000fe400078e0004 */
[----:B------:R-:W-:-:S06]  /*22c0*/  IMAD.MOV.U32 R3, RZ, RZ, R5 ;  /* 0x000000ffff037224 */ /* 0x000fcc00078e0005 */
[----:B------:R-:W2:Y:S01]  /*22d0*/  LDG.E.64 R2, desc[UR16][R2.64] ;  /* 0x0000001002027981 */ /* 0x000ea2000c1e1b00 */
[----:B------:R-:W-:Y:S01]  /*22e0*/  VIADD R0, R0, 0x1 ;  /* 0x0000000100007836 */ /* 0x000fe20000000000 */
[----:B------:R-:W-:-:S04]  /*22f0*/  IADD3 R4, P1, PT, R4, 0x1000, RZ ;  /* 0x0000100004047810 */ /* 0x000fc80007f3e0ff */
[----:B------:R-:W-:Y:S01]  /*2300*/  ISETP.NE.AND P0, PT, R0, RZ, PT ;  /* 0x000000ff0000720c */ /* 0x000fe20003f05270 */
[----:B------:R-:W-:Y:S01]  /*2310*/  IMAD.X R5, RZ, RZ, R5, P1 ;  /* 0x000000ffff057224 */ /* 0x000fe200008e0605 */
[----:B--2---:R-:W-:-:S11]  /*2320*/  DADD R8, R2, R8 ;  /* 0x0000000002087229 */ /* 0x004fd60000000008 */
[----:B------:R-:W-:Y:S05]  /*2330*/  @P0 BRA `(.L_x_178) ;  /* 0xfffffffc00dc0947 */ /* 0x000fea000383ffff */
.L_x_170:
[----:B------:R-:W-:Y:S05]  /*2340*/  BSYNC.RECONVERGENT B1 ;  /* 0x0000000000017941 */ /* 0x000fea0003800200 */
.L_x_167:
        /* <DEDUP_REMOVED lines=69> */
.L_x_166:
[----:B------:R-:W-:Y:S05]  /*27a0*/  BSYNC.RECONVERGENT B0 ;  /* 0x0000000000007941 */ /* 0x000fea0003800200 */
.L_x_151:
[----:B------:R-:W-:Y:S05]  /*27b0*/  @P0 EXIT ;  /* 0x000000000000094d */ /* 0x000fea0003800000 */
[----:B------:R-:W3:Y:S02]  /*27c0*/  LDCU.64 UR4, c[0x0][0x388] ;  /* 0x00007100ff0477ac */ /* 0x000ee40008000a00 */
[----:B---3--:R-:W-:-:S06]  /*27d0*/  UIMAD.WIDE.U32 UR4, UR18, 0x8, UR4 ;  /* 0x00000008120478a5 */ /* 0x008fcc000f8e0004 */
[----:B0-----:R-:W-:Y:S02]  /*27e0*/  IMAD.U32 R2, RZ, RZ, UR4 ;  /* 0x00000004ff027e24 */ /* 0x001fe4000f8e00ff */
[----:B--2---:R-:W-:-:S05]  /*27f0*/  IMAD.U32 R3, RZ, RZ, UR5 ;  /* 0x00000005ff037e24 */ /* 0x004fca000f8e00ff */
[----:B------:R-:W-:Y:S01]  /*2800*/  STG.E.64 desc[UR16][R2.64], R8 ;  /* 0x0000000802007986 */ /* 0x000fe2000c101b10 */
[----:B------:R-:W-:Y:S05]  /*2810*/  EXIT ;  /* 0x000000000000794d */ /* 0x000fea0003800000 */
.L_x_179:
        /* <DEDUP_REMOVED lines=14> */
.L_x_308:


//--------------------- .text._ZN3cub18CUB_300001_SM_10006detail6reduce28DeviceReduceSingleTileKernelINS2_10policy_hubIdyN4cuda3std3__44plusIdEEE10Policy1000EN6thrust24THRUST_300001_SM_1000_NS6detail15normal_iteratorINSD_10device_ptrIdEEEEPdyS9_ddNS7_10__identityEEEvT0_T1_T2_T3_T4_T6_ --------------------------
	.section	.text._ZN3cub18CUB_300001_SM_10006detail6reduce28DeviceReduceSingleTileKernelINS2_10policy_hubIdyN4cuda3std3__44plusIdEEE10Policy1000EN6thrust24THRUST_300001_SM_1000_NS6detail15normal_iteratorINSD_10device_ptrIdEEEEPdyS9_ddNS7_10__identityEEEvT0_T1_T2_T3_T4_T6_,"ax",@progbits
	.align	128
        .global         _ZN3cub18CUB_300001_SM_10006detail6reduce28DeviceReduceSingleTileKernelINS2_10policy_hubIdyN4cuda3std3__44plusIdEEE10Policy1000EN6thrust24THRUST_300001_SM_1000_NS6detail15normal_iteratorINSD_10device_ptrIdEEEEPdyS9_ddNS7_10__identityEEEvT0_T1_T2_T3_T4_T6_
        .type           _ZN3cub18CUB_300001_SM_10006detail6reduce28DeviceReduceSingleTileKernelINS2_10policy_hubIdyN4cuda3std3__44plusIdEEE10Policy1000EN6thrust24THRUST_300001_SM_1000_NS6detail15normal_iteratorINSD_10device_ptrIdEEEEPdyS9_ddNS7_10__identityEEEvT0_T1_T2_T3_T4_T6_,@function
        .size           _ZN3cub18CUB_300001_SM_10006detail6reduce28DeviceReduceSingleTileKernelINS2_10policy_hubIdyN4cuda3std3__44plusIdEEE10Policy1000EN6thrust24THRUST_300001_SM_1000_NS6detail15normal_iteratorINSD_10device_ptrIdEEEEPdyS9_ddNS7_10__identityEEEvT0_T1_T2_T3_T4_T6_,(.L_x_309 - _ZN3cub18CUB_300001_SM_10006detail6reduce28DeviceReduceSingleTileKernelINS2_10policy_hubIdyN4cuda3std3__44plusIdEEE10Policy1000EN6thrust24THRUST_300001_SM_1000_NS6detail15normal_iteratorINSD_10device_ptrIdEEEEPdyS9_ddNS7_10__identityEEEvT0_T1_T2_T3_T4_T6_)
        .other          _ZN3cub18CUB_300001_SM_10006detail6reduce28DeviceReduceSingleTileKernelINS2_10policy_hubIdyN4cuda3std3__44plusIdEEE10Policy1000EN6thrust24THRUST_300001_SM_1000_NS6detail15normal_iteratorINSD_10device_ptrIdEEEEPdyS9_ddNS7_10__identityEEEvT0_T1_T2_T3_T4_T6_,@"STO_CUDA_ENTRY STV_DEFAULT"
_ZN3cub18CUB_300001_SM_10006detail6reduce28DeviceReduceSingleTileKernelINS2_10policy_hubIdyN4cuda3std3__44plusIdEEE10Policy1000EN6thrust24THRUST_300001_SM_1000_NS6detail15normal_iteratorINSD_10device_ptrIdEEEEPdyS9_ddNS7_10__identityEEEvT0_T1_T2_T3_T4_T6_:
.text._ZN3cub18CUB_300001_SM_10006detail6reduce28DeviceReduceSingleTileKernelINS2_10policy_hubIdyN4cuda3std3__44plusIdEEE10Policy1000EN6thrust24THRUST_300001_SM_1000_NS6detail15normal_iteratorINSD_10device_ptrIdEEEEPdyS9_ddNS7_10__identityEEEvT0_T1_T2_T3_T4_T6_:
        /* <DEDUP_REMOVED lines=15> */
.L_x_180:
[----:B------:R-:W-:Y:S01]  /*00f0*/  ISETP.GT.U32.AND P0, PT, R8, 0xdff, PT ;  /* 0x00000dff0800780c */ /* 0x000fe20003f04070 */
[----:B------:R-:W-:Y:S03]  /*0100*/  BSSY.RECONVERGENT B0, `(.L_x_181) ;  /* 0x000024d000007945 */ /* 0x000fe60003800200 */
[----:B------:R-:W-:-:S13]  /*0110*/  ISETP.GT.U32.AND.EX P0, PT, R9, RZ, PT, P0 ;  /* 0x000000ff0900720c */ /* 0x000fda0003f04100 */
[----:B------:R-:W-:Y:S05]  /*0120*/  @P0 BRA `(.L_x_182) ;  /* 0x0000001400340947 */ /* 0x000fea0003800000 */
[----:B------:R-:W0:Y:S01]  /*0130*/  S2R R0, SR_TID.X ;  /* 0x0000000000007919 */ /* 0x000e220000002100 */
[----:B------:R-:W-:Y:S01]  /*0140*/  BSSY.RECONVERGENT B1, `(.L_x_183) ;  /* 0x0000009000017945 */ /* 0x000fe20003800200 */
[----:B------:R-:W-:Y:S02]  /*0150*/  CS2R R4, SRZ ;  /* 0x0000000000047805 */ /* 0x000fe4000001ff00 */
[----:B0-----:R-:W-:Y:S01]  /*0160*/  ISETP.GE.U32.AND P0, PT, R0, R8, PT ;  /* 0x000000080000720c */ /* 0x001fe20003f06070 */
[----:B------:R-:W-:-:S12]  /*0170*/  IMAD.MOV.U32 R2, RZ, RZ, R0 ;  /* 0x000000ffff027224 */ /* 0x000fd800078e0000 */
[----:B------:R-:W-:Y:S05]  /*0180*/  @P0 BRA `(.L_x_184) ;  /* 0x0000000000100947 */ /* 0x000fea0003800000 */
[----:B------:R-:W0:Y:S02]  /*0190*/  LDC.64 R4, c[0x0][0x380] ;  /* 0x0000e000ff047b82 */ /* 0x000e240000000a00 */
[----:B0-----:R-:W-:-:S06]  /*01a0*/  IMAD.WIDE.U32 R4, R0, 0x8, R4 ;  /* 0x0000000800047825 */ /* 0x001fcc00078e0004 */
[----:B------:R-:W5:Y:S01]  /*01b0*/  LDG.E.64 R4, desc[UR6][R4.64] ;  /* 0x0000000604047981 */ /* 0x000f62000c1e1b00 */
[----:B------:R-:W-:-:S07]  /*01c0*/  VIADD R2, R0, 0x200 ;  /* 0x0000020000027836 */ /* 0x000fce0000000000 */
.L_x_184:
[----:B------:R-:W-:Y:S05]  /*01d0*/  BSYNC.RECONVERGENT B1 ;  /* 0x0000000000017941 */ /* 0x000fea0003800200 */
.L_x_183:
        /* <DEDUP_REMOVED lines=17> */
.L_x_189:
[----:B------:R-:W2:Y:S04]  /*02f0*/  LDG.E.64 R10, desc[UR6][R6.64+-0x8000] ;  /* 0xff800006060a7981 */ /* 0x000ea8000c1e1b00 */
[----:B------:R-:W3:Y:S04]  /*0300*/  LDG.E.64 R12, desc[UR6][R6.64+-0x7000] ;  /* 0xff900006060c7981 */ /* 0x000ee8000c1e1b00 */
[----:B------:R-:W4:Y:S04]  /*0310*/  LDG.E.64 R14, desc[UR6][R6.64+-0x6000] ;  /* 0xffa00006060e7981 */ /* 0x000f28000c1e1b00 */
        /* <DEDUP_REMOVED lines=12> */
[----:B------:R0:W4:Y:S01]  /*03e0*/  LDG.E.64 R40, desc[UR6][R6.64+0x7000] ;  /* 0x0070000606287981 */ /* 0x000122000c1e1b00 */
[----:B------:R-:W-:-:S02]  /*03f0*/  VIADD R42, R42, 0x10 ;  /* 0x000000102a2a7836 */ /* 0x000fc40000000000 */
[----:B------:R-:W-:-:S03]  /*0400*/  VIADD R2, R2, 0x2000 ;  /* 0x0000200002027836 */ /* 0x000fc60000000000 */
[----:B------:R-:W-:Y:S02]  /*0410*/  ISETP.NE.AND P1, PT, R42, RZ, PT ;  /* 0x000000ff2a00720c */ /* 0x000fe40003f25270 */
[----:B0-----:R-:W-:-:S05]  /*0420*/  IADD3 R6, P2, PT, R6, 0x10000, RZ ;  /* 0x0001000006067810 */ /* 0x001fca0007f5e0ff */
[----:B------:R-:W-:Y:S01]  /*0430*/  IMAD.X R7, RZ, RZ, R7, P2 ;  /* 0x000000ffff077224 */ /* 0x000fe200010e0607 */
        /* <DEDUP_REMOVED lines=16> */
[----:B------:R-:W-:Y:S10]  /*0540*/  @P1 BRA `(.L_x_189) ;  /* 0xfffffffc00681947 */ /* 0x000ff4000383ffff */
.L_x_188:
[----:B------:R-:W-:Y:S05]  /*0550*/  BSYNC.RECONVERGENT B2 ;  /* 0x0000000000027941 */ /* 0x000fea0003800200 */
.L_x_187:
[----:B------:R-:W-:Y:S05]  /*0560*/  @!P0 BRA `(.L_x_186) ;  /* 0x0000000000d48947 */ /* 0x000fea0003800000 */
[----:B------:R-:W-:Y:S01]  /*0570*/  ISETP.GE.U32.AND P0, PT, R43, 0x8, PT ;  /* 0x000000082b00780c */ /* 0x000fe20003f06070 */
[----:B------:R-:W-:Y:S01]  /*0580*/  BSSY.RECONVERGENT B2, `(.L_x_190) ;  /* 0x0000017000027945 */ /* 0x000fe20003800200 */
[----:B------:R-:W-:-:S04]  /*0590*/  LOP3.LUT R26, R3, 0x7, RZ, 0xc0, !PT ;  /* 0x00000007031a7812 */ /* 0x000fc800078ec0ff */
[----:B------:R-:W-:-:S07]  /*05a0*/  ISETP.NE.AND P1, PT, R26, RZ, PT ;  /* 0x000000ff1a00720c */ /* 0x000fce0003f25270 */
[----:B------:R-:W-:Y:S06]  /*05b0*/  @!P0 BRA `(.L_x_191) ;  /* 0x00000000004c8947 */ /* 0x000fec0003800000 */
[----:B------:R-:W0:Y:S02]  /*05c0*/  LDC.64 R6, c[0x0][0x380] ;  /* 0x0000e000ff067b82 */ /* 0x000e240000000a00 */
[----:B0-----:R-:W-:-:S05]  /*05d0*/  IMAD.WIDE R6, R2, 0x8, R6 ;  /* 0x0000000802067825 */ /* 0x001fca00078e0206 */
        /* <DEDUP_REMOVED lines=17> */
.L_x_191:
[----:B------:R-:W-:Y:S05]  /*06f0*/  BSYNC.RECONVERGENT B2 ;  /* 0x0000000000027941 */ /* 0x000fea0003800200 */
.L_x_190:
        /* <DEDUP_REMOVED lines=17> */
.L_x_193:
[----:B------:R-:W-:Y:S05]  /*0810*/  BSYNC.RECONVERGENT B2 ;  /* 0x0000000000027941 */ /* 0x000fea0003800200 */
.L_x_192:
[----:B------:R-:W-:Y:S05]  /*0820*/  @!P1 BRA `(.L_x_186) ;  /* 0x0000000000249947 */ /* 0x000fea0003800000 */
[----:B------:R-:W0:Y:S01]  /*0830*/  LDC.64 R10, c[0x0][0x380] ;  /* 0x0000e000ff0a7b82 */ /* 0x000e220000000a00 */
[----:B------:R-:W-:-:S07]  /*0840*/  IMAD.MOV R3, RZ, RZ, -R3 ;  /* 0x000000ffff037224 */ /* 0x000fce00078e0a03 */
.L_x_194:
[----:B0-----:R-:W-:-:S06]  /*0850*/  IMAD.WIDE R6, R2, 0x8, R10 ;  /* 0x0000000802067825 */ /* 0x001fcc00078e020a */
[----:B------:R-:W2:Y:S01]  /*0860*/  LDG.E.64 R6, desc[UR6][R6.64] ;  /* 0x0000000606067981 */ /* 0x000ea2000c1e1b00 */
[----:B------:R-:W-:Y:S02]  /*0870*/  VIADD R3, R3, 0x1 ;  /* 0x0000000103037836 */ /* 0x000fe40000000000 */
[----:B------:R-:W-:-:S03]  /*0880*/  VIADD R2, R2, 0x200 ;  /* 0x0000020002027836 */ /* 0x000fc60000000000 */
[----:B------:R-:W-:Y:S01]  /*0890*/  ISETP.NE.AND P0, PT, R3, RZ, PT ;  /* 0x000000ff0300720c */ /* 0x000fe20003f05270 */
[----:B--2--5:R-:W-:-:S12]  /*08a0*/  DADD R4, R6, R4 ;  /* 0x0000000006047229 */ /* 0x024fd80000000004 */
[----:B------:R-:W-:Y:S05]  /*08b0*/  @P0 BRA `(.L_x_194) ;  /* 0xfffffffc00e40947 */ /* 0x000fea000383ffff */
.L_x_186:
[----:B------:R-:W-:Y:S05]  /*08c0*/  BSYNC.RECONVERGENT B1 ;  /* 0x0000000000017941 */ /* 0x000fea0003800200 */
.L_x_185:
[----:B------:R-:W-:-:S04]  /*08d0*/  ISETP.GE.U32.AND P0, PT, R8, 0x200, PT ;  /* 0x000002000800780c */ /* 0x000fc80003f06070 */
[----:B------:R-:W-:-:S13]  /*08e0*/  ISETP.GE.U32.AND.EX P0, PT, R9, RZ, PT, P0 ;  /* 0x000000ff0900720c */ /* 0x000fda0003f06100 */
        /* <DEDUP_REMOVED lines=32> */
[----:B------:R-:W-:Y:S02]  /*0af0*/  ISETP.GT.AND P0, PT, R10, 0xf, PT ;  /* 0x0000000f0a00780c */ /* 0x000fe40003f04270 */
[----:B------:R-:W-:Y:S01]  /*0b00*/  @!P1 LOP3.LUT R8, R4, 0xf8, RZ, 0xc0, !PT ;  /* 0x000000f804089812 */ /* 0x000fe200078ec0ff */
[----:B------:R-:W0:Y:S04]  /*0b10*/  SHFL.DOWN PT, R3, R7, 0x10, 0x1f ;  /* 0x0a001f0007037f89 */ /* 0x000e2800000e0000 */
[----:B------:R-:W-:Y:S01]  /*0b20*/  @!P1 IMAD.IADD R9, R8, 0x1, R9 ;  /* 0x0000000108099824 */ /* 0x000fe200078e0209 */
        /* <DEDUP_REMOVED lines=34> */
.L_x_195:
[----:B------:R-:W-:Y:S01]  /*0d50*/  LOP3.LUT R2, R0, 0x3e0, RZ, 0xc0, !PT ;  /* 0x000003e000027812 */ /* 0x000fe200078ec0ff */
[----:B------:R-:W0:Y:S03]  /*0d60*/  S2R R12, SR_LANEID ;  /* 0x00000000000c7919 */ /* 0x000e260000000000 */
[----:B------:R-:W-:Y:S01]  /*0d70*/  LOP3.LUT R7, RZ, R2, RZ, 0x33, !PT ;  /* 0x00000002ff077212 */ /* 0x000fe200078e33ff */
[----:B------:R-:W-:-:S04]  /*0d80*/  VIADD R3, R2, 0x20 ;  /* 0x0000002002037836 */ /* 0x000fc80000000000 */
[----:B------:R-:W-:Y:S01]  /*0d90*/  IMAD.IADD R7, R7, 0x1, R8 ;  /* 0x0000000107077824 */ /* 0x000fe200078e0208 */
[----:B------:R-:W-:-:S04]  /*0da0*/  ISETP.GT.U32.AND P0, PT, R3, R8, PT ;  /* 0x000000080300720c */ /* 0x000fc80003f04070 */
[----:B------:R-:W-:-:S05]  /*0db0*/  SEL R13, R7, 0x1f, P0 ;  /* 0x0000001f070d7807 */ /* 0x000fca0000000000 */
[----:B-----5:R-:W-:Y:S04]  /*0dc0*/  SHFL.DOWN PT, R2, R4, 0x1, R13 ;  /* 0x0820000004027989 */ /* 0x020fe800000e000d */
[----:B------:R-:W1:Y:S01]  /*0dd0*/  SHFL.DOWN PT, R3, R5, 0x1, R13 ;  /* 0x0820000005037989 */ /* 0x000e6200000e000d */
[C---:B0-----:R-:W-:Y:S01]  /*0de0*/  ISETP.GE.AND P0, PT, R12.reuse, R13, PT ;  /* 0x0000000d0c00720c */ /* 0x041fe20003f06270 */
[C---:B------:R-:W-:Y:S01]  /*0df0*/  VIADD R10, R12.reuse, 0x2 ;  /* 0x000000020c0a7836 */ /* 0x040fe20000000000 */
[----:B------:R-:W-:Y:S01]  /*0e00*/  ISETP.NE.AND P1, PT, R12, RZ, PT ;  /* 0x000000ff0c00720c */ /* 0x000fe20003f25270 */
[----:B-1----:R-:W-:-:S10]  /*0e10*/  DADD R2, R2, R4 ;  /* 0x0000000002027229 */ /* 0x002fd40000000004 */
[----:B------:R-:W-:Y:S01]  /*0e20*/  FSEL R6, R2, R4, !P0 ;  /* 0x0000000402067208 */ /* 0x000fe20004000000 */
[----:B------:R-:W-:Y:S01]  /*0e30*/  VIADD R4, R12, 0x4 ;  /* 0x000000040c047836 */ /* 0x000fe20000000000 */
[----:B------:R-:W-:Y:S02]  /*0e40*/  FSEL R7, R3, R5, !P0 ;  /* 0x0000000503077208 */ /* 0x000fe40004000000 */
[----:B------:R-:W-:Y:S01]  /*0e50*/  ISETP.GT.AND P0, PT, R10, R13, PT ;  /* 0x0000000d0a00720c */ /* 0x000fe20003f04270 */
[----:B------:R-:W-:Y:S04]  /*0e60*/  SHFL.DOWN PT, R2, R6, 0x2, R13 ;  /* 0x0840000006027989 */ /* 0x000fe800000e000d */
[----:B------:R-:W0:Y:S02]  /*0e70*/  SHFL.DOWN PT, R3, R7, 0x2, R13 ;  /* 0x0840000007037989 */ /* 0x000e2400000e000d */
[----:B0-----:R-:W-:-:S10]  /*0e80*/  DADD R2, R2, R6 ;  /* 0x0000000002027229 */ /* 0x001fd40000000006 */
[----:B------:R-:W-:Y:S01]  /*0e90*/  FSEL R10, R6, R2, P0 ;  /* 0x00000002060a7208 */ /* 0x000fe20000000000 */
[----:B------:R-:W-:Y:S01]  /*0ea0*/  VIADD R6, R12, 0x8 ;  /* 0x000000080c067836 */ /* 0x000fe20000000000 */
[----:B------:R-:W-:Y:S02]  /*0eb0*/  FSEL R11, R7, R3, P0 ;  /* 0x00000003070b7208 */ /* 0x000fe40000000000 */
[----:B------:R-:W-:Y:S01]  /*0ec0*/  ISETP.GT.AND P0, PT, R4, R13, PT ;  /* 0x0000000d0400720c */ /* 0x000fe20003f04270 */
[----:B------:R-:W-:Y:S04]  /*0ed0*/  SHFL.DOWN PT, R2, R10, 0x4, R13 ;  /* 0x088000000a027989 */ /* 0x000fe800000e000d */
[----:B------:R-:W0:Y:S02]  /*0ee0*/  SHFL.DOWN PT, R3, R11, 0x4, R13 ;  /* 0x088000000b037989 */ /* 0x000e2400000e000d */
[----:B0-----:R-:W-:-:S10]  /*0ef0*/  DADD R2, R2, R10 ;  /* 0x0000000002027229 */ /* 0x001fd4000000000a */
[----:B------:R-:W-:Y:S02]  /*0f00*/  FSEL R4, R10, R2, P0 ;  /* 0x000000020a047208 */ /* 0x000fe40000000000 */
[----:B------:R-:W-:Y:S02]  /*0f10*/  FSEL R5, R11, R3, P0 ;  /* 0x000000030b057208 */ /* 0x000fe40000000000 */
[----:B------:R-:W-:Y:S01]  /*0f20*/  ISETP.GT.AND P0, PT, R6, R13, PT ;  /* 0x0000000d0600720c */ /* 0x000fe20003f04270 */
[----:B------:R-:W-:Y:S01]  /*0f30*/  SHFL.DOWN PT, R2, R4, 0x8, R13 ;  /* 0x0900000004027989 */ /* 0x000fe200000e000d */
[----:B------:R-:W-:-:S03]  /*0f40*/  @!P1 MOV R10, 0x400 ;  /* 0x00000400000a9802 */ /* 0x000fc60000000f00 */
[----:B------:R-:W0:Y:S01]  /*0f50*/  SHFL.DOWN PT, R3, R5, 0x8, R13 ;  /* 0x0900000005037989 */ /* 0x000e2200000e000d */
[----:B------:R-:W1:Y:S01]  /*0f60*/  @!P1 S2R R11, SR_CgaCtaId ;  /* 0x00000000000b9919 */ /* 0x000e620000008800 */
[----:B0-----:R-:W-:-:S10]  /*0f70*/  DADD R2, R2, R4 ;  /* 0x0000000002027229 */ /* 0x001fd40000000004 */
[----:B------:R-:W-:Y:S01]  /*0f80*/  FSEL R6, R4, R2, P0 ;  /* 0x0000000204067208 */ /* 0x000fe20000000000 */
[----:B------:R-:W-:Y:S01]  /*0f90*/  VIADD R4, R12, 0x10 ;  /* 0x000000100c047836 */ /* 0x000fe20000000000 */
[----:B------:R-:W-:Y:S02]  /*0fa0*/  FSEL R7, R5, R3, P0 ;  /* 0x0000000305077208 */ /* 0x000fe40000000000 */
[----:B------:R-:W-:Y:S01]  /*0fb0*/  @!P1 SHF.R.U32.HI R5, RZ, 0x2, R0 ;  /* 0x00000002ff059819 */ /* 0x000fe20000011600 */
[----:B------:R-:W-:Y:S01]  /*0fc0*/  SHFL.DOWN PT, R2, R6, 0x10, R13 ;  /* 0x0a00000006027989 */ /* 0x000fe200000e000d */
[----:B-1----:R-:W-:Y:S02]  /*0fd0*/  @!P1 LEA R10, R11, R10, 0x18 ;  /* 0x0000000a0b0a9211 */ /* 0x002fe400078ec0ff */
[----:B------:R-:W-:Y:S01]  /*0fe0*/  @!P1 LOP3.LUT R5, R5, 0xf8, RZ, 0xc0, !PT ;  /* 0x000000f805059812 */ /* 0x000fe200078ec0ff */
[----:B------:R-:W0:Y:S01]  /*0ff0*/  SHFL.DOWN PT, R3, R7, 0x10, R13 ;  /* 0x0a00000007037989 */ /* 0x000e2200000e000d */
[----:B------:R-:W-:-:S03]  /*1000*/  ISETP.GT.AND P0, PT, R4, R13, PT ;  /* 0x0000000d0400720c */ /* 0x000fc60003f04270 */
        /* <DEDUP_REMOVED lines=14> */
[----:B------:R-:W1:Y:S01]  /*10f0*/  LDS.128 R12, [UR4+0x20] ;  /* 0x00002004ff0c7984 */ /* 0x000e620008000c00 */
[----:B0-----:R-:W-:-:S10]  /*1100*/  DADD R4, R2, R4 ;  /* 0x0000000002047229 */ /* 0x001fd40000000004 */
        /* <DEDUP_REMOVED lines=79> */
.L_x_182:
[----:B------:R-:W0:Y:S01]  /*1600*/  S2R R0, SR_TID.X ;  /* 0x0000000000007919 */ /* 0x000e220000002100 */
[----:B------:R-:W0:Y:S02]  /*1610*/  LDC.64 R4, c[0x0][0x380] ;  /* 0x0000e000ff047b82 */ /* 0x000e240000000a00 */
[----:B0-----:R-:W-:-:S05]  /*1620*/  IMAD.WIDE.U32 R4, R0, 0x8, R4 ;  /* 0x0000000800047825 */ /* 0x001fca00078e0004 */
[----:B------:R-:W2:Y:S04]  /*1630*/  LDG.E.64 R2, desc[UR6][R4.64] ;  /* 0x0000000604027981 */ /* 0x000ea8000c1e1b00 */
[----:B------:R-:W2:Y:S04]  /*1640*/  LDG.E.64 R6, desc[UR6][R4.64+0x1000] ;  /* 0x0010000604067981 */ /* 0x000ea8000c1e1b00 */
[----:B------:R-:W3:Y:S04]  /*1650*/  LDG.E.64 R10, desc[UR6][R4.64+0x2000] ;  /* 0x00200006040a7981 */ /* 0x000ee8000c1e1b00 */
[----:B------:R-:W4:Y:S04]  /*1660*/  LDG.E.64 R12, desc[UR6][R4.64+0x3000] ;  /* 0x00300006040c7981 */ /* 0x000f28000c1e1b00 */
[----:B------:R-:W5:Y:S04]  /*1670*/  LDG.E.64 R14, desc[UR6][R4.64+0x4000] ;  /* 0x00400006040e7981 */ /* 0x000f68000c1e1b00 */
[----:B------:R-:W5:Y:S04]  /*1680*/  LDG.E.64 R16, desc[UR6][R4.64+0x5000] ;  /* 0x0050000604107981 */ /* 0x000f68000c1e1b00 */
[----:B------:R-:W5:Y:S01]  /*1690*/  LDG.E.64 R18, desc[UR6][R4.64+0x6000] ;  /* 0x0060000604127981 */ /* 0x000f62000c1e1b00 */
[----:B--2---:R-:W-:-:S08]  /*16a0*/  DADD R2, R2, R6 ;  /* 0x0000000002027229 */ /* 0x004fd00000000006 */
[----:B---3--:R-:W-:-:S08]  /*16b0*/  DADD R2, R10, R2 ;  /* 0x000000000a027229 */ /* 0x008fd00000000002 */
[----:B----4-:R-:W-:Y:S01]  /*16c0*/  DADD R2, R12, R2 ;  /* 0x000000000c027229 */ /* 0x010fe20000000002 */
[----:B------:R-:W-:-:S04]  /*16d0*/  IADD3 R12, P1, PT, R8, -0xe00, RZ ;  /* 0xfffff200080c7810 */ /* 0x000fc80007f3e0ff */
[----:B------:R-:W-:Y:S02]  /*16e0*/  ISETP.GE.U32.AND P0, PT, R12, 0xe00, PT ;  /* 0x00000e000c00780c */ /* 0x000fe40003f06070 */
[----:B------:R-:W-:Y:S01]  /*16f0*/  IADD3.X R13, PT, PT, R9, -0x1, RZ, P1, !PT ;  /* 0xffffffff090d7810 */ /* 0x000fe20000ffe4ff */
[----:B-----5:R-:W-:-:S03]  /*1700*/  DADD R2, R14, R2 ;  /* 0x000000000e027229 */ /* 0x020fc60000000002 */
[----:B------:R-:W-:-:S05]  /*1710*/  ISETP.GE.U32.AND.EX P0, PT, R13, RZ, PT, P0 ;  /* 0x000000ff0d00720c */ /* 0x000fca0003f06100 */
[----:B------:R-:W-:-:S08]  /*1720*/  DADD R2, R16, R2 ;  /* 0x0000000010027229 */ /* 0x000fd00000000002 */
[----:B------:R-:W-:Y:S01]  /*1730*/  DADD R6, R18, R2 ;  /* 0x0000000012067229 */ /* 0x000fe20000000002 */
[----:B------:R-:W-:Y:S02]  /*1740*/  IMAD.MOV.U32 R3, RZ, RZ, 0xe00 ;  /* 0x00000e00ff037424 */ /* 0x000fe400078e00ff */
[----:B------:R-:W-:Y:S01]  /*1750*/  IMAD.MOV.U32 R2, RZ, RZ, RZ ;  /* 0x000000ffff027224 */ /* 0x000fe200078e00ff */
[----:B------:R-:W-:Y:S07]  /*1760*/  @!P0 BRA `(.L_x_197) ;  /* 0x0000000000748947 */ /* 0x000fee0003800000 */
[----:B------:R-:W0:Y:S01]  /*1770*/  LDC.64 R8, c[0x0][0x390] ;  /* 0x0000e400ff087b82 */ /* 0x000e220000000a00 */
[----:B------:R-:W-:Y:S02]  /*1780*/  IMAD.MOV.U32 R3, RZ, RZ, 0xe00 ;  /* 0x00000e00ff037424 */ /* 0x000fe400078e00ff */
[----:B------:R-:W-:-:S07]  /*1790*/  IMAD.MOV.U32 R2, RZ, RZ, RZ ;  /* 0x000000ffff027224 */ /* 0x000fce00078e00ff */
.L_x_199:
[----:B------:R-:W-:-:S04]  /*17a0*/  LEA R16, P0, R3, R4, 0x3 ;  /* 0x0000000403107211 */ /* 0x000fc800078018ff */
[----:B------:R-:W-:-:S05]  /*17b0*/  LEA.HI.X R17, R3, R5, R2, 0x3, P0 ;  /* 0x0000000503117211 */ /* 0x000fca00000f1c02 */
[----:B------:R-:W2:Y:S04]  /*17c0*/  LDG.E.64 R18, desc[UR6][R16.64] ;  /* 0x0000000610127981 */ /* 0x000ea8000c1e1b00 */
[----:B------:R-:W3:Y:S04]  /*17d0*/  LDG.E.64 R20, desc[UR6][R16.64+0x1000] ;  /* 0x0010000610147981 */ /* 0x000ee8000c1e1b00 */
[----:B------:R-:W4:Y:S04]  /*17e0*/  LDG.E.64 R22, desc[UR6][R16.64+0x2000] ;  /* 0x0020000610167981 */ /* 0x000f28000c1e1b00 */
[----:B------:R-:W5:Y:S04]  /*17f0*/  LDG.E.64 R24, desc[UR6][R16.64+0x3000] ;  /* 0x0030000610187981 */ /* 0x000f68000c1e1b00 */
[----:B------:R-:W5:Y:S04]  /*1800*/  LDG.E.64 R26, desc[UR6][R16.64+0x4000] ;  /* 0x00400006101a7981 */ /* 0x000f68000c1e1b00 */
[----:B------:R-:W5:Y:S04]  /*1810*/  LDG.E.64 R10, desc[UR6][R16.64+0x5000] ;  /* 0x00500006100a7981 */ /* 0x000f68000c1e1b00 */
[----:B------:R-:W5:Y:S01]  /*1820*/  LDG.E.64 R14, desc[UR6][R16.64+0x6000] ;  /* 0x00600006100e7981 */ /* 0x000f62000c1e1b00 */
[----:B--2---:R-:W-:Y:S01]  /*1830*/  DADD R18, R18, R6 ;  /* 0x0000000012127229 */ /* 0x004fe20000000006 */
[----:B0-----:R-:W-:-:S04]  /*1840*/  IADD3 R6, P1, PT, -R3, R8, RZ ;  /* 0x0000000803067210 */ /* 0x001fc80007f3e1ff */
[----:B------:R-:W-:Y:S01]  /*1850*/  ISETP.GE.U32.AND P0, PT, R6, 0xe00, PT ;  /* 0x00000e000600780c */ /* 0x000fe20003f06070 */
[----:B------:R-:W-:Y:S02]  /*1860*/  IMAD.X R6, R9, 0x1, ~R2, P1 ;  /* 0x0000000109067824 */ /* 0x000fe400008e0e02 */
[----:B---3--:R-:W-:-:S03]  /*1870*/  DADD R18, R20, R18 ;  /* 0x0000000014127229 */ /* 0x008fc60000000012 */
[----:B------:R-:W-:-:S05]  /*1880*/  ISETP.GE.U32.AND.EX P0, PT, R6, RZ, PT, P0 ;  /* 0x000000ff0600720c */ /* 0x000fca0003f06100 */
[----:B----4-:R-:W-:-:S08]  /*1890*/  DADD R18, R22, R18 ;  /* 0x0000000016127229 */ /* 0x010fd00000000012 */
[----:B-----5:R-:W-:-:S08]  /*18a0*/  DADD R18, R24, R18 ;  /* 0x0000000018127229 */ /* 0x020fd00000000012 */
[----:B------:R-:W-:-:S08]  /*18b0*/  DADD R18, R26, R18 ;  /* 0x000000001a127229 */ /* 0x000fd00000000012 */
[----:B------:R-:W-:-:S08]  /*18c0*/  DADD R10, R10, R18 ;  /* 0x000000000a0a7229 */ /* 0x000fd00000000012 */
[----:B------:R-:W-:Y:S01]  /*18d0*/  DADD R6, R14, R10 ;  /* 0x000000000e067229 */ /* 0x000fe2000000000a */
[----:B------:R-:W-:Y:S10]  /*18e0*/  @!P0 BRA `(.L_x_198) ;  /* 0x0000000800208947 */ /* 0x000ff40003800000 */
[----:B------:R-:W-:-:S05]  /*18f0*/  IADD3 R3, P0, PT, R3, 0xe00, RZ ;  /* 0x00000e0003037810 */ /* 0x000fca0007f1e0ff */
[----:B------:R-:W-:Y:S01]  /*1900*/  IMAD.X R2, RZ, RZ, R2, P0 ;  /* 0x000000ffff027224 */ /* 0x000fe200000e0602 */
[----:B------:R-:W-:-:S04]  /*1910*/  ISETP.GT.U32.AND P0, PT, R3, R12, PT ;  /* 0x0000000c0300720c */ /* 0x000fc80003f04070 */
[----:B------:R-:W-:-:S13]  /*1920*/  ISETP.GT.U32.AND.EX P0, PT, R2, R13, PT, P0 ;  /* 0x0000000d0200720c */ /* 0x000fda0003f04100 */
[----:B------:R-:W-:Y:S05]  /*1930*/  @!P0 BRA `(.L_x_199) ;  /* 0xfffffffc00988947 */ /* 0x000fea000383ffff */
.L_x_197:
        /* <DEDUP_REMOVED lines=25> */
.L_x_203:
        /* <DEDUP_REMOVED lines=38> */
.L_x_202:
[----:B------:R-:W-:Y:S05]  /*1d30*/  BSYNC.RECONVERGENT B2 ;  /* 0x0000000000027941 */ /* 0x000fea0003800200 */
.L_x_201:
        /* <DEDUP_REMOVED lines=28> */
.L_x_205:
[----:B------:R-:W-:Y:S05]  /*1f00*/  BSYNC.RECONVERGENT B2 ;  /* 0x0000000000027941 */ /* 0x000fea0003800200 */
.L_x_204:
        /* <DEDUP_REMOVED lines=20> */
.L_x_207:
[----:B------:R-:W-:Y:S05]  /*2050*/  BSYNC.RECONVERGENT B2 ;  /* 0x0000000000027941 */ /* 0x000fea0003800200 */
.L_x_206:
[----:B------:R-:W-:Y:S05]  /*2060*/  @!P0 BRA `(.L_x_200) ;  /* 0x00000000003c8947 */ /* 0x000fea0003800000 */
[----:B------:R-:W0:Y:S01]  /*2070*/  LDCU.64 UR4, c[0x0][0x380] ;  /* 0x00007000ff0477ac */ /* 0x000e220008000a00 */
[----:B------:R-:W-:Y:S01]  /*2080*/  IADD3 R3, P0, PT, R42, R3, RZ ;  /* 0x000000032a037210 */ /* 0x000fe20007f1e0ff */
[----:B------:R-:W-:-:S04]  /*2090*/  IMAD.MOV R4, RZ, RZ, -R16 ;  /* 0x000000ffff047224 */ /* 0x000fc800078e0a10 */
[----:B------:R-:W-:Y:S01]  /*20a0*/  IMAD.X R2, RZ, RZ, R2, P0 ;  /* 0x000000ffff027224 */ /* 0x000fe200000e0602 */
[----:B0-----:R-:W-:-:S04]  /*20b0*/  LEA R5, P1, R3, UR4, 0x3 ;  /* 0x0000000403057c11 */ /* 0x001fc8000f8218ff */
[----:B------:R-:W-:-:S09]  /*20c0*/  LEA.HI.X R8, R3, UR5, R2, 0x3, P1 ;  /* 0x0000000503087c11 */ /* 0x000fd200088f1c02 */
.L_x_208:
        /* <DEDUP_REMOVED lines=9> */
.L_x_200:
[----:B------:R-:W-:Y:S05]  /*2160*/  BSYNC.RECONVERGENT B1 ;  /* 0x0000000000017941 */ /* 0x000fea0003800200 */
.L_x_198:
        /* <DEDUP_REMOVED lines=40> */
[----:B------:R-:W-:-:S03]  /*23f0*/  FSEL R5, R5, R3, P0 ;  /* 0x0000000305057208 */ /* 0x000fc60000000000 */
[----:B0-----:R-:W-:Y:S02]  /*2400*/  IMAD.MOV.U32 R2, RZ, RZ, R0 ;  /* 0x000000ffff027224 */ /* 0x001fe400078e0000 */
[----:B------:R-:W-:-:S04]  /*2410*/  IMAD.MOV.U32 R3, RZ, RZ, R5 ;  /* 0x000000ffff037224 */ /* 0x000fc800078e0005 */
[----:B------:R-:W-:Y:S05]  /*2420*/  @P1 BRA `(.L_x_196) ;  /* 0x0000000000681947 */ /* 0x000fea0003800000 */
        /* <DEDUP_REMOVED lines=26> */
.L_x_196:
[----:B------:R-:W-:Y:S05]  /*25d0*/  BSYNC.RECONVERGENT B0 ;  /* 0x0000000000007941 */ /* 0x000fea0003800200 */
.L_x_181:
[----:B------:R-:W-:Y:S05]  /*25e0*/  @P1 EXIT ;  /* 0x000000000000194d */ /* 0x000fea0003800000 */
[----:B------:R-:W0:Y:S01]  /*25f0*/  LDCU.64 UR4, c[0x0][0x3a0] ;  /* 0x00007400ff0477ac */ /* 0x000e220008000a00 */
[----:B------:R-:W1:Y:S01]  /*2600*/  LDC.64 R4, c[0x0][0x388] ;  /* 0x0000e200ff047b82 */ /* 0x000e620000000a00 */
[----:B0-----:R-:W-:-:S07]  /*2610*/  DADD R2, R2, UR4 ;  /* 0x0000000402027e29 */ /* 0x001fce0008000000 */
[----:B-1----:R-:W-:Y:S01]  /*2620*/  STG.E.64 desc[UR6][R4.64], R2 ;  /* 0x0000000204007986 */ /* 0x002fe2000c101b06 */
[----:B------:R-:W-:Y:S05]  /*2630*/  EXIT ;  /* 0x000000000000794d */ /* 0x000fea0003800000 */
.L_x_209:
        /* <DEDUP_REMOVED lines=12> */
.L_x_309:


//--------------------- .text._ZN3cub18CUB_300001_SM_10006detail6reduce28DeviceReduceSingleTileKernelINS2_10policy_hubIdjN4cuda3std3__44plusIdEEE10Policy1000EPdSC_iS9_ddNS7_10__identityEEEvT0_T1_T2_T3_T4_T6_ --------------------------
	.section	.text._ZN3cub18CUB_300001_SM_10006detail6reduce28DeviceReduceSingleTileKernelINS2_10policy_hubIdjN4cuda3std3__44plusIdEEE10Policy1000EPdSC_iS9_ddNS7_10__identityEEEvT0_T1_T2_T3_T4_T6_,"ax",@progbits
	.align	128
        .global         _ZN3cub18CUB_300001_SM_10006detail6reduce28DeviceReduceSingleTileKernelINS2_10policy_hubIdjN4cuda3std3__44plusIdEEE10Policy1000EPdSC_iS9_ddNS7_10__identityEEEvT0_T1_T2_T3_T4_T6_
        .type           _ZN3cub18CUB_300001_SM_10006detail6reduce28DeviceReduceSingleTileKernelINS2_10policy_hubIdjN4cuda3std3__44plusIdEEE10Policy1000EPdSC_iS9_ddNS7_10__identityEEEvT0_T1_T2_T3_T4_T6_,@function
        .size           _ZN3cub18CUB_300001_SM_10006detail6reduce28DeviceReduceSingleTileKernelINS2_10policy_hubIdjN4cuda3std3__44plusIdEEE10Policy1000EPdSC_iS9_ddNS7_10__identityEEEvT0_T1_T2_T3_T4_T6_,(.L_x_310 - _ZN3cub18CUB_300001_SM_10006detail6reduce28DeviceReduceSingleTileKernelINS2_10policy_hubIdjN4cuda3std3__44plusIdEEE10Policy1000EPdSC_iS9_ddNS7_10__identityEEEvT0_T1_T2_T3_T4_T6_)
        .other          _ZN3cub18CUB_300001_SM_10006detail6reduce28DeviceReduceSingleTileKernelINS2_10policy_hubIdjN4cuda3std3__44plusIdEEE10Policy1000EPdSC_iS9_ddNS7_10__identityEEEvT0_T1_T2_T3_T4_T6_,@"STO_CUDA_ENTRY STV_DEFAULT"
_ZN3cub18CUB_300001_SM_10006detail6reduce28DeviceReduceSingleTileKernelINS2_10policy_hubIdjN4cuda3std3__44plusIdEEE10Policy1000EPdSC_iS9_ddNS7_10__identityEEEvT0_T1_T2_T3_T4_T6_:
.text._ZN3cub18CUB_300001_SM_10006detail6reduce28DeviceReduceSingleTileKernelINS2_10policy_hubIdjN4cuda3std3__44plusIdEEE10Policy1000EPdSC_iS9_ddNS7_10__identityEEEvT0_T1_T2_T3_T4_T6_:
        /* <DEDUP_REMOVED lines=13> */
.L_x_210:
        /* <DEDUP_REMOVED lines=13> */
.L_x_214:
[----:B------:R-:W-:Y:S05]  /*01a0*/  BSYNC.RECONVERGENT B1 ;  /* 0x0000000000017941 */ /* 0x000fea0003800200 */
.L_x_213:
[----:B------:R-:W-:Y:S01]  /*01b0*/  ISETP.GE.AND P0, PT, R5, R4, PT ;  /* 0x000000040500720c */ /* 0x000fe20003f06270 */
[----:B------:R-:W-:-:S12]  /*01c0*/  BSSY.RECONVERGENT B1, `(.L_x_215) ;  /* 0x0000078000017945 */ /* 0x000fd80003800200 */
[----:B------:R-:W-:Y:S05]  /*01d0*/  @P0 BRA `(.L_x_216) ;  /* 0x0000000400d80947 */ /* 0x000fea0003800000 */
[----:B------:R-:W-:Y:S01]  /*01e0*/  LOP3.LUT R9, RZ, R5, RZ, 0x33, !PT ;  /* 0x00000005ff097212 */ /* 0x000fe200078e33ff */
[----:B------:R-:W-:Y:S04]  /*01f0*/  BSSY.RECONVERGENT B2, `(.L_x_217) ;  /* 0x0000019000027945 */ /* 0x000fe80003800200 */
[----:B------:R-:W-:-:S04]  /*0200*/  IMAD.IADD R9, R9, 0x1, R4 ;  /* 0x0000000109097824 */ /* 0x000fc800078e0204 */
[C---:B------:R-:W-:Y:S01]  /*0210*/  IMAD.HI.U32 R0, R9.reuse, -0x33333333, RZ ;  /* 0xcccccccd09007827 */ /* 0x040fe200078e00ff */
[----:B------:R-:W-:-:S04]  /*0220*/  ISETP.GE.U32.AND P0, PT, R9, 0x780, PT ;  /* 0x000007800900780c */ /* 0x000fc80003f06070 */
[----:B------:R-:W-:-:S04]  /*0230*/  SHF.R.U32.HI R0, RZ, 0x9, R0 ;  /* 0x00000009ff007819 */ /* 0x000fc80000011600 */
[----:B------:R-:W-:-:S04]  /*0240*/  LOP3.LUT R2, R0, 0x3, RZ, 0xc0, !PT ;  /* 0x0000000300027812 */ /* 0x000fc800078ec0ff */
[----:B------:R-:W-:-:S13]  /*0250*/  ISETP.NE.AND P1, PT, R2, 0x3, PT ;  /* 0x000000030200780c */ /* 0x000fda0003f25270 */
[----:B------:R-:W-:Y:S05]  /*0260*/  @!P1 BRA `(.L_x_218) ;  /* 0x0000000000449947 */ /* 0x000fea0003800000 */
[----:B------:R-:W0:Y:S01]  /*0270*/  LDC.64 R8, c[0x0][0x380] ;  /* 0x0000e000ff087b82 */ /* 0x000e220000000a00 */
[----:B------:R-:W-:-:S05]  /*0280*/  VIADD R0, R0, 0x1 ;  /* 0x0000000100007836 */ /* 0x000fca0000000000 */
[----:B------:R-:W-:-:S05]  /*0290*/  LOP3.LUT R0, R0, 0x3, RZ, 0xc0, !PT ;  /* 0x0000000300007812 */ /* 0x000fca00078ec0ff */
[----:B------:R-:W-:Y:S02]  /*02a0*/  IMAD.MOV R0, RZ, RZ, -R0 ;  /* 0x000000ffff007224 */ /* 0x000fe400078e0a00 */
[----:B0-----:R-:W-:-:S04]  /*02b0*/  IMAD.WIDE.U32 R8, R5, 0x8, R8 ;  /* 0x0000000805087825 */ /* 0x001fc800078e0008 */
[----:B------:R-:W-:Y:S02]  /*02c0*/  IMAD.MOV.U32 R2, RZ, RZ, R8 ;  /* 0x000000ffff027224 */ /* 0x000fe400078e0008 */
[----:B------:R-:W-:-:S07]  /*02d0*/  IMAD.MOV.U32 R11, RZ, RZ, R9 ;  /* 0x000000ffff0b7224 */ /* 0x000fce00078e0009 */
.L_x_219:
        /* <DEDUP_REMOVED lines=10> */
.L_x_218:
[----:B------:R-:W-:Y:S05]  /*0380*/  BSYNC.RECONVERGENT B2 ;  /* 0x0000000000027941 */ /* 0x000fea0003800200 */
.L_x_217:
        /* <DEDUP_REMOVED lines=8> */
.L_x_222:
        /* <DEDUP_REMOVED lines=43> */
.L_x_221:
[----:B------:R-:W-:Y:S05]  /*06c0*/  BSYNC.RECONVERGENT B2 ;  /* 0x0000000000027941 */ /* 0x000fea0003800200 */
.L_x_220:
        /* <DEDUP_REMOVED lines=26> */
.L_x_224:
[----:B------:R-:W-:Y:S05]  /*0870*/  BSYNC.RECONVERGENT B2 ;  /* 0x0000000000027941 */ /* 0x000fea0003800200 */
.L_x_223:
        /* <DEDUP_REMOVED lines=12> */
.L_x_216:
[----:B------:R-:W-:Y:S05]  /*0940*/  BSYNC.RECONVERGENT B1 ;  /* 0x0000000000017941 */ /* 0x000fea0003800200 */
.L_x_215:
        /* <DEDUP_REMOVED lines=51> */
[----:B------:R-:W-:Y:S05]  /*0c80*/  LDS.128 R12, [UR4+0x60] ;  /* 0x00006004ff0c7984 */ /* 0x000fea0008000c00 */
[----:B------:R-:W-:Y:S02]  /*0c90*/  DADD R2, R8, R10 ;  /* 0x0000000008027229 */ /* 0x000fe4000000000a */
[----:B------:R-:W0:Y:S06]  /*0ca0*/  LDS.128 R8, [UR4+0x50] ;  /* 0x00005004ff087984 */ /* 0x000e2c0008000c00 */
[----:B-1----:R-:W-:-:S08]  /*0cb0*/  DADD R2, R2, R16 ;  /* 0x0000000002027229 */ /* 0x002fd00000000010 */
[----:B------:R-:W-:-:S08]  /*0cc0*/  DADD R2, R2, R18 ;  /* 0x0000000002027229 */ /* 0x000fd00000000012 */
[----:B--2---:R-:W-:-:S08]  /*0cd0*/  DADD R2, R2, R4 ;  /* 0x0000000002027229 */ /* 0x004fd00000000004 */
[----:B------:R-:W-:Y:S01]  /*0ce0*/  DADD R2, R2, R6 ;  /* 0x0000000002027229 */ /* 0x000fe20000000006 */
[----:B------:R-:W1:Y:S07]  /*0cf0*/  LDS.128 R4, [UR4+0x70] ;  /* 0x00007004ff047984 */ /* 0x000e6e0008000c00 */
[----:B0-----:R-:W-:-:S08]  /*0d00*/  DADD R2, R2, R8 ;  /* 0x0000000002027229 */ /* 0x001fd00000000008 */
[----:B------:R-:W-:Y:S01]  /*0d10*/  DADD R2, R2, R10 ;  /* 0x0000000002027229 */ /* 0x000fe2000000000a */
[----:B------:R-:W0:Y:S07]  /*0d20*/  LDS.128 R8, [UR4+0x80] ;  /* 0x00008004ff087984 */ /* 0x000e2e0008000c00 */
[----:B------:R-:W-:-:S08]  /*0d30*/  DADD R2, R2, R12 ;  /* 0x0000000002027229 */ /* 0x000fd0000000000c */
        /* <DEDUP_REMOVED lines=14> */
.L_x_225:
        /* <DEDUP_REMOVED lines=56> */
[----:B------:R-:W0:Y:S04]  /*11a0*/  LDS.128 R16, [UR4+0x20] ;  /* 0x00002004ff107984 */ /* 0x000e280008000c00 */
[----:B-1----:R-:W1:Y:S01]  /*11b0*/  LDS.128 R8, [UR4+0x30] ;  /* 0x00003004ff087984 */ /* 0x002e620008000c00 */
[----:B0-----:R-:W-:-:S10]  /*11c0*/  DADD R16, R12, R16 ;  /* 0x000000000c107229 */ /* 0x001fd40000000010 */
[----:B------:R-:W-:Y:S02]  /*11d0*/  FSEL R2, R16, R12, P1 ;  /* 0x0000000c10027208 */ /* 0x000fe40000800000 */
[----:B------:R-:W-:Y:S02]  /*11e0*/  FSEL R3, R17, R13, P1 ;  /* 0x0000000d11037208 */ /* 0x000fe40000800000 */
[----:B------:R-:W-:Y:S01]  /*11f0*/  ISETP.GT.AND P1, PT, R4, 0x40, PT ;  /* 0x000000400400780c */ /* 0x000fe20003f24270 */
[----:B------:R-:W0:Y:S03]  /*1200*/  LDS.128 R12, [UR4+0x40] ;  /* 0x00004004ff0c7984 */ /* 0x000e260008000c00 */
        /* <DEDUP_REMOVED lines=65> */
[----:B------:R-:W1:Y:S01]  /*1620*/  LDS.64 R2, [UR4+0xb0] ;  /* 0x0000b004ff027984 */ /* 0x000e620008000a00 */
        /* <DEDUP_REMOVED lines=11> */
[----:B------:R-:W-:Y:S01]  /*16e0*/  FSEL R13, R3, R7, P1 ;  /* 0x00000007030d7208 */ /* 0x000fe20000800000 */
[----:B------:R-:W-:Y:S06]  /*16f0*/  BRA `(.L_x_226) ;  /* 0x0000001000107947 */ /* 0x000fec0003800000 */
.L_x_212:
[----:B------:R-:W0:Y:S01]  /*1700*/  S2R R0, SR_TID.X ;  /* 0x0000000000007919 */ /* 0x000e220000002100 */
[----:B------:R-:W0:Y:S02]  /*1710*/  LDC.64 R6, c[0x0][0x380] ;  /* 0x0000e000ff067b82 */ /* 0x000e240000000a00 */
[----:B0-----:R-:W-:-:S05]  /*1720*/  IMAD.WIDE.U32 R6, R0, 0x8, R6 ;  /* 0x0000000800067825 */ /* 0x001fca00078e0006 */
[----:B------:R-:W2:Y:S04]  /*1730*/  LDG.E.64.CONSTANT R20, desc[UR6][R6.64] ;  /* 0x0000000606147981 */ /* 0x000ea8000c1e9b00 */
[----:B------:R-:W2:Y:S04]  /*1740*/  LDG.E.64.CONSTANT R2, desc[UR6][R6.64+0x1400] ;  /* 0x0014000606027981 */ /* 0x000ea8000c1e9b00 */
[----:B------:R-:W3:Y:S04]  /*1750*/  LDG.E.64.CONSTANT R8, desc[UR6][R6.64+0x2800] ;  /* 0x0028000606087981 */ /* 0x000ee8000c1e9b00 */
[----:B------:R-:W4:Y:S04]  /*1760*/  LDG.E.64.CONSTANT R10, desc[UR6][R6.64+0x3c00] ;  /* 0x003c0006060a7981 */ /* 0x000f28000c1e9b00 */
[----:B------:R-:W5:Y:S04]  /*1770*/  LDG.E.64.CONSTANT R12, desc[UR6][R6.64+0x5000] ;  /* 0x00500006060c7981 */ /* 0x000f68000c1e9b00 */
[----:B------:R-:W5:Y:S04]  /*1780*/  LDG.E.64.CONSTANT R14, desc[UR6][R6.64+0x6400] ;  /* 0x00640006060e7981 */ /* 0x000f68000c1e9b00 */
[----:B------:R-:W5:Y:S04]  /*1790*/  LDG.E.64.CONSTANT R16, desc[UR6][R6.64+0x7800] ;  /* 0x0078000606107981 */ /* 0x000f68000c1e9b00 */
[----:B------:R-:W5:Y:S01]  /*17a0*/  LDG.E.64.CONSTANT R18, desc[UR6][R6.64+0x8c00] ;  /* 0x008c000606127981 */ /* 0x000f62000c1e9b00 */
[----:B------:R-:W-:Y:S01]  /*17b0*/  ISETP.GE.U32.AND P0, PT, R4, 0x2800, PT ;  /* 0x000028000400780c */ /* 0x000fe20003f06070 */
[----:B--2---:R-:W-:-:S08]  /*17c0*/  DADD R2, R20, R2 ;  /* 0x0000000014027229 */ /* 0x004fd00000000002 */
[----:B---3--:R-:W-:Y:S01]  /*17d0*/  DADD R2, R8, R2 ;  /* 0x0000000008027229 */ /* 0x008fe20000000002 */
[----:B------:R-:W-:-:S07]  /*17e0*/  IMAD.MOV.U32 R9, RZ, RZ, 0x1400 ;  /* 0x00001400ff097424 */ /* 0x000fce00078e00ff */
[----:B----4-:R-:W-:-:S08]  /*17f0*/  DADD R2, R10, R2 ;  /* 0x000000000a027229 */ /* 0x010fd00000000002 */
[----:B-----5:R-:W-:-:S08]  /*1800*/  DADD R2, R12, R2 ;  /* 0x000000000c027229 */ /* 0x020fd00000000002 */
[----:B------:R-:W-:-:S08]  /*1810*/  DADD R2, R14, R2 ;  /* 0x000000000e027229 */ /* 0x000fd00000000002 */
[----:B------:R-:W-:-:S08]  /*1820*/  DADD R2, R16, R2 ;  /* 0x0000000010027229 */ /* 0x000fd00000000002 */
[----:B------:R-:W-:Y:S01]  /*1830*/  DADD R2, R18, R2 ;  /* 0x0000000012027229 */ /* 0x000fe20000000002 */
[----:B------:R-:W-:Y:S10]  /*1840*/  @!P0 BRA `(.L_x_227) ;  /* 0x00000000006c8947 */ /* 0x000ff40003800000 */
[----:B------:R-:W0:Y:S01]  /*1850*/  LDC R26, c[0x0][0x390] ;  /* 0x0000e400ff1a7b82 */ /* 0x000e220000000800 */
[----:B------:R-:W-:Y:S02]  /*1860*/  VIADD R8, R4, 0xffffec00 ;  /* 0xffffec0004087836 */ /* 0x000fe40000000000 */
[----:B------:R-:W-:-:S07]  /*1870*/  IMAD.MOV.U32 R9, RZ, RZ, 0x1400 ;  /* 0x00001400ff097424 */ /* 0x000fce00078e00ff */
.L_x_229:
[----:B------:R-:W-:-:S05]  /*1880*/  IMAD.WIDE R12, R9, 0x8, R6 ;  /* 0x00000008090c7825 */ /* 0x000fca00078e0206 */
[----:B------:R-:W2:Y:S04]  /*1890*/  LDG.E.64.CONSTANT R4, desc[UR6][R12.64] ;  /* 0x000000060c047981 */ /* 0x000ea8000c1e9b00 */
[----:B------:R-:W3:Y:S04]  /*18a0*/  LDG.E.64.CONSTANT R14, desc[UR6][R12.64+0x1400] ;  /* 0x001400060c0e7981 */ /* 0x000ee8000c1e9b00 */
[----:B------:R-:W4:Y:S04]  /*18b0*/  LDG.E.64.CONSTANT R16, desc[UR6][R12.64+0x2800] ;  /* 0x002800060c107981 */ /* 0x000f28000c1e9b00 */
[----:B------:R-:W5:Y:S04]  /*18c0*/  LDG.E.64.CONSTANT R18, desc[UR6][R12.64+0x3c00] ;  /* 0x003c00060c127981 */ /* 0x000f68000c1e9b00 */
        /* <DEDUP_REMOVED lines=8> */
[----:B------:R-:W-:-:S08]  /*1950*/  DADD R4, R20, R4 ;  /* 0x0000000014047229 */ /* 0x000fd00000000004 */
[----:B------:R-:W-:Y:S01]  /*1960*/  DADD R22, R22, R4 ;  /* 0x0000000016167229 */ /* 0x000fe20000000004 */
[----:B0-----:R-:W-:-:S04]  /*1970*/  IMAD.MOV.U32 R4, RZ, RZ, R26 ;  /* 0x000000ffff047224 */ /* 0x001fc800078e001a */
[----:B------:R-:W-:-:S03]  /*1980*/  IMAD.IADD R2, R4, 0x1, -R9 ;  /* 0x0000000104027824 */ /* 0x000fc600078e0a09 */
[----:B------:R-:W-:Y:S02]  /*1990*/  DADD R22, R24, R22 ;  /* 0x0000000018167229 */ /* 0x000fe40000000016 */
[----:B------:R-:W-:-:S06]  /*19a0*/  ISETP.GE.AND P0, PT, R2, 0x1400, PT ;  /* 0x000014000200780c */ /* 0x000fcc0003f06270 */
[----:B------:R-:W-:-:S07]  /*19b0*/  DADD R2, R10, R22 ;  /* 0x000000000a027229 */ /* 0x000fce0000000016 */
[----:B------:R-:W-:Y:S05]  /*19c0*/  @!P0 BRA `(.L_x_228) ;  /* 0x0000000800348947 */ /* 0x000fea0003800000 */
[----:B------:R-:W-:-:S05]  /*19d0*/  VIADD R9, R9, 0x1400 ;  /* 0x0000140009097836 */ /* 0x000fca0000000000 */
[----:B------:R-:W-:-:S13]  /*19e0*/  ISETP.GT.AND P0, PT, R9, R8, PT ;  /* 0x000000080900720c */ /* 0x000fda0003f04270 */
[----:B------:R-:W-:Y:S05]  /*19f0*/  @!P0 BRA `(.L_x_229) ;  /* 0xfffffffc00a08947 */ /* 0x000fea000383ffff */
.L_x_227:
[----:B------:R-:W-:-:S13]  /*1a00*/  ISETP.GE.AND P0, PT, R9, R4, PT ;  /* 0x000000040900720c */ /* 0x000fda0003f06270 */
[----:B------:R-:W-:Y:S05]  /*1a10*/  @P0 BRA `(.L_x_228) ;  /* 0x0000000800200947 */ /* 0x000fea0003800000 */
[----:B------:R-:W-:Y:S01]  /*1a20*/  IMAD.IADD R39, R4, 0x1, -R9 ;  /* 0x0000000104277824 */ /* 0x000fe200078e0a09 */
[----:B------:R-:W-:Y:S04]  /*1a30*/  BSSY.RECONVERGENT B1, `(.L_x_228) ;  /* 0x0000086000017945 */ /* 0x000fe80003800200 */
[----:B------:R-:W-:-:S13]  /*1a40*/  ISETP.GE.AND P0, PT, R0, R39, PT ;  /* 0x000000270000720c */ /* 0x000fda0003f06270 */
[----:B------:R-:W-:Y:S05]  /*1a50*/  @P0 BRA `(.L_x_230) ;  /* 0x00000008000c0947 */ /* 0x000fea0003800000 */
[----:B------:R-:W-:Y:S01]  /*1a60*/  LOP3.LUT R5, RZ, R0, RZ, 0x33, !PT ;  /* 0x00000000ff057212 */ /* 0x000fe200078e33ff */
[----:B------:R-:W-:Y:S01]  /*1a70*/  BSSY.RECONVERGENT B2, `(.L_x_231) ;  /* 0x0000017000027945 */ /* 0x000fe20003800200 */
[----:B------:R-:W-:Y:S02]  /*1a80*/  IMAD.MOV.U32 R38, RZ, RZ, R0 ;  /* 0x000000ffff267224 */ /* 0x000fe400078e0000 */
[----:B------:R-:W-:-:S04]  /*1a90*/  IADD3 R5, PT, PT, -R9, R4, R5 ;  /* 0x0000000409057210 */ /* 0x000fc80007ffe105 */
[C---:B------:R-:W-:Y:S01]  /*1aa0*/  ISETP.GE.U32.AND P1, PT, R5.reuse, 0x780, PT ;  /* 0x000007800500780c */ /* 0x040fe20003f26070 */
[----:B------:R-:W-:-:S05]  /*1ab0*/  IMAD.HI.U32 R4, R5, -0x33333333, RZ ;  /* 0xcccccccd05047827 */ /* 0x000fca00078e00ff */
[----:B------:R-:W-:-:S04]  /*1ac0*/  SHF.R.U32.HI R4, RZ, 0x9, R4 ;  /* 0x00000009ff047819 */ /* 0x000fc80000011604 */
[----:B------:R-:W-:-:S04]  /*1ad0*/  LOP3.LUT R6, R4, 0x3, RZ, 0xc0, !PT ;  /* 0x0000000304067812 */ /* 0x000fc800078ec0ff */
[----:B------:R-:W-:-:S13]  /*1ae0*/  ISETP.NE.AND P0, PT, R6, 0x3, PT ;  /* 0x000000030600780c */ /* 0x000fda0003f05270 */
[----:B------:R-:W-:Y:S05]  /*1af0*/  @!P0 BRA `(.L_x_232) ;  /* 0x0000000000388947 */ /* 0x000fea0003800000 */
[----:B------:R-:W0:Y:S01]  /*1b00*/  LDC.64 R6, c[0x0][0x380] ;  /* 0x0000e000ff067b82 */ /* 0x000e220000000a00 */
[----:B------:R-:W-:Y:S02]  /*1b10*/  VIADD R4, R4, 0x1 ;  /* 0x0000000104047836 */ /* 0x000fe40000000000 */
[----:B------:R-:W-:Y:S02]  /*1b20*/  IMAD.IADD R11, R0, 0x1, R9 ;  /* 0x00000001000b7824 */ /* 0x000fe400078e0209 */
[----:B------:R-:W-:Y:S01]  /*1b30*/  IMAD.MOV.U32 R38, RZ, RZ, R0 ;  /* 0x000000ffff267224 */ /* 0x000fe200078e0000 */
[----:B------:R-:W-:-:S05]  /*1b40*/  LOP3.LUT R4, R4, 0x3, RZ, 0xc0, !PT ;  /* 0x0000000304047812 */ /* 0x000fca00078ec0ff */
[----:B------:R-:W-:-:S07]  /*1b50*/  IMAD.MOV R8, RZ, RZ, -R4 ;  /* 0x000000ffff087224 */ /* 0x000fce00078e0a04 */
.L_x_233:
[----:B0-----:R-:W-:-:S06]  /*1b60*/  IMAD.WIDE.U32 R4, R11, 0x8, R6 ;  /* 0x000000080b047825 */ /* 0x001fcc00078e0006 */
[----:B------:R-:W2:Y:S01]  /*1b70*/  LDG.E.64.CONSTANT R4, desc[UR6][R4.64] ;  /* 0x0000000604047981 */ /* 0x000ea2000c1e9b00 */
[----:B------:R-:W-:Y:S02]  /*1b80*/  VIADD R8, R8, 0x1 ;  /* 0x0000000108087836 */ /* 0x000fe40000000000 */
[----:B------:R-:W-:Y:S02]  /*1b90*/  VIADD R38, R38, 0x280 ;  /* 0x0000028026267836 */ /* 0x000fe40000000000 */
[----:B------:R-:W-:Y:S01]  /*1ba0*/  VIADD R11, R11, 0x280 ;  /* 0x000002800b0b7836 */ /* 0x000fe20000000000 */
[----:B------:R-:W-:Y:S01]  /*1bb0*/  ISETP.NE.AND P0, PT, R8, RZ, PT ;  /* 0x000000ff0800720c */ /* 0x000fe20003f05270 */
[----:B--2---:R-:W-:-:S12]  /*1bc0*/  DADD R2, R4, R2 ;  /* 0x0000000004027229 */ /* 0x004fd80000000002 */
[----:B------:R-:W-:Y:S05]  /*1bd0*/  @P0 BRA `(.L_x_233) ;  /* 0xfffffffc00e00947 */ /* 0x000fea000383ffff */
.L_x_232:
[----:B------:R-:W-:Y:S05]  /*1be0*/  BSYNC.RECONVERGENT B2 ;  /* 0x0000000000027941 */ /* 0x000fea0003800200 */
.L_x_231:
[----:B------:R-:W-:Y:S05]  /*1bf0*/  @!P1 BRA `(.L_x_230) ;  /* 0x0000000400a49947 */ /* 0x000fea0003800000 */
[----:B------:R-:W0:Y:S01]  /*1c00*/  LDCU.64 UR4, c[0x0][0x380] ;  /* 0x00007000ff0477ac */ /* 0x000e220008000a00 */
[----:B------:R-:W-:Y:S01]  /*1c10*/  IMAD.IADD R7, R39, 0x1, -R38 ;  /* 0x0000000127077824 */ /* 0x000fe200078e0a26 */
[C---:B------:R-:W-:Y:S01]  /*1c20*/  IADD3 R5, P0, PT, R38.reuse, R9, RZ ;  /* 0x0000000926057210 */ /* 0x040fe20007f1e0ff */
[----:B------:R-:W-:Y:S01]  /*1c30*/  BSSY.RECONVERGENT B2, `(.L_x_234) ;  /* 0x000003a000027945 */ /* 0x000fe20003800200 */
[----:B------:R-:W-:Y:S02]  /*1c40*/  IMAD.IADD R40, R38, 0x1, R9 ;  /* 0x0000000126287824 */ /* 0x000fe400078e0209 */
        /* <DEDUP_REMOVED lines=10> */
.L_x_236:
[----:B------:R-:W0:Y:S01]  /*1cf0*/  LDC.64 R30, c[0x0][0x380] ;  /* 0x0000e000ff1e7b82 */ /* 0x000e220000000a00 */
[----:B------:R-:W2:Y:S04]  /*1d00*/  LDG.E.64.CONSTANT R8, desc[UR6][R4.64+-0x1400] ;  /* 0xffec000604087981 */ /* 0x000ea8000c1e9b00 */
[----:B------:R-:W3:Y:S01]  /*1d10*/  LDG.E.64.CONSTANT R10, desc[UR6][R4.64] ;  /* 0x00000006040a7981 */ /* 0x000ee2000c1e9b00 */
[----:B------:R-:W-:-:S03]  /*1d20*/  VIADD R15, R40, 0xa00 ;  /* 0x00000a00280f7836 */ /* 0x000fc60000000000 */
[----:B------:R-:W4:Y:S04]  /*1d30*/  LDG.E.64.CONSTANT R12, desc[UR6][R4.64+0x1400] ;  /* 0x00140006040c7981 */ /* 0x000f28000c1e9b00 */
[----:B------:R-:W5:Y:S04]  /*1d40*/  LDG.E.64.CONSTANT R16, desc[UR6][R4.64+0x3c00] ;  /* 0x003c000604107981 */ /* 0x000f68000c1e9b00 */
[----:B------:R-:W5:Y:S01]  /*1d50*/  LDG.E.64.CONSTANT R18, desc[UR6][R4.64+0x5000] ;  /* 0x0050000604127981 */ /* 0x000f62000c1e9b00 */
[----:B------:R-:W-:-:S03]  /*1d60*/  VIADD R23, R40, 0x1400 ;  /* 0x0000140028177836 */ /* 0x000fc60000000000 */
[----:B------:R-:W5:Y:S01]  /*1d70*/  LDG.E.64.CONSTANT R20, desc[UR6][R4.64+0x6400] ;  /* 0x0064000604147981 */ /* 0x000f62000c1e9b00 */
[----:B0-----:R-:W-:-:S03]  /*1d80*/  IMAD.WIDE.U32 R6, R40, 0x8, R30 ;  /* 0x0000000828067825 */ /* 0x001fc600078e001e */
[----:B------:R-:W5:Y:S04]  /*1d90*/  LDG.E.64.CONSTANT R24, desc[UR6][R4.64+0x8c00] ;  /* 0x008c000604187981 */ /* 0x000f68000c1e9b00 */
[----:B------:R-:W5:Y:S04]  /*1da0*/  LDG.E.64.CONSTANT R26, desc[UR6][R4.64+0xa000] ;  /* 0x00a00006041a7981 */ /* 0x000f68000c1e9b00 */
[----:B------:R-:W2:Y:S01]  /*1db0*/  LDG.E.64.CONSTANT R6, desc[UR6][R6.64] ;  /* 0x0000000606067981 */ /* 0x000ea2000c1e9b00 */
[----:B------:R-:W-:-:S03]  /*1dc0*/  IMAD.WIDE.U32 R14, R15, 0x8, R30 ;  /* 0x000000080f0e7825 */ /* 0x000fc600078e001e */
[----:B------:R-:W5:Y:S04]  /*1dd0*/  LDG.E.64.CONSTANT R28, desc[UR6][R4.64+0xb400] ;  /* 0x00b40006041c7981 */ /* 0x000f68000c1e9b00 */
[----:B------:R-:W5:Y:S01]  /*1de0*/  LDG.E.64.CONSTANT R14, desc[UR6][R14.64] ;  /* 0x000000060e0e7981 */ /* 0x000f62000c1e9b00 */
[----:B------:R-:W-:-:S03]  /*1df0*/  IMAD.WIDE.U32 R22, R23, 0x8, R30 ;  /* 0x0000000817167825 */ /* 0x000fc600078e001e */
[----:B------:R-:W5:Y:S04]  /*1e00*/  LDG.E.64.CONSTANT R34, desc[UR6][R4.64+0xf000] ;  /* 0x00f0000604227981 */ /* 0x000f68000c1e9b00 */
[----:B------:R-:W5:Y:S01]  /*1e10*/  LDG.E.64.CONSTANT R22, desc[UR6][R22.64] ;  /* 0x0000000616167981 */ /* 0x000f62000c1e9b00 */
[----:B------:R-:W-:-:S03]  /*1e20*/  VIADD R33, R40, 0x1e00 ;  /* 0x00001e0028217836 */ /* 0x000fc60000000000 */
[----:B------:R-:W5:Y:S01]  /*1e30*/  LDG.E.64.CONSTANT R36, desc[UR6][R4.64+0x10400] ;  /* 0x0104000604247981 */ /* 0x000f62000c1e9b00 */
[----:B------:R-:W-:-:S03]  /*1e40*/  IMAD.WIDE.U32 R30, R33, 0x8, R30 ;  /* 0x00000008211e7825 */ /* 0x000fc600078e001e */
[----:B------:R0:W5:Y:S04]  /*1e50*/  LDG.E.64.CONSTANT R32, desc[UR6][R4.64+0xdc00] ;  /* 0x00dc000604207981 */ /* 0x000168000c1e9b00 */
[----:B------:R-:W5:Y:S01]  /*1e60*/  LDG.E.64.CONSTANT R30, desc[UR6][R30.64] ;  /* 0x000000061e1e7981 */ /* 0x000f62000c1e9b00 */
[----:B------:R-:W-:-:S05]  /*1e70*/  VIADD R38, R38, 0x2800 ;  /* 0x0000280026267836 */ /* 0x000fca0000000000 */
[----:B------:R-:W-:Y:S02]  /*1e80*/  ISETP.GE.AND P1, PT, R38, R41, PT ;  /* 0x000000292600720c */ /* 0x000fe40003f26270 */
[----:B0-----:R-:W-:Y:S01]  /*1e90*/  IADD3 R4, P2, PT, R4, 0x14000, RZ ;  /* 0x0001400004047810 */ /* 0x001fe20007f5e0ff */
[----:B------:R-:W-:-:S04]  /*1ea0*/  VIADD R40, R40, 0x2800 ;  /* 0x0000280028287836 */ /* 0x000fc80000000000 */
[----:B------:R-:W-:Y:S01]  /*1eb0*/  IMAD.X R5, RZ, RZ, R5, P2 ;  /* 0x000000ffff057224 */ /* 0x000fe200010e0605 */
[----:B--2---:R-:W-:-:S08]  /*1ec0*/  DADD R6, R6, R2 ;  /* 0x0000000006067229 */ /* 0x004fd00000000002 */
[----:B------:R-:W-:-:S08]  /*1ed0*/  DADD R6, R6, R8 ;  /* 0x0000000006067229 */ /* 0x000fd00000000008 */
        /* <DEDUP_REMOVED lines=15> */
.L_x_235:
[----:B------:R-:W-:Y:S05]  /*1fd0*/  BSYNC.RECONVERGENT B2 ;  /* 0x0000000000027941 */ /* 0x000fea0003800200 */
.L_x_234:
[----:B------:R-:W-:Y:S01]  /*1fe0*/  IMAD.IADD R6, R39, 0x1, -R38 ;  /* 0x0000000127067824 */ /* 0x000fe200078e0a26 */
[----:B------:R-:W-:Y:S04]  /*1ff0*/  BSSY.RECONVERGENT B2, `(.L_x_237) ;  /* 0x000001d000027945 */ /* 0x000fe80003800200 */
[----:B------:R-:W-:-:S13]  /*2000*/  ISETP.GT.AND P1, PT, R6, 0xa00, PT ;  /* 0x00000a000600780c */ /* 0x000fda0003f24270 */
[----:B------:R-:W-:Y:S05]  /*2010*/  @!P1 BRA `(.L_x_238) ;  /* 0x0000000000689947 */ /* 0x000fea0003800000 */
[----:B------:R-:W0:Y:S01]  /*2020*/  LDC.64 R14, c[0x0][0x380] ;  /* 0x0000e000ff0e7b82 */ /* 0x000e220000000a00 */
[----:B------:R-:W2:Y:S04]  /*2030*/  LDG.E.64.CONSTANT R8, desc[UR6][R4.64+-0x1400] ;  /* 0xffec000604087981 */ /* 0x000ea8000c1e9b00 */
[----:B------:R-:W3:Y:S01]  /*2040*/  LDG.E.64.CONSTANT R10, desc[UR6][R4.64] ;  /* 0x00000006040a7981 */ /* 0x000ee2000c1e9b00 */
[----:B------:R-:W-:-:S03]  /*2050*/  VIADD R17, R40, 0xa00 ;  /* 0x00000a0028117836 */ /* 0x000fc60000000000 */
[----:B------:R-:W4:Y:S04]  /*2060*/  LDG.E.64.CONSTANT R12, desc[UR6][R4.64+0x1400] ;  /* 0x00140006040c7981 */ /* 0x000f28000c1e9b00 */
[----:B------:R-:W5:Y:S04]  /*2070*/  LDG.E.64.CONSTANT R18, desc[UR6][R4.64+0x5000] ;  /* 0x0050000604127981 */ /* 0x000f68000c1e9b00 */
[----:B------:R1:W5:Y:S01]  /*2080*/  LDG.E.64.CONSTANT R20, desc[UR6][R4.64+0x6400] ;  /* 0x0064000604147981 */ /* 0x000362000c1e9b00 */
[----:B0-----:R-:W-:-:S06]  /*2090*/  IMAD.WIDE.U32 R6, R40, 0x8, R14 ;  /* 0x0000000828067825 */ /* 0x001fcc00078e000e */
[----:B------:R-:W2:Y:S01]  /*20a0*/  LDG.E.64.CONSTANT R6, desc[UR6][R6.64] ;  /* 0x0000000606067981 */ /* 0x000ea2000c1e9b00 */
[----:B------:R-:W-:-:S03]  /*20b0*/  IMAD.WIDE.U32 R14, R17, 0x8, R14 ;  /* 0x00000008110e7825 */ /* 0x000fc600078e000e */
[----:B------:R-:W5:Y:S04]  /*20c0*/  LDG.E.64.CONSTANT R16, desc[UR6][R4.64+0x3c00] ;  /* 0x003c000604107981 */ /* 0x000f68000c1e9b00 */
[----:B------:R-:W5:Y:S01]  /*20d0*/  LDG.E.64.CONSTANT R14, desc[UR6][R14.64] ;  /* 0x000000060e0e7981 */ /* 0x000f62000c1e9b00 */
[----:B------:R-:W-:Y:S01]  /*20e0*/  PLOP3.LUT P0, PT, PT, PT, PT, 0x8, 0x80 ;  /* 0x000000000080781c */ /* 0x000fe20003f0e170 */
[----:B------:R-:W-:Y:S02]  /*20f0*/  VIADD R38, R38, 0x1400 ;  /* 0x0000140026267836 */ /* 0x000fe40000000000 */
[----:B------:R-:W-:Y:S01]  /*2100*/  VIADD R40, R40, 0x1400 ;  /* 0x0000140028287836 */ /* 0x000fe20000000000 */
[----:B--2---:R-:W-:-:S08]  /*2110*/  DADD R2, R2, R6 ;  /* 0x0000000002027229 */ /* 0x004fd00000000006 */
[----:B------:R-:W-:-:S08]  /*2120*/  DADD R2, R2, R8 ;  /* 0x0000000002027229 */ /* 0x000fd00000000008 */
[----:B---3--:R-:W-:-:S08]  /*2130*/  DADD R2, R2, R10 ;  /* 0x0000000002027229 */ /* 0x008fd0000000000a */
[----:B----4-:R-:W-:-:S08]  /*2140*/  DADD R2, R2, R12 ;  /* 0x0000000002027229 */ /* 0x010fd0000000000c */
[----:B-----5:R-:W-:-:S08]  /*2150*/  DADD R2, R2, R14 ;  /* 0x0000000002027229 */ /* 0x020fd0000000000e */
[----:B------:R-:W-:Y:S01]  /*2160*/  DADD R2, R2, R16 ;  /* 0x0000000002027229 */ /* 0x000fe20000000010 */
[----:B------:R-:W-:-:S07]  /*2170*/  IADD3 R6, P1, PT, R4, 0xa000, RZ ;  /* 0x0000a00004067810 */ /* 0x000fce0007f3e0ff */
[----:B------:R-:W-:Y:S01]  /*2180*/  DADD R2, R2, R18 ;  /* 0x0000000002027229 */ /* 0x000fe20000000012 */
[----:B-1----:R-:W-:Y:S02]  /*2190*/  IMAD.X R5, RZ, RZ, R5, P1 ;  /* 0x000000ffff057224 */ /* 0x002fe400008e0605 */
[----:B------:R-:W-:-:S05]  /*21a0*/  IMAD.MOV.U32 R4, RZ, RZ, R6 ;  /* 0x000000ffff047224 */ /* 0x000fca00078e0006 */
[----:B------:R-:W-:-:S11]  /*21b0*/  DADD R2, R2, R20 ;  /* 0x0000000002027229 */ /* 0x000fd60000000014 */
.L_x_238:
[----:B------:R-:W-:Y:S05]  /*21c0*/  BSYNC.RECONVERGENT B2 ;  /* 0x0000000000027941 */ /* 0x000fea0003800200 */
.L_x_237:
[----:B------:R-:W-:-:S13]  /*21d0*/  ISETP.LT.OR P0, PT, R38, R39, P0 ;  /* 0x000000272600720c */ /* 0x000fda0000701670 */
[----:B------:R-:W-:Y:S05]  /*21e0*/  @!P0 BRA `(.L_x_230) ;  /* 0x0000000000288947 */ /* 0x000fea0003800000 */
[----:B------:R-:W0:Y:S01]  /*21f0*/  LDC.64 R6, c[0x0][0x380] ;  /* 0x0000e000ff067b82 */ /* 0x000e220000000a00 */
[----:B------:R-:W2:Y:S04]  /*2200*/  LDG.E.64.CONSTANT R8, desc[UR6][R4.64] ;  /* 0x0000000604087981 */ /* 0x000ea8000c1e9b00 */
[----:B------:R-:W3:Y:S01]  /*2210*/  LDG.E.64.CONSTANT R10, desc[UR6][R4.64+0x1400] ;  /* 0x00140006040a7981 */ /* 0x000ee2000c1e9b00 */
[----:B0-----:R-:W-:-:S03]  /*2220*/  IMAD.WIDE.U32 R40, R40, 0x8, R6 ;  /* 0x0000000828287825 */ /* 0x001fc600078e0006 */
[----:B------:R-:W4:Y:S04]  /*2230*/  LDG.E.64.CONSTANT R6, desc[UR6][R4.64+-0x1400] ;  /* 0xffec000604067981 */ /* 0x000f28000c1e9b00 */
[----:B------:R-:W5:Y:S02]  /*2240*/  LDG.E.64.CONSTANT R40, desc[UR6][R40.64] ;  /* 0x0000000628287981 */ /* 0x000f64000c1e9b00 */
[----:B-----5:R-:W-:-:S08]  /*2250*/  DADD R2, R2, R40 ;  /* 0x0000000002027229 */ /* 0x020fd00000000028 */
[----:B----4-:R-:W-:-:S08]  /*2260*/  DADD R2, R2, R6 ;  /* 0x0000000002027229 */ /* 0x010fd00000000006 */
[----:B--2---:R-:W-:-:S08]  /*2270*/  DADD R2, R2, R8 ;  /* 0x0000000002027229 */ /* 0x004fd00000000008 */
[----:B---3--:R-:W-:-:S11]  /*2280*/  DADD R2, R2, R10 ;  /* 0x0000000002027229 */ /* 0x008fd6000000000a */
.L_x_230:
[----:B------:R-:W-:Y:S05]  /*2290*/  BSYNC.RECONVERGENT B1 ;  /* 0x0000000000017941 */ /* 0x000fea0003800200 */
.L_x_228:
        /* <DEDUP_REMOVED lines=46> */
[----:B------:R-:W2:Y:S04]  /*2580*/  LDS.128 R16, [UR4+0x30] ;  /* 0x00003004ff107984 */ /* 0x000ea80008000c00 */
[----:B0-----:R-:W0:Y:S01]  /*2590*/  LDS.128 R4, [UR4+0x40] ;  /* 0x00004004ff047984 */ /* 0x001e220008000c00 */
[----:B-1----:R-:W-:-:S03]  /*25a0*/  DADD R8, R12, R8 ;  /* 0x000000000c087229 */ /* 0x002fc60000000008 */
[----:B------:R-:W-:Y:S05]  /*25b0*/  LDS.128 R12, [UR4+0x60] ;  /* 0x00006004ff0c7984 */ /* 0x000fea0008000c00 */
[----:B------:R-:W-:Y:S02]  /*25c0*/  DADD R2, R8, R10 ;  /* 0x0000000008027229 */ /* 0x000fe4000000000a */
[----:B------:R-:W1:Y:S06]  /*25d0*/  LDS.128 R8, [UR4+0x50] ;  /* 0x00005004ff087984 */ /* 0x000e6c0008000c00 */
[----:B--2---:R-:W-:-:S08]  /*25e0*/  DADD R2, R2, R16 ;  /* 0x0000000002027229 */ /* 0x004fd00000000010 */
[----:B------:R-:W-:-:S08]  /*25f0*/  DADD R2, R2, R18 ;  /* 0x0000000002027229 */ /* 0x000fd00000000012 */
[----:B0-----:R-:W-:-:S08]  /*2600*/  DADD R2, R2, R4 ;  /* 0x0000000002027229 */ /* 0x001fd00000000004 */
[----:B------:R-:W-:Y:S01]  /*2610*/  DADD R2, R2, R6 ;  /* 0x0000000002027229 */ /* 0x000fe20000000006 */
[----:B------:R-:W0:Y:S07]  /*2620*/  LDS.128 R4, [UR4+0x70] ;  /* 0x00007004ff047984 */ /* 0x000e2e0008000c00 */
[----:B-1----:R-:W-:-:S08]  /*2630*/  DADD R2, R2, R8 ;  /* 0x0000000002027229 */ /* 0x002fd00000000008 */
[----:B------:R-:W-:Y:S01]  /*2640*/  DADD R2, R2, R10 ;  /* 0x0000000002027229 */ /* 0x000fe2000000000a */
[----:B------:R-:W1:Y:S07]  /*2650*/  LDS.128 R8, [UR4+0x80] ;  /* 0x00008004ff087984 */ /* 0x000e6e0008000c00 */
[----:B------:R-:W-:-:S08]  /*2660*/  DADD R2, R2, R12 ;  /* 0x0000000002027229 */ /* 0x000fd0000000000c */
[----:B------:R-:W-:Y:S01]  /*2670*/  DADD R2, R2, R14 ;  /* 0x0000000002027229 */ /* 0x000fe2000000000e */
[----:B------:R-:W2:Y:S07]  /*2680*/  LDS.128 R12, [UR4+0x90] ;  /* 0x00009004ff0c7984 */ /* 0x000eae0008000c00 */
[----:B0-----:R-:W-:-:S08]  /*2690*/  DADD R2, R2, R4 ;  /* 0x0000000002027229 */ /* 0x001fd00000000004 */
[----:B------:R-:W-:Y:S01]  /*26a0*/  DADD R2, R2, R6 ;  /* 0x0000000002027229 */ /* 0x000fe20000000006 */
[----:B------:R-:W0:Y:S07]  /*26b0*/  LDS.128 R4, [UR4+0xa0] ;  /* 0x0000a004ff047984 */ /* 0x000e2e0008000c00 */
[----:B-1----:R-:W-:Y:S01]  /*26c0*/  DADD R2, R2, R8 ;  /* 0x0000000002027229 */ /* 0x002fe20000000008 */
[----:B------:R-:W1:Y:S07]  /*26d0*/  LDS.64 R8, [UR4+0xb0] ;  /* 0x0000b004ff087984 */ /* 0x000e6e0008000a00 */
[----:B------:R-:W-:-:S08]  /*26e0*/  DADD R2, R2, R10 ;  /* 0x0000000002027229 */ /* 0x000fd0000000000a */
[----:B--2---:R-:W-:-:S08]  /*26f0*/  DADD R2, R2, R12 ;  /* 0x0000000002027229 */ /* 0x004fd0000000000c */
[----:B------:R-:W-:-:S08]  /*2700*/  DADD R2, R2, R14 ;  /* 0x0000000002027229 */ /* 0x000fd0000000000e */
[----:B0-----:R-:W-:-:S08]  /*2710*/  DADD R2, R2, R4 ;  /* 0x0000000002027229 */ /* 0x001fd00000000004 */
[----:B------:R-:W-:-:S08]  /*2720*/  DADD R2, R2, R6 ;  /* 0x0000000002027229 */ /* 0x000fd00000000006 */
[----:B-1----:R-:W-:-:S11]  /*2730*/  DADD R12, R2, R8 ;  /* 0x00000000020c7229 */ /* 0x002fd60000000008 */
.L_x_226:
[----:B------:R-:W-:Y:S05]  /*2740*/  BSYNC.RECONVERGENT B0 ;  /* 0x0000000000007941 */ /* 0x000fea0003800200 */
.L_x_211:
[----:B------:R-:W-:Y:S05]  /*2750*/  @P0 EXIT ;  /* 0x000000000000094d */ /* 0x000fea0003800000 */
[----:B------:R-:W1:Y:S01]  /*2760*/  LDCU.64 UR4, c[0x0][0x398] ;  /* 0x00007300ff0477ac */ /* 0x000e620008000a00 */
[----:B0-----:R-:W0:Y:S01]  /*2770*/  LDC.64 R2, c[0x0][0x388] ;  /* 0x0000e200ff027b82 */ /* 0x001e220000000a00 */
[----:B-1----:R-:W-:-:S07]  /*2780*/  DADD R12, R12, UR4 ;  /* 0x000000040c0c7e29 */ /* 0x002fce0008000000 */
[----:B0-----:R-:W-:Y:S01]  /*2790*/  STG.E.64 desc[UR6][R2.64], R12 ;  /* 0x0000000c02007986 */ /* 0x001fe2000c101b06 */
[----:B------:R-:W-:Y:S05]  /*27a0*/  EXIT ;  /* 0x000000000000794d */ /* 0x000fea0003800000 */
.L_x_239:
        /* <DEDUP_REMOVED lines=13> */
.L_x_310:


//--------------------- .text._ZN3cub18CUB_300001_SM_10006detail6reduce18DeviceReduceKernelINS2_10policy_hubIdjN4cuda3std3__44plusIdEEE10Policy1000EN6thrust24THRUST_300001_SM_1000_NS6detail15normal_iteratorINSD_10device_ptrIdEEEEjS9_dNS7_10__identityEEEvT0_PT3_T1_NS0_13GridEvenShareISN_EET2_T4_ --------------------------
	.section	.text._ZN3cub18CUB_300001_SM_10006detail6reduce18DeviceReduceKernelINS2_10policy_hubIdjN4cuda3std3__44plusIdEEE10Policy1000EN6thrust24THRUST_300001_SM_1000_NS6detail15normal_iteratorINSD_10device_ptrIdEEEEjS9_dNS7_10__identityEEEvT0_PT3_T1_NS0_13GridEvenShareISN_EET2_T4_,"ax",@progbits
	.align	128
        .global         _ZN3cub18CUB_300001_SM_10006detail6reduce18DeviceReduceKernelINS2_10policy_hubIdjN4cuda3std3__44plusIdEEE10Policy1000EN6thrust24THRUST_300001_SM_1000_NS6detail15normal_iteratorINSD_10device_ptrIdEEEEjS9_dNS7_10__identityEEEvT0_PT3_T1_NS0_13GridEvenShareISN_EET2_T4_
        .type           _ZN3cub18CUB_300001_SM_10006detail6reduce18DeviceReduceKernelINS2_10policy_hubIdjN4cuda3std3__44plusIdEEE10Policy1000EN6thrust24THRUST_300001_SM_1000_NS6detail15normal_iteratorINSD_10device_ptrIdEEEEjS9_dNS7_10__identityEEEvT0_PT3_T1_NS0_13GridEvenShareISN_EET2_T4_,@function
        .size           _ZN3cub18CUB_300001_SM_10006detail6reduce18DeviceReduceKernelINS2_10policy_hubIdjN4cuda3std3__44plusIdEEE10Policy1000EN6thrust24THRUST_300001_SM_1000_NS6detail15normal_iteratorINSD_10device_ptrIdEEEEjS9_dNS7_10__identityEEEvT0_PT3_T1_NS0_13GridEvenShareISN_EET2_T4_,(.L_x_311 - _ZN3cub18CUB_300001_SM_10006detail6reduce18DeviceReduceKernelINS2_10policy_hubIdjN4cuda3std3__44plusIdEEE10Policy1000EN6thrust24THRUST_300001_SM_1000_NS6detail15normal_iteratorINSD_10device_ptrIdEEEEjS9_dNS7_10__identityEEEvT0_PT3_T1_NS0_13GridEvenShareISN_EET2_T4_)
        .other          _ZN3cub18CUB_300001_SM_10006detail6reduce18DeviceReduceKernelINS2_10policy_hubIdjN4cuda3std3__44plusIdEEE10Policy1000EN6thrust24THRUST_300001_SM_1000_NS6detail15normal_iteratorINSD_10device_ptrIdEEEEjS9_dNS7_10__identityEEEvT0_PT3_T1_NS0_13GridEvenShareISN_EET2_T4_,@"STO_CUDA_ENTRY STV_DEFAULT"
_ZN3cub18CUB_300001_SM_10006detail6reduce18DeviceReduceKernelINS2_10policy_hubIdjN4cuda3std3__44plusIdEEE10Policy1000EN6thrust24THRUST_300001_SM_1000_NS6detail15normal_iteratorINSD_10device_ptrIdEEEEjS9_dNS7_10__identityEEEvT0_PT3_T1_NS0_13GridEvenShareISN_EET2_T4_:
.text._ZN3cub18CUB_300001_SM_10006detail6reduce18DeviceReduceKernelINS2_10policy_hubIdjN4cuda3std3__44plusIdEEE10Policy1000EN6thrust24THRUST_300001_SM_1000_NS6detail15normal_iteratorINSD_10device_ptrIdEEEEjS9_dNS7_10__identityEEEvT0_PT3_T1_NS0_13GridEvenShareISN_EET2_T4_:
[----:B------:R-:W-:Y:S08]  /*0000*/  LDC R1, c[0x0][0x37c] ;  /* 0x0000df00ff017b82 */ /* 0x000ff00000000800 */
[----:B------:R-:W0:Y:S01]  /*0010*/  S2UR UR9, SR_CTAID.X ;  /* 0x00000000000979c3 */ /* 0x000e220000002500 */
[----:B------:R-:W1:Y:S01]  /*0020*/  LDCU.64 UR12, c[0x0][0x3a8] ;  /* 0x00007500ff0c77ac */ /* 0x000e620008000a00 */
[----:B------:R-:W-:Y:S01]  /*0030*/  BSSY.RECONVERGENT B0, `(.L_x_240) ;  /* 0x00002d4000007945 */ /* 0x000fe20003800200 */
[----:B------:R-:W2:Y:S01]  /*0040*/  LDCU.64 UR10, c[0x0][0x358] ;  /* 0x00006b00ff0a77ac */ /* 0x000ea20008000a00 */
[----:B-1----:R-:W-:Y:S01]  /*0050*/  IMAD.U32 R4, RZ, RZ, UR12 ;  /* 0x0000000cff047e24 */ /* 0x002fe2000f8e00ff */
[----:B------:R-:W-:-:S02]  /*0060*/  UIMAD UR8, UR13, 0x1400, URZ ;  /* 0x000014000d0878a4 */ /* 0x000fc4000f8e02ff */
[----:B0-----:R-:W-:-:S06]  /*0070*/  UIMAD UR4, UR9, 0x1400, URZ ;  /* 0x00001400090478a4 */ /* 0x001fcc000f8e02ff */
[----:B------:R-:W-:-:S05]  /*0080*/  VIADD R0, R4, -UR4 ;  /* 0x8000000404007c36 */ /* 0x000fca0008000000 */
[----:B------:R-:W-:-:S13]  /*0090*/  ISETP.GT.U32.AND P0, PT, R0, 0x13ff, PT ;  /* 0x000013ff0000780c */ /* 0x000fda0003f04070 */
[----:B--2---:R-:W-:Y:S05]  /*00a0*/  @P0 BRA `(.L_x_241) ;  /* 0x0000001800380947 */ /* 0x004fea0003800000 */
[----:B------:R-:W0:Y:S01]  /*00b0*/  S2R R3, SR_TID.X ;  /* 0x0000000000037919 */ /* 0x000e220000002100 */
[----:B------:R-:W-:Y:S01]  /*00c0*/  BSSY.RECONVERGENT B1, `(.L_x_242) ;  /* 0x000000a000017945 */ /* 0x000fe20003800200 */
[----:B------:R-:W-:Y:S02]  /*00d0*/  CS2R R20, SRZ ;  /* 0x0000000000147805 */ /* 0x000fe4000001ff00 */
[----:B0-----:R-:W-:Y:S01]  /*00e0*/  ISETP.GE.U32.AND P0, PT, R3, R0, PT ;  /* 0x000000000300720c */ /* 0x001fe20003f06070 */
[----:B------:R-:W-:-:S12]  /*00f0*/  IMAD.MOV.U32 R19, RZ, RZ, R3 ;  /* 0x000000ffff137224 */ /* 0x000fd800078e0003 */
[----:B------:R-:W-:Y:S05]  /*0100*/  @P0 BRA `(.L_x_243) ;  /* 0x0000000000140947 */ /* 0x000fea0003800000 */
[----:B------:R-:W0:Y:S01]  /*0110*/  LDC.64 R20, c[0x0][0x380] ;  /* 0x0000e000ff147b82 */ /* 0x000e220000000a00 */
[----:B------:R-:W-:-:S04]  /*0120*/  VIADD R5, R3, UR4 ;  /* 0x0000000403057c36 */ /* 0x000fc80008000000 */
[----:B0-----:R-:W-:-:S06]  /*0130*/  IMAD.WIDE.U32 R20, R5, 0x8, R20 ;  /* 0x0000000805147825 */ /* 0x001fcc00078e0014 */
[----:B------:R-:W5:Y:S01]  /*0140*/  LDG.E.64 R20, desc[UR10][R20.64] ;  /* 0x0000000a14147981 */ /* 0x000f62000c1e1b00 */
[----:B------:R-:W-:-:S07]  /*0150*/  VIADD R19, R3, 0x280 ;  /* 0x0000028003137836 */ /* 0x000fce0000000000 */
.L_x_243:
[----:B------:R-:W-:Y:S05]  /*0160*/  BSYNC.RECONVERGENT B1 ;  /* 0x0000000000017941 */ /* 0x000fea0003800200 */
.L_x_242:
[----:B------:R-:W-:Y:S01]  /*0170*/  ISETP.GE.U32.AND P0, PT, R19, R0, PT ;  /* 0x000000001300720c */ /* 0x000fe20003f06070 */
[----:B------:R-:W-:-:S12]  /*0180*/  BSSY.RECONVERGENT B1, `(.L_x_244) ;  /* 0x00000a5000017945 */ /* 0x000fd80003800200 */
[----:B------:R-:W-:Y:S05]  /*0190*/  @P0 BRA `(.L_x_245) ;  /* 0x00000008008c0947 */ /* 0x000fea0003800000 */
[----:B------:R-:W-:Y:S01]  /*01a0*/  LOP3.LUT R5, RZ, R19, RZ, 0x33, !PT ;  /* 0x00000013ff057212 */ /* 0x000fe200078e33ff */
[----:B------:R-:W-:Y:S03]  /*01b0*/  BSSY.RECONVERGENT B2, `(.L_x_246) ;  /* 0x0000053000027945 */ /* 0x000fe60003800200 */
[----:B------:R-:W-:-:S04]  /*01c0*/  IADD3 R5, PT, PT, R4, -UR4, R5 ;  /* 0x8000000404057c10 */ /* 0x000fc8000fffe005 */
[C---:B------:R-:W-:Y:S01]  /*01d0*/  ISETP.GE.U32.AND P0, PT, R5.reuse, 0x2580, PT ;  /* 0x000025800500780c */ /* 0x040fe20003f06070 */
[----:B------:R-:W-:-:S05]  /*01e0*/  IMAD.HI.U32 R4, R5, -0x33333333, RZ ;  /* 0xcccccccd05047827 */ /* 0x000fca00078e00ff */
[----:B------:R-:W-:-:S04]  /*01f0*/  LEA.HI R4, R4, 0x1, RZ, 0x17 ;  /* 0x0000000104047811 */ /* 0x000fc800078fb8ff */
[----:B------:R-:W-:-:S03]  /*0200*/  LOP3.LUT R5, R4, 0xf, RZ, 0xc0, !PT ;  /* 0x0000000f04057812 */ /* 0x000fc600078ec0ff */
[----:B------:R-:W-:Y:S05]  /*0210*/  @!P0 BRA `(.L_x_247) ;  /* 0x0000000400308947 */ /* 0x000fea0003800000 */
[----:B------:R-:W-:Y:S01]  /*0220*/  LOP3.LUT R24, R4, 0xfffff0, RZ, 0xc0, !PT ;  /* 0x00fffff004187812 */ /* 0x000fe200078ec0ff */
[----:B------:R-:W-:Y:S01]  /*0230*/  BSSY.RECONVERGENT B3, `(.L_x_248) ;  /* 0x0000049000037945 */ /* 0x000fe20003800200 */
[C---:B------:R-:W-:Y:S02]  /*0240*/  VIADD R2, R19.reuse, 0x1400 ;  /* 0x0000140013027836 */ /* 0x040fe40000000000 */
[----:B------:R-:W-:Y:S02]  /*0250*/  VIADD R25, R19, UR4 ;  /* 0x0000000413197c36 */ /* 0x000fe40008000000 */
[----:B------:R-:W-:-:S07]  /*0260*/  IMAD.MOV R24, RZ, RZ, -R24 ;  /* 0x000000ffff187224 */ /* 0x000fce00078e0a18 */
.L_x_249:
[----:B------:R-:W0:Y:S02]  /*0270*/  LDC.64 R22, c[0x0][0x380] ;  /* 0x0000e000ff167b82 */ /* 0x000e240000000a00 */
[----:B0-----:R-:W-:-:S06]  /*0280*/  IMAD.WIDE.U32 R18, R25, 0x8, R22 ;  /* 0x0000000819127825 */ /* 0x001fcc00078e0016 */
[----:B------:R-:W2:Y:S01]  /*0290*/  LDG.E.64 R18, desc[UR10][R18.64] ;  /* 0x0000000a12127981 */ /* 0x000ea2000c1e1b00 */
[C---:B------:R-:W-:Y:S02]  /*02a0*/  VIADD R7, R25.reuse, 0x280 ;  /* 0x0000028019077836 */ /* 0x040fe40000000000 */
        /* <DEDUP_REMOVED lines=9> */
[----:B------:R-:W4:Y:S02]  /*0340*/  LDG.E.64 R14, desc[UR10][R14.64] ;  /* 0x0000000a0e0e7981 */ /* 0x000f24000c1e1b00 */
[C---:B------:R-:W-:Y:S02]  /*0350*/  VIADD R11, R25.reuse, 0xc80 ;  /* 0x00000c80190b7836 */ /* 0x040fe40000000000 */
[----:B------:R-:W4:Y:S01]  /*0360*/  LDG.E.64 R12, desc[UR10][R12.64] ;  /* 0x0000000a0c0c7981 */ /* 0x000f22000c1e1b00 */
[----:B------:R-:W-:Y:S02]  /*0370*/  VIADD R9, R25, 0xf00 ;  /* 0x00000f0019097836 */ /* 0x000fe40000000000 */
[----:B------:R-:W-:-:S04]  /*0380*/  IMAD.WIDE.U32 R10, R11, 0x8, R22 ;  /* 0x000000080b0a7825 */ /* 0x000fc800078e0016 */
[----:B------:R-:W-:Y:S02]  /*0390*/  IMAD.WIDE.U32 R8, R9, 0x8, R22 ;  /* 0x0000000809087825 */ /* 0x000fe400078e0016 */
[----:B------:R-:W4:Y:S04]  /*03a0*/  LDG.E.64 R10, desc[UR10][R10.64] ;  /* 0x0000000a0a0a7981 */ /* 0x000f28000c1e1b00 */
[----:B------:R-:W4:Y:S01]  /*03b0*/  LDG.E.64 R8, desc[UR10][R8.64] ;  /* 0x0000000a08087981 */ /* 0x000f22000c1e1b00 */
[----:B--2--5:R-:W-:Y:S01]  /*03c0*/  DADD R18, R18, R20 ;  /* 0x0000000012127229 */ /* 0x024fe20000000014 */
[----:B------:R-:W-:-:S04]  /*03d0*/  VIADD R21, R25, 0x1180 ;  /* 0x0000118019157836 */ /* 0x000fc80000000000 */
[----:B------:R-:W-:-:S06]  /*03e0*/  IMAD.WIDE.U32 R20, R21, 0x8, R22 ;  /* 0x0000000815147825 */ /* 0x000fcc00078e0016 */
[----:B------:R-:W2:Y:S01]  /*03f0*/  LDG.E.64 R20, desc[UR10][R20.64] ;  /* 0x0000000a14147981 */ /* 0x000ea2000c1e1b00 */
[----:B---3--:R-:W-:Y:S01]  /*0400*/  DADD R18, R18, R6 ;  /* 0x0000000012127229 */ /* 0x008fe20000000006 */
[----:B------:R-:W-:-:S04]  /*0410*/  VIADD R7, R25, 0x1400 ;  /* 0x0000140019077836 */ /* 0x000fc80000000000 */
[----:B------:R-:W-:-:S03]  /*0420*/  IMAD.WIDE.U32 R6, R7, 0x8, R22 ;  /* 0x0000000807067825 */ /* 0x000fc600078e0016 */
[----:B----4-:R-:W-:Y:S01]  /*0430*/  DADD R16, R18, R16 ;  /* 0x0000000012107229 */ /* 0x010fe20000000010 */
[----:B------:R-:W-:Y:S02]  /*0440*/  VIADD R19, R25, 0x1680 ;  /* 0x0000168019137836 */ /* 0x000fe40000000000 */
[----:B------:R-:W3:Y:S02]  /*0450*/  LDG.E.64 R6, desc[UR10][R6.64] ;  /* 0x0000000a06067981 */ /* 0x000ee4000c1e1b00 */
[----:B------:R-:W-:-:S03]  /*0460*/  IMAD.WIDE.U32 R18, R19, 0x8, R22 ;  /* 0x0000000813127825 */ /* 0x000fc600078e0016 */
[----:B------:R-:W-:Y:S01]  /*0470*/  DADD R14, R16, R14 ;  /* 0x00000000100e7229 */ /* 0x000fe2000000000e */
[----:B------:R-:W-:Y:S02]  /*0480*/  VIADD R17, R25, 0x1900 ;  /* 0x0000190019117836 */ /* 0x000fe40000000000 */
[----:B------:R-:W4:Y:S02]  /*0490*/  LDG.E.64 R18, desc[UR10][R18.64] ;  /* 0x0000000a12127981 */ /* 0x000f24000c1e1b00 */
        /* <DEDUP_REMOVED lines=12> */
[----:B------:R-:W-:-:S06]  /*0560*/  IMAD.WIDE.U32 R10, R11, 0x8, R22 ;  /* 0x000000080b0a7825 */ /* 0x000fcc00078e0016 */
[----:B------:R-:W4:Y:S01]  /*0570*/  LDG.E.64 R10, desc[UR10][R10.64] ;  /* 0x0000000a0a0a7981 */ /* 0x000f22000c1e1b00 */
[C---:B------:R-:W-:Y:S01]  /*0580*/  VIADD R27, R25.reuse, 0x2580 ;  /* 0x00002580191b7836 */ /* 0x040fe20000000000 */
[----:B--2---:R-:W-:Y:S01]  /*0590*/  DADD R20, R8, R20 ;  /* 0x0000000008147229 */ /* 0x004fe20000000014 */
[----:B------:R-:W-:-:S04]  /*05a0*/  VIADD R9, R25, 0x2300 ;  /* 0x0000230019097836 */ /* 0x000fc80000000000 */
[----:B------:R-:W-:-:S04]  /*05b0*/  IMAD.WIDE.U32 R8, R9, 0x8, R22 ;  /* 0x0000000809087825 */ /* 0x000fc800078e0016 */
[----:B------:R-:W-:Y:S02]  /*05c0*/  IMAD.WIDE.U32 R22, R27, 0x8, R22 ;  /* 0x000000081b167825 */ /* 0x000fe400078e0016 */
[----:B------:R-:W2:Y:S04]  /*05d0*/  LDG.E.64 R8, desc[UR10][R8.64] ;  /* 0x0000000a08087981 */ /* 0x000ea8000c1e1b00 */
[----:B------:R-:W2:Y:S01]  /*05e0*/  LDG.E.64 R22, desc[UR10][R22.64] ;  /* 0x0000000a16167981 */ /* 0x000ea2000c1e1b00 */
[----:B---3--:R-:W-:-:S08]  /*05f0*/  DADD R6, R20, R6 ;  /* 0x0000000014067229 */ /* 0x008fd00000000006 */
[----:B----4-:R-:W-:-:S08]  /*0600*/  DADD R6, R6, R18 ;  /* 0x0000000006067229 */ /* 0x010fd00000000012 */
[----:B------:R-:W-:-:S08]  /*0610*/  DADD R6, R6, R16 ;  /* 0x0000000006067229 */ /* 0x000fd00000000010 */
[----:B------:R-:W-:Y:S01]  /*0620*/  DADD R6, R6, R14 ;  /* 0x0000000006067229 */ /* 0x000fe2000000000e */
[----:B------:R-:W-:-:S07]  /*0630*/  VIADD R24, R24, 0x10 ;  /* 0x0000001018187836 */ /* 0x000fce0000000000 */
[----:B------:R-:W-:Y:S01]  /*0640*/  DADD R6, R6, R12 ;  /* 0x0000000006067229 */ /* 0x000fe2000000000c */
[----:B------:R-:W-:-:S07]  /*0650*/  ISETP.NE.AND P0, PT, R24, RZ, PT ;  /* 0x000000ff1800720c */ /* 0x000fce0003f05270 */
[----:B------:R-:W-:Y:S01]  /*0660*/  DADD R6, R6, R10 ;  /* 0x0000000006067229 */ /* 0x000fe2000000000a */
[----:B------:R-:W-:Y:S02]  /*0670*/  VIADD R2, R2, 0x2800 ;  /* 0x0000280002027836 */ /* 0x000fe40000000000 */
[----:B------:R-:W-:-:S05]  /*0680*/  VIADD R25, R25, 0x2800 ;  /* 0x0000280019197836 */ /* 0x000fca0000000000 */
[----:B--2---:R-:W-:-:S08]  /*0690*/  DADD R6, R6, R8 ;  /* 0x0000000006067229 */ /* 0x004fd00000000008 */
[----:B------:R-:W-:Y:S01]  /*06a0*/  DADD R20, R6, R22 ;  /* 0x0000000006147229 */ /* 0x000fe20000000016 */
[----:B------:R-:W-:Y:S10]  /*06b0*/  @P0 BRA `(.L_x_249) ;  /* 0xfffffff800ec0947 */ /* 0x000ff4000383ffff */
[----:B------:R-:W-:Y:S05]  /*06c0*/  BSYNC.RECONVERGENT B3 ;  /* 0x0000000000037941 */ /* 0x000fea0003800200 */
.L_x_248:
[----:B------:R-:W-:-:S07]  /*06d0*/  VIADD R19, R2, 0xffffec00 ;  /* 0xffffec0002137836 */ /* 0x000fce0000000000 */
.L_x_247:
[----:B------:R-:W-:Y:S05]  /*06e0*/  BSYNC.RECONVERGENT B2 ;  /* 0x0000000000027941 */ /* 0x000fea0003800200 */
.L_x_246:
        /* <DEDUP_REMOVED lines=8> */
[----:B------:R-:W-:-:S04]  /*0770*/  VIADD R5, R19, UR4 ;  /* 0x0000000413057c36 */ /* 0x000fc80008000000 */
[C---:B------:R-:W-:Y:S02]  /*0780*/  VIADD R15, R5.reuse, 0x280 ;  /* 0x00000280050f7836 */ /* 0x040fe40000000000 */
[C---:B------:R-:W-:Y:S02]  /*0790*/  VIADD R13, R5.reuse, 0x500 ;  /* 0x00000500050d7836 */ /* 0x040fe40000000000 */
[----:B0-----:R-:W-:-:S04]  /*07a0*/  IMAD.WIDE.U32 R16, R5, 0x8, R22 ;  /* 0x0000000805107825 */ /* 0x001fc800078e0016 */
[--C-:B------:R-:W-:Y:S02]  /*07b0*/  IMAD.WIDE.U32 R14, R15, 0x8, R22.reuse ;  /* 0x000000080f0e7825 */ /* 0x100fe400078e0016 */
[----:B------:R-:W2:Y:S02]  /*07c0*/  LDG.E.64 R16, desc[UR10][R16.64] ;  /* 0x0000000a10107981 */ /* 0x000ea4000c1e1b00 */
[----:B------:R-:W-:Y:S02]  /*07d0*/  IMAD.WIDE.U32 R12, R13, 0x8, R22 ;  /* 0x000000080d0c7825 */ /* 0x000fe400078e0016 */
[----:B------:R-:W3:Y:S02]  /*07e0*/  LDG.E.64 R14, desc[UR10][R14.64] ;  /* 0x0000000a0e0e7981 */ /* 0x000ee4000c1e1b00 */
[C---:B------:R-:W-:Y:S02]  /*07f0*/  VIADD R11, R5.reuse, 0x780 ;  /* 0x00000780050b7836 */ /* 0x040fe40000000000 */
[----:B------:R-:W4:Y:S01]  /*0800*/  LDG.E.64 R12, desc[UR10][R12.64] ;  /* 0x0000000a0c0c7981 */ /* 0x000f22000c1e1b00 */
[----:B------:R-:W-:-:S02]  /*0810*/  VIADD R9, R5, 0xa00 ;  /* 0x00000a0005097836 */ /* 0x000fc40000000000 */
[----:B------:R-:W-:-:S04]  /*0820*/  IMAD.WIDE.U32 R10, R11, 0x8, R22 ;  /* 0x000000080b0a7825 */ /* 0x000fc800078e0016 */
[--C-:B------:R-:W-:Y:S02]  /*0830*/  IMAD.WIDE.U32 R8, R9, 0x8, R22.reuse ;  /* 0x0000000809087825 */ /* 0x100fe400078e0016 */
[----:B------:R-:W4:Y:S02]  /*0840*/  LDG.E.64 R10, desc[UR10][R10.64] ;  /* 0x0000000a0a0a7981 */ /* 0x000f24000c1e1b00 */
[C---:B------:R-:W-:Y:S02]  /*0850*/  VIADD R7, R5.reuse, 0xc80 ;  /* 0x00000c8005077836 */ /* 0x040fe40000000000 */
[----:B------:R-:W4:Y:S01]  /*0860*/  LDG.E.64 R8, desc[UR10][R8.64] ;  /* 0x0000000a08087981 */ /* 0x000f22000c1e1b00 */
[----:B------:R-:W-:Y:S02]  /*0870*/  VIADD R25, R5, 0xf00 ;  /* 0x00000f0005197836 */ /* 0x000fe40000000000 */
[----:B------:R-:W-:-:S04]  /*0880*/  IMAD.WIDE.U32 R6, R7, 0x8, R22 ;  /* 0x0000000807067825 */ /* 0x000fc800078e0016 */
[--C-:B------:R-:W-:Y:S02]  /*0890*/  IMAD.WIDE.U32 R24, R25, 0x8, R22.reuse ;  /* 0x0000000819187825 */ /* 0x100fe400078e0016 */
[----:B------:R-:W4:Y:S02]  /*08a0*/  LDG.E.64 R6, desc[UR10][R6.64] ;  /* 0x0000000a06067981 */ /* 0x000f24000c1e1b00 */
[----:B------:R-:W-:Y:S02]  /*08b0*/  VIADD R5, R5, 0x1180 ;  /* 0x0000118005057836 */ /* 0x000fe40000000000 */
[----:B------:R-:W4:Y:S02]  /*08c0*/  LDG.E.64 R24, desc[UR10][R24.64] ;  /* 0x0000000a18187981 */ /* 0x000f24000c1e1b00 */
[----:B------:R-:W-:-:S06]  /*08d0*/  IMAD.WIDE.U32 R22, R5, 0x8, R22 ;  /* 0x0000000805167825 */ /* 0x000fcc00078e0016 */
        /* <DEDUP_REMOVED lines=10> */
.L_x_251:
[----:B------:R-:W-:Y:S05]  /*0980*/  BSYNC.RECONVERGENT B2 ;  /* 0x0000000000027941 */ /* 0x000fea0003800200 */
.L_x_250:
        /* <DEDUP_REMOVED lines=13> */
[--C-:B------:R-:W-:Y:S02]  /*0a60*/  IMAD.WIDE.U32 R12, R13, 0x8, R8.reuse ;  /* 0x000000080d0c7825 */ /* 0x100fe400078e0008 */
[----:B------:R-:W3:Y:S02]  /*0a70*/  LDG.E.64 R10, desc[UR10][R10.64] ;  /* 0x0000000a0a0a7981 */ /* 0x000ee4000c1e1b00 */
        /* <DEDUP_REMOVED lines=8> */
[----:B------:R-:W-:-:S11]  /*0b00*/  DADD R20, R20, R8 ;  /* 0x0000000014147229 */ /* 0x000fd60000000008 */
.L_x_253:
[----:B------:R-:W-:Y:S05]  /*0b10*/  BSYNC.RECONVERGENT B2 ;  /* 0x0000000000027941 */ /* 0x000fea0003800200 */
.L_x_252:
[----:B------:R-:W-:Y:S05]  /*0b20*/  @!P1 BRA `(.L_x_245) ;  /* 0x0000000000289947 */ /* 0x000fea0003800000 */
[----:B------:R-:W0:Y:S01]  /*0b30*/  LDC.64 R6, c[0x0][0x380] ;  /* 0x0000e000ff067b82 */ /* 0x000e220000000a00 */
[----:B------:R-:W-:Y:S02]  /*0b40*/  VIADD R9, R19, UR4 ;  /* 0x0000000413097c36 */ /* 0x000fe40008000000 */
[----:B------:R-:W-:-:S07]  /*0b50*/  IMAD.MOV R2, RZ, RZ, -R4 ;  /* 0x000000ffff027224 */ /* 0x000fce00078e0a04 */
.L_x_254:
[----:B0-----:R-:W-:-:S06]  /*0b60*/  IMAD.WIDE.U32 R4, R9, 0x8, R6 ;  /* 0x0000000809047825 */ /* 0x001fcc00078e0006 */
[----:B------:R-:W2:Y:S01]  /*0b70*/  LDG.E.64 R4, desc[UR10][R4.64] ;  /* 0x0000000a04047981 */ /* 0x000ea2000c1e1b00 */
[----:B------:R-:W-:Y:S02]  /*0b80*/  VIADD R2, R2, 0x1 ;  /* 0x0000000102027836 */ /* 0x000fe40000000000 */
[----:B------:R-:W-:-:S03]  /*0b90*/  VIADD R9, R9, 0x280 ;  /* 0x0000028009097836 */ /* 0x000fc60000000000 */
[----:B------:R-:W-:Y:S01]  /*0ba0*/  ISETP.NE.AND P0, PT, R2, RZ, PT ;  /* 0x000000ff0200720c */ /* 0x000fe20003f05270 */
[----:B--2--5:R-:W-:-:S12]  /*0bb0*/  DADD R20, R4, R20 ;  /* 0x0000000004147229 */ /* 0x024fd80000000014 */
[----:B------:R-:W-:Y:S05]  /*0bc0*/  @P0 BRA `(.L_x_254) ;  /* 0xfffffffc00e40947 */ /* 0x000fea000383ffff */
.L_x_245:
[----:B------:R-:W-:Y:S05]  /*0bd0*/  BSYNC.RECONVERGENT B1 ;  /* 0x0000000000017941 */ /* 0x000fea0003800200 */
.L_x_244:
[----:B------:R-:W-:-:S13]  /*0be0*/  ISETP.GE.U32.AND P0, PT, R0, 0x280, PT ;  /* 0x000002800000780c */ /* 0x000fda0003f06070 */
        /* <DEDUP_REMOVED lines=50> */
[----:B------:R-:W1:Y:S05]  /*0f10*/  LDS.128 R4, [UR4+0x50] ;  /* 0x00005004ff047984 */ /* 0x000e6a0008000c00 */
[----:B------:R-:W-:-:S08]  /*0f20*/  DADD R16, R16, R18 ;  /* 0x0000000010107229 */ /* 0x000fd00000000012 */
        /* <DEDUP_REMOVED lines=22> */
[----:B-1----:R-:W-:Y:S01]  /*1090*/  DADD R4, R2, R4 ;  /* 0x0000000002047229 */ /* 0x002fe20000000004 */
[----:B------:R-:W-:Y:S10]  /*10a0*/  BRA `(.L_x_256) ;  /* 0x0000001c00307947 */ /* 0x000ff40003800000 */
.L_x_255:
[----:B------:R-:W-:-:S04]  /*10b0*/  LOP3.LUT R2, R3, 0x3e0, RZ, 0xc0, !PT ;  /* 0x000003e003027812 */ /* 0x000fc800078ec0ff */
[----:B------:R-:W-:Y:S01]  /*10c0*/  LOP3.LUT R7, RZ, R2, RZ, 0x33, !PT ;  /* 0x00000002ff077212 */ /* 0x000fe200078e33ff */
[----:B------:R-:W-:Y:S02]  /*10d0*/  VIADD R5, R2, 0x20 ;  /* 0x0000002002057836 */ /* 0x000fe40000000000 */
[----:B------:R-:W0:Y:S02]  /*10e0*/  S2R R2, SR_LANEID ;  /* 0x0000000000027919 */ /* 0x000e240000000000 */
[----:B------:R-:W-:Y:S01]  /*10f0*/  IMAD.IADD R7, R0, 0x1, R7 ;  /* 0x0000000100077824 */ /* 0x000fe200078e0207 */
[----:B------:R-:W-:-:S04]  /*1100*/  ISETP.GT.U32.AND P0, PT, R5, R0, PT ;  /* 0x000000000500720c */ /* 0x000fc80003f04070 */
[----:B------:R-:W-:-:S05]  /*1110*/  SEL R7, R7, 0x1f, P0 ;  /* 0x0000001f07077807 */ /* 0x000fca0000000000 */
[----:B-----5:R-:W-:Y:S04]  /*1120*/  SHFL.DOWN PT, R4, R20, 0x1, R7 ;  /* 0x0820000014047989 */ /* 0x020fe800000e0007 */
[----:B------:R-:W1:Y:S01]  /*1130*/  SHFL.DOWN PT, R5, R21, 0x1, R7 ;  /* 0x0820000015057989 */ /* 0x000e6200000e0007 */
[C---:B0-----:R-:W-:Y:S01]  /*1140*/  ISETP.GE.AND P0, PT, R2.reuse, R7, PT ;  /* 0x000000070200720c */ /* 0x041fe20003f06270 */
[----:B------:R-:W-:Y:S01]  /*1150*/  VIADD R6, R2, 0x2 ;  /* 0x0000000202067836 */ /* 0x000fe20000000000 */
        /* <DEDUP_REMOVED lines=23> */
[----:B------:R-:W-:-:S04]  /*12d0*/  @!P0 SHF.R.U32.HI R6, RZ, 0x2, R3 ;  /* 0x00000002ff068819 */ /* 0x000fc80000011603 */
        /* <DEDUP_REMOVED lines=19> */
[----:B------:R-:W-:Y:S01]  /*1410*/  ISETP.GT.U32.AND P1, PT, R0, 0x20, PT ;  /* 0x000000200000780c */ /* 0x000fe20003f24070 */
[----:B0-----:R-:W-:-:S09]  /*1420*/  ULEA UR4, UR5, UR4, 0x18 ;  /* 0x0000000405047291 */ /* 0x001fd2000f8ec0ff */
[----:B------:R-:W0:Y:S04]  /*1430*/  LDS.128 R12, [UR4+0x20] ;  /* 0x00002004ff0c7984 */ /* 0x000e280008000c00 */
[----:B------:R-:W1:Y:S01]  /*1440*/  LDS.128 R8, [UR4+0x30] ;  /* 0x00003004ff087984 */ /* 0x000e620008000c00 */
[----:B0-----:R-:W-:-:S10]  /*1450*/  DADD R12, R4, R12 ;  /* 0x00000000040c7229 */ /* 0x001fd4000000000c */
[----:B------:R-:W-:Y:S02]  /*1460*/  FSEL R2, R12, R4, P1 ;  /* 0x000000040c027208 */ /* 0x000fe40000800000 */
[----:B------:R-:W-:Y:S02]  /*1470*/  FSEL R3, R13, R5, P1 ;  /* 0x000000050d037208 */ /* 0x000fe40000800000 */
[----:B------:R-:W-:Y:S01]  /*1480*/  ISETP.GT.U32.AND P1, PT, R0, 0x40, PT ;  /* 0x000000400000780c */ /* 0x000fe20003f24070 */
[----:B------:R-:W0:Y:S03]  /*1490*/  LDS.128 R4, [UR4+0x40] ;  /* 0x00004004ff047984 */ /* 0x000e260008000c00 */
[----:B------:R-:W-:-:S10]  /*14a0*/  DADD R14, R2, R14 ;  /* 0x00000000020e7229 */ /* 0x000fd4000000000e */
[----:B------:R-:W-:Y:S02]  /*14b0*/  FSEL R2, R14, R2, P1 ;  /* 0x000000020e027208 */ /* 0x000fe40000800000 */
[----:B------:R-:W-:Y:S02]  /*14c0*/  FSEL R3, R15, R3, P1 ;  /* 0x000000030f037208 */ /* 0x000fe40000800000 */
[----:B------:R-:W-:-:S04]  /*14d0*/  ISETP.GT.U32.AND P1, PT, R0, 0x60, PT ;  /* 0x000000600000780c */ /* 0x000fc80003f24070 */
        /* <DEDUP_REMOVED lines=61> */
[----:B------:R-:W1:Y:S01]  /*18b0*/  LDS.64 R2, [UR4+0xb0] ;  /* 0x0000b004ff027984 */ /* 0x000e620008000a00 */
        /* <DEDUP_REMOVED lines=8> */
[----:B------:R-:W-:-:S04]  /*1940*/  ISETP.GT.U32.AND P1, PT, R0, 0x260, PT ;  /* 0x000002600000780c */ /* 0x000fc80003f24070 */
[----:B-1----:R-:W-:-:S10]  /*1950*/  DADD R2, R2, R4 ;  /* 0x0000000002027229 */ /* 0x002fd40000000004 */
[----:B------:R-:W-:Y:S02]  /*1960*/  FSEL R4, R2, R4, P1 ;  /* 0x0000000402047208 */ /* 0x000fe40000800000 */
[----:B------:R-:W-:Y:S01]  /*1970*/  FSEL R5, R3, R5, P1 ;  /* 0x0000000503057208 */ /* 0x000fe20000800000 */
[----:B------:R-:W-:Y:S06]  /*1980*/  BRA `(.L_x_256) ;  /* 0x0000001000f87947 */ /* 0x000fec0003800000 */
.L_x_241:
[----:B------:R-:W0:Y:S01]  /*1990*/  S2R R5, SR_TID.X ;  /* 0x0000000000057919 */ /* 0x000e220000002100 */
[----:B------:R-:W1:Y:S02]  /*19a0*/  LDCU.64 UR6, c[0x0][0x380] ;  /* 0x00007000ff0677ac */ /* 0x000e640008000a00 */
[----:B-1----:R-:W-:Y:S02]  /*19b0*/  IMAD.U32 R6, RZ, RZ, UR6 ;  /* 0x00000006ff067e24 */ /* 0x002fe4000f8e00ff */
[----:B------:R-:W-:Y:S01]  /*19c0*/  IMAD.U32 R7, RZ, RZ, UR7 ;  /* 0x00000007ff077e24 */ /* 0x000fe2000f8e00ff */
[----:B0-----:R-:W-:-:S05]  /*19d0*/  IADD3 R21, PT, PT, R5, UR4, RZ ;  /* 0x0000000405157c10 */ /* 0x001fca000fffe0ff */
[----:B------:R-:W-:-:S05]  /*19e0*/  IMAD.WIDE.U32 R20, R21, 0x8, R6 ;  /* 0x0000000815147825 */ /* 0x000fca00078e0006 */
[----:B------:R-:W2:Y:S04]  /*19f0*/  LDG.E.64 R14, desc[UR10][R20.64] ;  /* 0x0000000a140e7981 */ /* 0x000ea8000c1e1b00 */
[----:B------:R-:W2:Y:S04]  /*1a00*/  LDG.E.64 R16, desc[UR10][R20.64+0x1400] ;  /* 0x0014000a14107981 */ /* 0x000ea8000c1e1b00 */
[----:B------:R-:W3:Y:S04]  /*1a10*/  LDG.E.64 R18, desc[UR10][R20.64+0x2800] ;  /* 0x0028000a14127981 */ /* 0x000ee8000c1e1b00 */
[----:B------:R-:W4:Y:S04]  /*1a20*/  LDG.E.64 R12, desc[UR10][R20.64+0x3c00] ;  /* 0x003c000a140c7981 */ /* 0x000f28000c1e1b00 */
[----:B------:R-:W5:Y:S04]  /*1a30*/  LDG.E.64 R10, desc[UR10][R20.64+0x5000] ;  /* 0x0050000a140a7981 */ /* 0x000f68000c1e1b00 */
[----:B------:R-:W5:Y:S04]  /*1a40*/  LDG.E.64 R8, desc[UR10][R20.64+0x6400] ;  /* 0x0064000a14087981 */ /* 0x000f68000c1e1b00 */
[----:B------:R-:W5:Y:S04]  /*1a50*/  LDG.E.64 R2, desc[UR10][R20.64+0x7800] ;  /* 0x0078000a14027981 */ /* 0x000f68000c1e1b00 */
[----:B------:R-:W5:Y:S01]  /*1a60*/  LDG.E.64 R28, desc[UR10][R20.64+0x8c00] ;  /* 0x008c000a141c7981 */ /* 0x000f62000c1e1b00 */
[----:B------:R-:W-:Y:S01]  /*1a70*/  ISETP.GE.U32.AND P0, PT, R0, UR8, PT ;  /* 0x0000000800007c0c */ /* 0x000fe2000bf06070 */
[----:B--2---:R-:W-:-:S08]  /*1a80*/  DADD R14, R14, R16 ;  /* 0x000000000e0e7229 */ /* 0x004fd00000000010 */
[----:B---3--:R-:W-:-:S08]  /*1a90*/  DADD R14, R18, R14 ;  /* 0x00000000120e7229 */ /* 0x008fd0000000000e */
[----:B----4-:R-:W-:-:S08]  /*1aa0*/  DADD R12, R12, R14 ;  /* 0x000000000c0c7229 */ /* 0x010fd0000000000e */
[----:B-----5:R-:W-:-:S08]  /*1ab0*/  DADD R10, R10, R12 ;  /* 0x000000000a0a7229 */ /* 0x020fd0000000000c */
[----:B------:R-:W-:-:S08]  /*1ac0*/  DADD R8, R8, R10 ;  /* 0x0000000008087229 */ /* 0x000fd0000000000a */
[----:B------:R-:W-:-:S08]  /*1ad0*/  DADD R2, R2, R8 ;  /* 0x0000000002027229 */ /* 0x000fd00000000008 */
[----:B------:R-:W-:Y:S01]  /*1ae0*/  DADD R28, R28, R2 ;  /* 0x000000001c1c7229 */ /* 0x000fe20000000002 */
[----:B------:R-:W-:Y:S10]  /*1af0*/  @!P0 BRA `(.L_x_257) ;  /* 0x0000000c00708947 */ /* 0x000ff40003800000 */
[----:B------:R-:W-:Y:S01]  /*1b00*/  UIMAD UR12, UR13, 0x1400, UR4 ;  /* 0x000014000d0c78a4 */ /* 0x000fe2000f8e0204 */
[----:B------:R-:W-:Y:S01]  /*1b10*/  VIADD R0, R4, 0xffffec00 ;  /* 0xffffec0004007836 */ /* 0x000fe20000000000 */
[----:B------:R-:W-:Y:S01]  /*1b20*/  UIADD3 UR5, UPT, UPT, UR9, UR13, URZ ;  /* 0x0000000d09057290 */ /* 0x000fe2000fffe0ff */
[----:B------:R-:W-:-:S03]  /*1b30*/  LOP3.LUT R3, RZ, R5, RZ, 0x33, !PT ;  /* 0x00000005ff037212 */ /* 0x000fc600078e33ff */
[----:B------:R-:W-:Y:S01]  /*1b40*/  ISETP.LT.U32.AND P0, PT, R0, UR12, PT ;  /* 0x0000000c00007c0c */ /* 0x000fe2000bf01070 */
[----:B------:R-:W-:Y:S01]  /*1b50*/  UIMAD UR5, UR5, 0x1400, URZ ;  /* 0x00001400050578a4 */ /* 0x000fe2000f8e02ff */
[----:B------:R-:W-:-:S05]  /*1b60*/  IADD3 R3, PT, PT, R4, -UR8, R3 ;  /* 0x8000000804037c10 */ /* 0x000fca000fffe003 */
[----:B------:R-:W-:Y:S01]  /*1b70*/  IMAD.U32 R8, RZ, RZ, UR5 ;  /* 0x00000005ff087e24 */ /* 0x000fe2000f8e00ff */
[----:B------:R-:W-:Y:S01]  /*1b80*/  UMOV UR6, UR5 ;  /* 0x0000000500067c82 */ /* 0x000fe20008000000 */
[----:B------:R-:W-:Y:S01]  /*1b90*/  VIADD R2, R3, -UR4 ;  /* 0x8000000403027c36 */ /* 0x000fe20008000000 */
[----:B------:R-:W-:Y:S02]  /*1ba0*/  UMOV UR4, URZ ;  /* 0x000000ff00047c82 */ /* 0x000fe40008000000 */
[----:B------:R-:W-:Y:S01]  /*1bb0*/  IADD3 R5, PT, PT, R8, 0x1400, R5 ;  /* 0x0000140008057810 */ /* 0x000fe20007ffe005 */
[----:B------:R-:W-:Y:S06]  /*1bc0*/  @P0 BRA `(.L_x_258) ;  /* 0x0000000000840947 */ /* 0x000fec0003800000 */
[----:B------:R-:W0:Y:S01]  /*1bd0*/  LDC R4, c[0x0][0x3a8] ;  /* 0x0000ea00ff047b82 */ /* 0x000e220000000800 */
[----:B------:R-:W1:Y:S07]  /*1be0*/  LDCU UR7, c[0x0][0x3ac] ;  /* 0x00007580ff0777ac */ /* 0x000e6e0008000800 */
[----:B------:R-:W2:Y:S02]  /*1bf0*/  LDC.64 R6, c[0x0][0x380] ;  /* 0x0000e000ff067b82 */ /* 0x000ea40000000a00 */
.L_x_259:
[----:B------:R-:W3:Y:S02]  /*1c00*/  S2R R25, SR_TID.X ;  /* 0x0000000000197919 */ /* 0x000ee40000002100 */
[----:B---3--:R-:W-:-:S04]  /*1c10*/  VIADD R25, R25, UR12 ;  /* 0x0000000c19197c36 */ /* 0x008fc80008000000 */
[----:B--2---:R-:W-:-:S05]  /*1c20*/  IMAD.WIDE.U32 R24, R25, 0x8, R6 ;  /* 0x0000000819187825 */ /* 0x004fca00078e0006 */
        /* <DEDUP_REMOVED lines=8> */
[----:B0-----:R-:W-:-:S05]  /*1cb0*/  VIADD R3, R4, -UR12 ;  /* 0x8000000c04037c36 */ /* 0x001fca0008000000 */
[----:B------:R-:W-:Y:S01]  /*1cc0*/  ISETP.GE.U32.AND P0, PT, R3, UR8, PT ;  /* 0x0000000803007c0c */ /* 0x000fe2000bf06070 */
        /* <DEDUP_REMOVED lines=8> */
[----:B------:R-:W-:Y:S10]  /*1d50*/  @!P0 BRA `(.L_x_257) ;  /* 0x0000000800d88947 */ /* 0x000ff40003800000 */
[----:B-1----:R-:W-:Y:S01]  /*1d60*/  UMOV UR13, UR7 ;  /* 0x00000007000d7c82 */ /* 0x002fe20008000000 */
[----:B------:R-:W-:Y:S01]  /*1d70*/  UIADD3 UR4, UPT, UPT, UR4, 0x1, URZ ;  /* 0x0000000104047890 */ /* 0x000fe2000fffe0ff */
[----:B------:R-:W-:Y:S01]  /*1d80*/  VIADD R2, R2, -UR8 ;  /* 0x8000000802027c36 */ /* 0x000fe20008000000 */
[----:B------:R-:W-:Y:S01]  /*1d90*/  UIMAD UR12, UR13, 0x1400, UR12 ;  /* 0x000014000d0c78a4 */ /* 0x000fe2000f8e020c */
[----:B------:R-:W-:Y:S01]  /*1da0*/  VIADD R5, R5, UR8 ;  /* 0x0000000805057c36 */ /* 0x000fe20008000000 */
[----:B------:R-:W-:-:S04]  /*1db0*/  UIADD3 UR6, UPT, UPT, UR8, UR6, URZ ;  /* 0x0000000608067290 */ /* 0x000fc8000fffe0ff */
[----:B------:R-:W-:-:S13]  /*1dc0*/  ISETP.LT.U32.AND P0, PT, R0, UR12, PT ;  /* 0x0000000c00007c0c */ /* 0x000fda000bf01070 */
[----:B------:R-:W-:Y:S05]  /*1dd0*/  @!P0 BRA `(.L_x_259) ;  /* 0xfffffffc00888947 */ /* 0x000fea000383ffff */
.L_x_258:
[----:B------:R-:W0:Y:S01]  /*1de0*/  S2R R9, SR_TID.X ;  /* 0x0000000000097919 */ /* 0x000e220000002100 */
[----:B------:R-:W-:Y:S01]  /*1df0*/  VIADD R0, R4, -UR12 ;  /* 0x8000000c04007c36 */ /* 0x000fe20008000000 */
[----:B------:R-:W-:Y:S04]  /*1e00*/  BSSY.RECONVERGENT B1, `(.L_x_257) ;  /* 0x00000ab000017945 */ /* 0x000fe80003800200 */
[----:B0-----:R-:W-:-:S04]  /*1e10*/  ISETP.GE.AND P0, PT, R9, R0, PT ;  /* 0x000000000900720c */ /* 0x001fc80003f06270 */
[----:B------:R-:W-:-:S13]  /*1e20*/  ISETP.LE.U32.OR P0, PT, R4, UR12, P0 ;  /* 0x0000000c04007c0c */ /* 0x000fda0008703470 */
[----:B------:R-:W-:Y:S05]  /*1e30*/  @P0 BRA `(.L_x_260) ;  /* 0x00000008009c0947 */ /* 0x000fea0003800000 */
[----:B------:R-:W-:Y:S01]  /*1e40*/  UIMAD UR7, UR4, UR13, URZ ;  /* 0x0000000d040772a4 */ /* 0x000fe2000f8e02ff */
[----:B------:R-:W-:Y:S01]  /*1e50*/  LOP3.LUT R3, RZ, R9, RZ, 0x33, !PT ;  /* 0x00000009ff037212 */ /* 0x000fe200078e33ff */
[----:B------:R-:W-:Y:S01]  /*1e60*/  BSSY.RECONVERGENT B2, `(.L_x_261) ;  /* 0x0000056000027945 */ /* 0x000fe20003800200 */
[----:B------:R-:W-:Y:S02]  /*1e70*/  IMAD.MOV.U32 R0, RZ, RZ, R9 ;  /* 0x000000ffff007224 */ /* 0x000fe400078e0009 */
[----:B------:R-:W-:Y:S01]  /*1e80*/  IADD3 R4, PT, PT, R4, -UR5, R3 ;  /* 0x8000000504047c10 */ /* 0x000fe2000fffe003 */
[----:B------:R-:W-:-:S04]  /*1e90*/  IMAD.U32 R3, RZ, RZ, UR7 ;  /* 0x00000007ff037e24 */ /* 0x000fc8000f8e00ff */
[----:B------:R-:W-:-:S04]  /*1ea0*/  IMAD R4, R3, -0x1400, R4 ;  /* 0xffffec0003047824 */ /* 0x000fc800078e0204 */
[C---:B------:R-:W-:Y:S01]  /*1eb0*/  IMAD.HI.U32 R3, R4.reuse, -0x33333333, RZ ;  /* 0xcccccccd04037827 */ /* 0x040fe200078e00ff */
[----:B------:R-:W-:-:S04]  /*1ec0*/  ISETP.GE.U32.AND P0, PT, R4, 0x2580, PT ;  /* 0x000025800400780c */ /* 0x000fc80003f06070 */
        /* <DEDUP_REMOVED lines=9> */
.L_x_264:
[C---:B------:R-:W-:Y:S02]  /*1f60*/  VIADD R23, R5.reuse, 0xffffec00 ;  /* 0xffffec0005177836 */ /* 0x040fe40000000000 */
[----:B------:R-:W-:Y:S02]  /*1f70*/  VIADD R19, R5, 0xffffee80 ;  /* 0xffffee8005137836 */ /* 0x000fe40000000000 */
[----:B------:R-:W-:-:S04]  /*1f80*/  IMAD.WIDE.U32 R22, R23, 0x8, R6 ;  /* 0x0000000817167825 */ /* 0x000fc800078e0006 */
[--C-:B------:R-:W-:Y:S02]  /*1f90*/  IMAD.WIDE.U32 R18, R19, 0x8, R6.reuse ;  /* 0x0000000813127825 */ /* 0x100fe400078e0006 */
[----:B------:R-:W2:Y:S02]  /*1fa0*/  LDG.E.64 R22, desc[UR10][R22.64] ;  /* 0x0000000a16167981 */ /* 0x000ea4000c1e1b00 */
[C---:B------:R-:W-:Y:S02]  /*1fb0*/  VIADD R17, R5.reuse, 0xfffff100 ;  /* 0xfffff10005117836 */ /* 0x040fe40000000000 */
[----:B------:R-:W3:Y:S01]  /*1fc0*/  LDG.E.64 R18, desc[UR10][R18.64] ;  /* 0x0000000a12127981 */ /* 0x000ee2000c1e1b00 */
        /* <DEDUP_REMOVED lines=14> */
[----:B------:R-:W-:Y:S02]  /*20b0*/  IMAD.WIDE.U32 R20, R21, 0x8, R6 ;  /* 0x0000000815147825 */ /* 0x000fe400078e0006 */
[----:B------:R-:W5:Y:S04]  /*20c0*/  LDG.E.64 R8, desc[UR10][R8.64] ;  /* 0x0000000a08087981 */ /* 0x000f68000c1e1b00 */
[----:B------:R-:W5:Y:S01]  /*20d0*/  LDG.E.64 R20, desc[UR10][R20.64] ;  /* 0x0000000a14147981 */ /* 0x000f62000c1e1b00 */
[----:B------:R-:W-:Y:S01]  /*20e0*/  VIADD R25, R5, 0x280 ;  /* 0x0000028005197836 */ /* 0x000fe20000000000 */
[----:B--2---:R-:W-:-:S08]  /*20f0*/  DADD R22, R22, R28 ;  /* 0x0000000016167229 */ /* 0x004fd0000000001c */
[----:B---3--:R-:W-:Y:S01]  /*2100*/  DADD R18, R22, R18 ;  /* 0x0000000016127229 */ /* 0x008fe20000000012 */
[----:B------:R-:W-:-:S06]  /*2110*/  IMAD.WIDE.U32 R22, R5, 0x8, R6 ;  /* 0x0000000805167825 */ /* 0x000fcc00078e0006 */
[----:B------:R-:W2:Y:S01]  /*2120*/  LDG.E.64 R22, desc[UR10][R22.64] ;  /* 0x0000000a16167981 */ /* 0x000ea2000c1e1b00 */
[----:B----4-:R-:W-:Y:S01]  /*2130*/  DADD R16, R18, R16 ;  /* 0x0000000012107229 */ /* 0x010fe20000000010 */
[----:B------:R-:W-:-:S04]  /*2140*/  IMAD.WIDE.U32 R18, R25, 0x8, R6 ;  /* 0x0000000819127825 */ /* 0x000fc800078e0006 */
[----:B------:R-:W-:Y:S02]  /*2150*/  VIADD R25, R5, 0x500 ;  /* 0x0000050005197836 */ /* 0x000fe40000000000 */
[----:B------:R-:W3:Y:S01]  /*2160*/  LDG.E.64 R18, desc[UR10][R18.64] ;  /* 0x0000000a12127981 */ /* 0x000ee2000c1e1b00 */
[----:B-----5:R-:W-:Y:S01]  /*2170*/  DADD R14, R16, R14 ;  /* 0x00000000100e7229 */ /* 0x020fe2000000000e */
[----:B------:R-:W-:-:S04]  /*2180*/  IMAD.WIDE.U32 R16, R25, 0x8, R6 ;  /* 0x0000000819107825 */ /* 0x000fc800078e0006 */
[----:B------:R-:W-:Y:S02]  /*2190*/  VIADD R25, R5, 0x780 ;  /* 0x0000078005197836 */ /* 0x000fe40000000000 */
[----:B------:R-:W4:Y:S01]  /*21a0*/  LDG.E.64 R16, desc[UR10][R16.64] ;  /* 0x0000000a10107981 */ /* 0x000f22000c1e1b00 */
[----:B------:R-:W-:Y:S01]  /*21b0*/  DADD R12, R14, R12 ;  /* 0x000000000e0c7229 */ /* 0x000fe2000000000c */
[----:B------:R-:W-:-:S04]  /*21c0*/  IMAD.WIDE.U32 R14, R25, 0x8, R6 ;  /* 0x00000008190e7825 */ /* 0x000fc800078e0006 */
[----:B------:R-:W-:Y:S02]  /*21d0*/  VIADD R25, R5, 0xa00 ;  /* 0x00000a0005197836 */ /* 0x000fe40000000000 */
[----:B------:R-:W5:Y:S01]  /*21e0*/  LDG.E.64 R14, desc[UR10][R14.64] ;  /* 0x0000000a0e0e7981 */ /* 0x000f62000c1e1b00 */
        /* <DEDUP_REMOVED lines=9> */
[----:B------:R-:W-:Y:S01]  /*2280*/  IMAD.WIDE.U32 R8, R25, 0x8, R6 ;  /* 0x0000000819087825 */ /* 0x000fe200078e0006 */
[----:B------:R-:W-:-:S05]  /*2290*/  IADD3 R25, PT, PT, R5, 0x1180, RZ ;  /* 0x0000118005197810 */ /* 0x000fca0007ffe0ff */
[----:B------:R-:W5:Y:S01]  /*22a0*/  LDG.E.64 R8, desc[UR10][R8.64] ;  /* 0x0000000a08087981 */ /* 0x000f62000c1e1b00 */
[----:B------:R-:W-:-:S06]  /*22b0*/  IMAD.WIDE.U32 R24, R25, 0x8, R6 ;  /* 0x0000000819187825 */ /* 0x000fcc00078e0006 */
[----:B------:R-:W5:Y:S01]  /*22c0*/  LDG.E.64 R24, desc[UR10][R24.64] ;  /* 0x0000000a18187981 */ /* 0x000f62000c1e1b00 */
[----:B------:R-:W-:Y:S02]  /*22d0*/  VIADD R26, R26, 0x10 ;  /* 0x000000101a1a7836 */ /* 0x000fe40000000000 */
[----:B------:R-:W-:Y:S02]  /*22e0*/  VIADD R0, R0, 0x2800 ;  /* 0x0000280000007836 */ /* 0x000fe40000000000 */
[----:B------:R-:W-:Y:S01]  /*22f0*/  VIADD R5, R5, 0x2800 ;  /* 0x0000280005057836 */ /* 0x000fe20000000000 */
[----:B------:R-:W-:Y:S01]  /*2300*/  ISETP.NE.AND P0, PT, R26, RZ, PT ;  /* 0x000000ff1a00720c */ /* 0x000fe20003f05270 */
        /* <DEDUP_REMOVED lines=9> */
[----:B------:R-:W-:Y:S05]  /*23a0*/  BSYNC.RECONVERGENT B3 ;  /* 0x0000000000037941 */ /* 0x000fea0003800200 */
.L_x_263:
[----:B------:R-:W-:-:S07]  /*23b0*/  VIADD R0, R0, 0xffffec00 ;  /* 0xffffec0000007836 */ /* 0x000fce0000000000 */
.L_x_262:
[----:B------:R-:W-:Y:S05]  /*23c0*/  BSYNC.RECONVERGENT B2 ;  /* 0x0000000000027941 */ /* 0x000fea0003800200 */
.L_x_261:
        /* <DEDUP_REMOVED lines=40> */
.L_x_266:
[----:B------:R-:W-:Y:S05]  /*2650*/  BSYNC.RECONVERGENT B2 ;  /* 0x0000000000027941 */ /* 0x000fea0003800200 */
.L_x_265:
[----:B------:R-:W-:Y:S05]  /*2660*/  @!P1 BRA `(.L_x_260) ;  /* 0x0000000000909947 */ /* 0x000fea0003800000 */
[----:B------:R-:W-:Y:S01]  /*2670*/  ISETP.GE.U32.AND P0, PT, R22, 0x4, PT ;  /* 0x000000041600780c */ /* 0x000fe20003f06070 */
[----:B------:R-:W-:Y:S01]  /*2680*/  BSSY.RECONVERGENT B2, `(.L_x_267) ;  /* 0x0000014000027945 */ /* 0x000fe20003800200 */
[----:B------:R-:W-:-:S11]  /*2690*/  LOP3.LUT P1, RZ, R3, 0x3, RZ, 0xc0, !PT ;  /* 0x0000000303ff7812 */ /* 0x000fd6000782c0ff */
[----:B------:R-:W-:Y:S05]  /*26a0*/  @!P0 BRA `(.L_x_268) ;  /* 0x0000000000448947 */ /* 0x000fea0003800000 */
        /* <DEDUP_REMOVED lines=13> */
[----:B--2---:R-:W-:-:S08]  /*2780*/  DADD R28, R28, R4 ;  /* 0x000000001c1c7229 */ /* 0x004fd00000000004 */
[----:B---3--:R-:W-:-:S08]  /*2790*/  DADD R28, R28, R8 ;  /* 0x000000001c1c7229 */ /* 0x008fd00000000008 */
[----:B----4-:R-:W-:-:S08]  /*27a0*/  DADD R28, R28, R10 ;  /* 0x000000001c1c7229 */ /* 0x010fd0000000000a */
[----:B-----5:R-:W-:-:S11]  /*27b0*/  DADD R28, R28, R12 ;  /* 0x000000001c1c7229 */ /* 0x020fd6000000000c */
.L_x_268:
[----:B------:R-:W-:Y:S05]  /*27c0*/  BSYNC.RECONVERGENT B2 ;  /* 0x0000000000027941 */ /* 0x000fea0003800200 */
.L_x_267:
[----:B------:R-:W-:Y:S05]  /*27d0*/  @!P1 BRA `(.L_x_260) ;  /* 0x0000000000349947 */ /* 0x000fea0003800000 */
[----:B------:R-:W-:-:S04]  /*27e0*/  IMAD.HI.U32 R2, R2, -0x33333333, RZ ;  /* 0xcccccccd02027827 */ /* 0x000fc800078e00ff */
[----:B------:R-:W-:Y:S01]  /*27f0*/  VIADD R5, R0, UR6 ;  /* 0x0000000600057c36 */ /* 0x000fe20008000000 */
[----:B------:R-:W-:-:S04]  /*2800*/  LOP3.LUT R2, R2, 0xffff, RZ, 0xc0, !PT ;  /* 0x0000ffff02027812 */ /* 0x000fc800078ec0ff */
[----:B------:R-:W-:-:S04]  /*2810*/  LEA.HI R2, R2, 0x1, RZ, 0x17 ;  /* 0x0000000102027811 */ /* 0x000fc800078fb8ff */
[----:B------:R-:W-:-:S05]  /*2820*/  LOP3.LUT R2, R2, 0x3, RZ, 0xc0, !PT ;  /* 0x0000000302027812 */ /* 0x000fca00078ec0ff */
[----:B------:R-:W-:-:S07]  /*2830*/  IMAD.MOV R0, RZ, RZ, -R2 ;  /* 0x000000ffff007224 */ /* 0x000fce00078e0a02 */
.L_x_269:
[----:B------:R-:W-:-:S06]  /*2840*/  IMAD.WIDE.U32 R2, R5, 0x8, R6 ;  /* 0x0000000805027825 */ /* 0x000fcc00078e0006 */
[----:B------:R-:W2:Y:S01]  /*2850*/  LDG.E.64 R2, desc[UR10][R2.64] ;  /* 0x0000000a02027981 */ /* 0x000ea2000c1e1b00 */
[----:B------:R-:W-:Y:S02]  /*2860*/  VIADD R0, R0, 0x1 ;  /* 0x0000000100007836 */ /* 0x000fe40000000000 */
[----:B------:R-:W-:-:S03]  /*2870*/  VIADD R5, R5, 0x280 ;  /* 0x0000028005057836 */ /* 0x000fc60000000000 */
[----:B------:R-:W-:Y:S01]  /*2880*/  ISETP.NE.AND P0, PT, R0, RZ, PT ;  /* 0x000000ff0000720c */ /* 0x000fe20003f05270 */
[----:B--2---:R-:W-:-:S12]  /*2890*/  DADD R28, R2, R28 ;  /* 0x00000000021c7229 */ /* 0x004fd8000000001c */
[----:B------:R-:W-:Y:S05]  /*28a0*/  @P0 BRA `(.L_x_269) ;  /* 0xfffffffc00e40947 */ /* 0x000fea000383ffff */
.L_x_260:
[----:B------:R-:W-:Y:S05]  /*28b0*/  BSYNC.RECONVERGENT B1 ;  /* 0x0000000000017941 */ /* 0x000fea0003800200 */
.L_x_257:
[----:B------:R-:W0:Y:S01]  /*28c0*/  S2R R0, SR_LANEID ;  /* 0x0000000000007919 */ /* 0x000e220000000000 */
[----:B------:R-:W-:Y:S04]  /*28d0*/  SHFL.DOWN PT, R2, R28, 0x1, 0x1f ;  /* 0x08201f001c027f89 */ /* 0x000fe800000e0000 */
[----:B------:R-:W2:Y:S01]  /*28e0*/  SHFL.DOWN PT, R3, R29, 0x1, 0x1f ;  /* 0x08201f001d037f89 */ /* 0x000ea200000e0000 */
[----:B------:R-:W3:Y:S01]  /*28f0*/  S2R R11, SR_TID.X ;  /* 0x00000000000b7919 */ /* 0x000ee20000002100 */
[----:B--2---:R-:W-:Y:S01]  /*2900*/  DADD R2, R2, R28 ;  /* 0x0000000002027229 */ /* 0x004fe2000000001c */
[C---:B0-----:R-:W-:Y:S02]  /*2910*/  ISETP.GT.AND P0, PT, R0.reuse, 0x1e, PT ;  /* 0x0000001e0000780c */ /* 0x041fe40003f04270 */
[----:B------:R-:W-:-:S07]  /*2920*/  ISETP.NE.AND P1, PT, R0, RZ, PT ;  /* 0x000000ff0000720c */ /* 0x000fce0003f25270 */
[----:B------:R-:W-:Y:S02]  /*2930*/  FSEL R4, R28, R2, P0 ;  /* 0x000000021c047208 */ /* 0x000fe40000000000 */
[----:B------:R-:W-:Y:S02]  /*2940*/  FSEL R5, R29, R3, P0 ;  /* 0x000000031d057208 */ /* 0x000fe40000000000 */
[----:B------:R-:W-:Y:S01]  /*2950*/  ISETP.GT.AND P0, PT, R0, 0x1d, PT ;  /* 0x0000001d0000780c */ /* 0x000fe20003f04270 */
[----:B------:R-:W-:Y:S04]  /*2960*/  SHFL.DOWN PT, R2, R4, 0x2, 0x1f ;  /* 0x08401f0004027f89 */ /* 0x000fe800000e0000 */
[----:B------:R-:W0:Y:S01]  /*2970*/  SHFL.DOWN PT, R3, R5, 0x2, 0x1f ;  /* 0x08401f0005037f89 */ /* 0x000e2200000e0000 */
[----:B------:R-:W2:Y:S01]  /*2980*/  @!P1 S2R R10, SR_CgaCtaId ;  /* 0x00000000000a9919 */ /* 0x000ea20000008800 */
        /* <DEDUP_REMOVED lines=12> */
[----:B---3--:R-:W-:Y:S01]  /*2a50*/  @!P1 SHF.R.U32.HI R6, RZ, 0x2, R11 ;  /* 0x00000002ff069819 */ /* 0x008fe2000001160b */
[----:B------:R-:W0:Y:S01]  /*2a60*/  SHFL.DOWN PT, R3, R9, 0x8, 0x1f ;  /* 0x09001f0009037f89 */ /* 0x000e2200000e0000 */
[----:B--2---:R-:W-:-:S02]  /*2a70*/  @!P1 LEA R7, R10, R7, 0x18 ;  /* 0x000000070a079211 */ /* 0x004fc400078ec0ff */
        /* <DEDUP_REMOVED lines=19> */
[----:B------:R-:W3:Y:S04]  /*2bb0*/  LDS.128 R12, [UR4+0x30] ;  /* 0x00003004ff0c7984 */ /* 0x000ee80008000c00 */
[----:B------:R-:W4:Y:S01]  /*2bc0*/  LDS.128 R8, [UR4+0x40] ;  /* 0x00004004ff087984 */ /* 0x000f220008000c00 */
[----:B0-----:R-:W-:-:S03]  /*2bd0*/  DADD R16, R4, R16 ;  /* 0x0000000004107229 */ /* 0x001fc60000000010 */
[----:B--2---:R-:W0:Y:S05]  /*2be0*/  LDS.128 R4, [UR4+0x50] ;  /* 0x00005004ff047984 */ /* 0x004e2a0008000c00 */
[----:B------:R-:W-:-:S08]  /*2bf0*/  DADD R16, R16, R18 ;  /* 0x0000000010107229 */ /* 0x000fd00000000012 */
[----:B---3--:R-:W-:-:S08]  /*2c00*/  DADD R12, R16, R12 ;  /* 0x00000000100c7229 */ /* 0x008fd0000000000c */
[----:B------:R-:W-:Y:S02]  /*2c10*/  DADD R2, R12, R14 ;  /* 0x000000000c027229 */ /* 0x000fe4000000000e */
[----:B------:R-:W2:Y:S06]  /*2c20*/  LDS.128 R12, [UR4+0x60] ;  /* 0x00006004ff0c7984 */ /* 0x000eac0008000c00 */
[----:B----4-:R-:W-:-:S08]  /*2c30*/  DADD R2, R2, R8 ;  /* 0x0000000002027229 */ /* 0x010fd00000000008 */
[----:B------:R-:W-:Y:S01]  /*2c40*/  DADD R2, R2, R10 ;  /* 0x0000000002027229 */ /* 0x000fe2000000000a */
[----:B------:R-:W3:Y:S07]  /*2c50*/  LDS.128 R8, [UR4+0x70] ;  /* 0x00007004ff087984 */ /* 0x000eee0008000c00 */
[----:B0-----:R-:W-:-:S08]  /*2c60*/  DADD R2, R2, R4 ;  /* 0x0000000002027229 */ /* 0x001fd00000000004 */
[----:B------:R-:W-:Y:S01]  /*2c70*/  DADD R2, R2, R6 ;  /* 0x0000000002027229 */ /* 0x000fe20000000006 */
[----:B------:R-:W0:Y:S07]  /*2c80*/  LDS.128 R4, [UR4+0x80] ;  /* 0x00008004ff047984 */ /* 0x000e2e0008000c00 */
[----:B--2---:R-:W-:-:S08]  /*2c90*/  DADD R2, R2, R12 ;  /* 0x0000000002027229 */ /* 0x004fd0000000000c */
[----:B------:R-:W-:Y:S01]  /*2ca0*/  DADD R2, R2, R14 ;  /* 0x0000000002027229 */ /* 0x000fe2000000000e */
[----:B------:R-:W2:Y:S07]  /*2cb0*/  LDS.128 R12, [UR4+0x90] ;  /* 0x00009004ff0c7984 */ /* 0x000eae0008000c00 */
[----:B---3--:R-:W-:-:S08]  /*2cc0*/  DADD R2, R2, R8 ;  /* 0x0000000002027229 */ /* 0x008fd00000000008 */
[----:B------:R-:W-:Y:S01]  /*2cd0*/  DADD R2, R2, R10 ;  /* 0x0000000002027229 */ /* 0x000fe2000000000a */
[----:B------:R-:W3:Y:S07]  /*2ce0*/  LDS.128 R8, [UR4+0xa0] ;  /* 0x0000a004ff087984 */ /* 0x000eee0008000c00 */
[----:B0-----:R-:W-:Y:S01]  /*2cf0*/  DADD R2, R2, R4 ;  /* 0x0000000002027229 */ /* 0x001fe20000000004 */
[----:B------:R-:W0:Y:S07]  /*2d00*/  LDS.64 R4, [UR4+0xb0] ;  /* 0x0000b004ff047984 */ /* 0x000e2e0008000a00 */
[----:B------:R-:W-:-:S08]  /*2d10*/  DADD R2, R2, R6 ;  /* 0x0000000002027229 */ /* 0x000fd00000000006 */
[----:B--2---:R-:W-:-:S08]  /*2d20*/  DADD R2, R2, R12 ;  /* 0x0000000002027229 */ /* 0x004fd0000000000c */
[----:B------:R-:W-:-:S08]  /*2d30*/  DADD R2, R2, R14 ;  /* 0x0000000002027229 */ /* 0x000fd0000000000e */
[----:B---3--:R-:W-:-:S08]  /*2d40*/  DADD R2, R2, R8 ;  /* 0x0000000002027229 */ /* 0x008fd00000000008 */
[----:B------:R-:W-:-:S08]  /*2d50*/  DADD R2, R2, R10 ;  /* 0x0000000002027229 */ /* 0x000fd0000000000a */
[----:B0-----:R-:W-:-:S11]  /*2d60*/  DADD R4, R2, R4 ;  /* 0x0000000002047229 */ /* 0x001fd60000000004 */
.L_x_256:
[----:B-1----:R-:W-:Y:S05]  /*2d70*/  BSYNC.RECONVERGENT B0 ;  /* 0x0000000000007941 */ /* 0x002fea0003800200 */
.L_x_240:
[----:B------:R-:W-:Y:S05]  /*2d80*/  @P0 EXIT ;  /* 0x000000000000094d */ /* 0x000fea0003800000 */
[----:B------:R-:W1:Y:S02]  /*2d90*/  LDCU.64 UR4, c[0x0][0x388] ;  /* 0x00007100ff0477ac */ /* 0x000e640008000a00 */
[----:B-1----:R-:W-:-:S06]  /*2da0*/  UIMAD.WIDE.U32 UR4, UR9, 0x8, UR4 ;  /* 0x00000008090478a5 */ /* 0x002fcc000f8e0004 */
[----:B--2---:R-:W-:Y:S02]  /*2db0*/  IMAD.U32 R2, RZ, RZ, UR4 ;  /* 0x00000004ff027e24 */ /* 0x004fe4000f8e00ff */
[----:B------:R-:W-:-:S05]  /*2dc0*/  IMAD.U32 R3, RZ, RZ, UR5 ;  /* 0x00000005ff037e24 */ /* 0x000fca000f8e00ff */
[----:B------:R-:W-:Y:S01]  /*2dd0*/  STG.E.64 desc[UR10][R2.64], R4 ;  /* 0x0000000402007986 */ /* 0x000fe2000c101b0a */
[----:B------:R-:W-:Y:S05]  /*2de0*/  EXIT ;  /* 0x000000000000794d */ /* 0x000fea0003800000 */
.L_x_270:
        /* <DEDUP_REMOVED lines=9> */
.L_x_311:


//--------------------- .text._ZN3cub18CUB_300001_SM_10006detail6reduce28DeviceReduceSingleTileKernelINS2_10policy_hubIdjN4cuda3std3__44plusIdEEE10Policy1000EN6thrust24THRUST_300001_SM_1000_NS6detail15normal_iteratorINSD_10device_ptrIdEEEEPdjS9_ddNS7_10__identityEEEvT0_T1_T2_T3_T4_T6_ --------------------------
	.section	.text._ZN3cub18CUB_300001_SM_10006detail6reduce28DeviceReduceSingleTileKernelINS2_10policy_hubIdjN4cuda3std3__44plusIdEEE10Policy1000EN6thrust24THRUST_300001_SM_1000_NS6detail15normal_iteratorINSD_10device_ptrIdEEEEPdjS9_ddNS7_10__identityEEEvT0_T1_T2_T3_T4_T6_,"ax",@progbits
	.align	128
        .global         _ZN3cub18CUB_300001_SM_10006detail6reduce28DeviceReduceSingleTileKernelINS2_10policy_hubIdjN4cuda3std3__44plusIdEEE10Policy1000EN6thrust24THRUST_300001_SM_1000_NS6detail15normal_iteratorINSD_10device_ptrIdEEEEPdjS9_ddNS7_10__identityEEEvT0_T1_T2_T3_T4_T6_
        .type           _ZN3cub18CUB_300001_SM_10006detail6reduce28DeviceReduceSingleTileKernelINS2_10policy_hubIdjN4cuda3std3__44plusIdEEE10Policy1000EN6thrust24THRUST_300001_SM_1000_NS6detail15normal_iteratorINSD_10device_ptrIdEEEEPdjS9_ddNS7_10__identityEEEvT0_T1_T2_T3_T4_T6_,@function
        .size           _ZN3cub18CUB_300001_SM_10006detail6reduce28DeviceReduceSingleTileKernelINS2_10policy_hubIdjN4cuda3std3__44plusIdEEE10Policy1000EN6thrust24THRUST_300001_SM_1000_NS6detail15normal_iteratorINSD_10device_ptrIdEEEEPdjS9_ddNS7_10__identityEEEvT0_T1_T2_T3_T4_T6_,(.L_x_312 - _ZN3cub18CUB_300001_SM_10006detail6reduce28DeviceReduceSingleTileKernelINS2_10policy_hubIdjN4cuda3std3__44plusIdEEE10Policy1000EN6thrust24THRUST_300001_SM_1000_NS6detail15normal_iteratorINSD_10device_ptrIdEEEEPdjS9_ddNS7_10__identityEEEvT0_T1_T2_T3_T4_T6_)
        .other          _ZN3cub18CUB_300001_SM_10006detail6reduce28DeviceReduceSingleTileKernelINS2_10policy_hubIdjN4cuda3std3__44plusIdEEE10Policy1000EN6thrust24THRUST_300001_SM_1000_NS6detail15normal_iteratorINSD_10device_ptrIdEEEEPdjS9_ddNS7_10__identityEEEvT0_T1_T2_T3_T4_T6_,@"STO_CUDA_ENTRY STV_DEFAULT"
_ZN3cub18CUB_300001_SM_10006detail6reduce28DeviceReduceSingleTileKernelINS2_10policy_hubIdjN4cuda3std3__44plusIdEEE10Policy1000EN6thrust24THRUST_300001_SM_1000_NS6detail15normal_iteratorINSD_10device_ptrIdEEEEPdjS9_ddNS7_10__identityEEEvT0_T1_T2_T3_T4_T6_:
.text._ZN3cub18CUB_300001_SM_10006detail6reduce28DeviceReduceSingleTileKernelINS2_10policy_hubIdjN4cuda3std3__44plusIdEEE10Policy1000EN6thrust24THRUST_300001_SM_1000_NS6detail15normal_iteratorINSD_10device_ptrIdEEEEPdjS9_ddNS7_10__identityEEEvT0_T1_T2_T3_T4_T6_:
        /* <DEDUP_REMOVED lines=13> */
.L_x_271:
[----:B------:R-:W-:Y:S01]  /*00d0*/  ISETP.GT.U32.AND P0, PT, R2, 0x13ff, PT ;  /* 0x000013ff0200780c */ /* 0x000fe20003f04070 */
[----:B------:R-:W-:-:S12]  /*00e0*/  BSSY.RECONVERGENT B0, `(.L_x_272) ;  /* 0x0000280000007945 */ /* 0x000fd80003800200 */
        /* <DEDUP_REMOVED lines=11> */
.L_x_275:
[----:B------:R-:W-:Y:S05]  /*01a0*/  BSYNC.RECONVERGENT B1 ;  /* 0x0000000000017941 */ /* 0x000fea0003800200 */
.L_x_274:
        /* <DEDUP_REMOVED lines=18> */
.L_x_280:
        /* <DEDUP_REMOVED lines=38> */
.L_x_279:
[----:B------:R-:W-:Y:S05]  /*0530*/  BSYNC.RECONVERGENT B2 ;  /* 0x0000000000027941 */ /* 0x000fea0003800200 */
.L_x_278:
[----:B------:R-:W-:Y:S05]  /*0540*/  @!P0 BRA `(.L_x_277) ;  /* 0x0000000000e88947 */ /* 0x000fea0003800000 */
[----:B------:R-:W-:Y:S01]  /*0550*/  ISETP.GE.U32.AND P0, PT, R42, 0x8, PT ;  /* 0x000000082a00780c */ /* 0x000fe20003f06070 */
[----:B------:R-:W-:Y:S01]  /*0560*/  BSSY.RECONVERGENT B2, `(.L_x_281) ;  /* 0x0000017000027945 */ /* 0x000fe20003800200 */
[----:B------:R-:W-:-:S04]  /*0570*/  LOP3.LUT R22, R40, 0x7, RZ, 0xc0, !PT ;  /* 0x0000000728167812 */ /* 0x000fc800078ec0ff */
[----:B------:R-:W-:-:S07]  /*0580*/  ISETP.NE.AND P1, PT, R22, RZ, PT ;  /* 0x000000ff1600720c */ /* 0x000fce0003f25270 */
[----:B------:R-:W-:Y:S06]  /*0590*/  @!P0 BRA `(.L_x_282) ;  /* 0x00000000004c8947 */ /* 0x000fec0003800000 */
[----:B------:R-:W0:Y:S02]  /*05a0*/  LDC.64 R4, c[0x0][0x380] ;  /* 0x0000e000ff047b82 */ /* 0x000e240000000a00 */
[----:B0-----:R-:W-:-:S05]  /*05b0*/  IMAD.WIDE.U32 R20, R41, 0x8, R4 ;  /* 0x0000000829147825 */ /* 0x001fca00078e0004 */
        /* <DEDUP_REMOVED lines=17> */
.L_x_282:
[----:B------:R-:W-:Y:S05]  /*06d0*/  BSYNC.RECONVERGENT B2 ;  /* 0x0000000000027941 */ /* 0x000fea0003800200 */
.L_x_281:
        /* <DEDUP_REMOVED lines=17> */
.L_x_284:
[----:B------:R-:W-:Y:S05]  /*07f0*/  BSYNC.RECONVERGENT B2 ;  /* 0x0000000000027941 */ /* 0x000fea0003800200 */
.L_x_283:
[----:B------:R-:W-:Y:S05]  /*0800*/  @!P1 BRA `(.L_x_277) ;  /* 0x0000000000389947 */ /* 0x000fea0003800000 */
[----:B------:R-:W0:Y:S01]  /*0810*/  LDC.64 R4, c[0x0][0x380] ;  /* 0x0000e000ff047b82 */ /* 0x000e220000000a00 */
[----:B------:R-:W-:Y:S02]  /*0820*/  IMAD.MOV R0, RZ, RZ, -R0 ;  /* 0x000000ffff007224 */ /* 0x000fe400078e0a00 */
[----:B0-----:R-:W-:-:S04]  /*0830*/  IMAD.WIDE.U32 R4, R41, 0x8, R4 ;  /* 0x0000000829047825 */ /* 0x001fc800078e0004 */
[----:B------:R-:W-:Y:S02]  /*0840*/  IMAD.MOV.U32 R6, RZ, RZ, R4 ;  /* 0x000000ffff067224 */ /* 0x000fe400078e0004 */
[----:B------:R-:W-:-:S07]  /*0850*/  IMAD.MOV.U32 R7, RZ, RZ, R5 ;  /* 0x000000ffff077224 */ /* 0x000fce00078e0005 */
.L_x_285:
[----:B------:R-:W-:Y:S02]  /*0860*/  IMAD.MOV.U32 R4, RZ, RZ, R6 ;  /* 0x000000ffff047224 */ /* 0x000fe400078e0006 */
[----:B------:R-:W-:-:S06]  /*0870*/  IMAD.MOV.U32 R5, RZ, RZ, R7 ;  /* 0x000000ffff057224 */ /* 0x000fcc00078e0007 */
[----:B------:R-:W2:Y:S01]  /*0880*/  LDG.E.64 R4, desc[UR6][R4.64] ;  /* 0x0000000604047981 */ /* 0x000ea2000c1e1b00 */
[----:B------:R-:W-:Y:S01]  /*0890*/  VIADD R0, R0, 0x1 ;  /* 0x0000000100007836 */ /* 0x000fe20000000000 */
[----:B------:R-:W-:-:S04]  /*08a0*/  IADD3 R6, P1, PT, R6, 0x1400, RZ ;  /* 0x0000140006067810 */ /* 0x000fc80007f3e0ff */
[----:B------:R-:W-:Y:S01]  /*08b0*/  ISETP.NE.AND P0, PT, R0, RZ, PT ;  /* 0x000000ff0000720c */ /* 0x000fe20003f05270 */
[----:B------:R-:W-:Y:S01]  /*08c0*/  IMAD.X R7, RZ, RZ, R7, P1 ;  /* 0x000000ffff077224 */ /* 0x000fe200008e0607 */
[----:B--2--5:R-:W-:-:S11]  /*08d0*/  DADD R36, R4, R36 ;  /* 0x0000000004247229 */ /* 0x024fd60000000024 */
[----:B------:R-:W-:Y:S05]  /*08e0*/  @P0 BRA `(.L_x_285) ;  /* 0xfffffffc00dc0947 */ /* 0x000fea000383ffff */
.L_x_277:
[----:B------:R-:W-:Y:S05]  /*08f0*/  BSYNC.RECONVERGENT B1 ;  /* 0x0000000000017941 */ /* 0x000fea0003800200 */
.L_x_276:
        /* <DEDUP_REMOVED lines=77> */
.L_x_286:
        /* <DEDUP_REMOVED lines=142> */
.L_x_273:
[----:B------:R-:W0:Y:S01]  /*16b0*/  S2R R0, SR_TID.X ;  /* 0x0000000000007919 */ /* 0x000e220000002100 */
[----:B------:R-:W1:Y:S02]  /*16c0*/  LDCU.64 UR4, c[0x0][0x380] ;  /* 0x00007000ff0477ac */ /* 0x000e640008000a00 */
[----:B-1----:R-:W-:Y:S02]  /*16d0*/  IMAD.U32 R6, RZ, RZ, UR4 ;  /* 0x00000004ff067e24 */ /* 0x002fe4000f8e00ff */
[----:B------:R-:W-:Y:S02]  /*16e0*/  IMAD.U32 R7, RZ, RZ, UR5 ;  /* 0x00000005ff077e24 */ /* 0x000fe4000f8e00ff */
[----:B0-----:R-:W-:-:S05]  /*16f0*/  IMAD.WIDE.U32 R20, R0, 0x8, R6 ;  /* 0x0000000800147825 */ /* 0x001fca00078e0006 */
        /* <DEDUP_REMOVED lines=19> */
[----:B------:R-:W0:Y:S01]  /*1830*/  LDC R2, c[0x0][0x390] ;  /* 0x0000e400ff027b82 */ /* 0x000e220000000800 */
[----:B------:R-:W-:-:S07]  /*1840*/  UMOV UR4, 0x1400 ;  /* 0x0000140000047882 */ /* 0x000fce0000000000 */
[----:B------:R-:W1:Y:S02]  /*1850*/  LDC.64 R6, c[0x0][0x380] ;  /* 0x0000e000ff067b82 */ /* 0x000e640000000a00 */
.L_x_290:
[----:B------:R-:W-:-:S04]  /*1860*/  VIADD R9, R0, UR4 ;  /* 0x0000000400097c36 */ /* 0x000fc80008000000 */
[----:B-1----:R-:W-:-:S05]  /*1870*/  IMAD.WIDE.U32 R8, R9, 0x8, R6 ;  /* 0x0000000809087825 */ /* 0x002fca00078e0006 */
        /* <DEDUP_REMOVED lines=8> */
[----:B--2---:R-:W-:-:S08]  /*1900*/  DADD R10, R10, R38 ;  /* 0x000000000a0a7229 */ /* 0x004fd00000000026 */
[----:B---3--:R-:W-:Y:S01]  /*1910*/  DADD R10, R12, R10 ;  /* 0x000000000c0a7229 */ /* 0x008fe2000000000a */
[----:B0-----:R-:W-:-:S05]  /*1920*/  VIADD R12, R2, -UR4 ;  /* 0x80000004020c7c36 */ /* 0x001fca0008000000 */
[----:B------:R-:W-:Y:S02]  /*1930*/  ISETP.GE.U32.AND P0, PT, R12, 0x1400, PT ;  /* 0x000014000c00780c */ /* 0x000fe40003f06070 */
[----:B----4-:R-:W-:-:S08]  /*1940*/  DADD R10, R14, R10 ;  /* 0x000000000e0a7229 */ /* 0x010fd0000000000a */
[----:B-----5:R-:W-:-:S08]  /*1950*/  DADD R10, R16, R10 ;  /* 0x00000000100a7229 */ /* 0x020fd0000000000a */
[----:B------:R-:W-:-:S08]  /*1960*/  DADD R10, R18, R10 ;  /* 0x00000000120a7229 */ /* 0x000fd0000000000a */
[----:B------:R-:W-:-:S08]  /*1970*/  DADD R10, R20, R10 ;  /* 0x00000000140a7229 */ /* 0x000fd0000000000a */
[----:B------:R-:W-:-:S08]  /*1980*/  DADD R10, R22, R10 ;  /* 0x00000000160a7229 */ /* 0x000fd0000000000a */
[----:B------:R-:W-:Y:S01]  /*1990*/  DADD R38, R4, R10 ;  /* 0x0000000004267229 */ /* 0x000fe2000000000a */
[----:B------:R-:W-:Y:S10]  /*19a0*/  @!P0 BRA `(.L_x_289) ;  /* 0x0000000800a48947 */ /* 0x000ff40003800000 */
[----:B------:R-:W-:-:S06]  /*19b0*/  UIADD3 UR4, UPT, UPT, UR4, 0x1400, URZ ;  /* 0x0000140004047890 */ /* 0x000fcc000fffe0ff */
[----:B------:R-:W-:-:S13]  /*19c0*/  ISETP.LT.U32.AND P0, PT, R3, UR4, PT ;  /* 0x0000000403007c0c */ /* 0x000fda000bf01070 */
[----:B------:R-:W-:Y:S05]  /*19d0*/  @!P0 BRA `(.L_x_290) ;  /* 0xfffffffc00a08947 */ /* 0x000fea000383ffff */
.L_x_288:
        /* <DEDUP_REMOVED lines=19> */
.L_x_295:
        /* <DEDUP_REMOVED lines=68> */
[----:B------:R-:W-:Y:S05]  /*1f50*/  BSYNC.RECONVERGENT B3 ;  /* 0x0000000000037941 */ /* 0x000fea0003800200 */
.L_x_294:
[----:B------:R-:W-:-:S07]  /*1f60*/  VIADD R2, R2, 0xffffec00 ;  /* 0xffffec0002027836 */ /* 0x000fce0000000000 */
.L_x_293:
[----:B------:R-:W-:Y:S05]  /*1f70*/  BSYNC.RECONVERGENT B2 ;  /* 0x0000000000027941 */ /* 0x000fea0003800200 */
.L_x_292:
        /* <DEDUP_REMOVED lines=40> */
.L_x_297:
[----:B------:R-:W-:Y:S05]  /*2200*/  BSYNC.RECONVERGENT B2 ;  /* 0x0000000000027941 */ /* 0x000fea0003800200 */
.L_x_296:
        /* <DEDUP_REMOVED lines=23> */
.L_x_299:
[----:B------:R-:W-:Y:S05]  /*2380*/  BSYNC.RECONVERGENT B2 ;  /* 0x0000000000027941 */ /* 0x000fea0003800200 */
.L_x_298:
[----:B------:R-:W-:Y:S05]  /*2390*/  @!P1 BRA `(.L_x_291) ;  /* 0x0000000000249947 */ /* 0x000fea0003800000 */
[----:B------:R-:W-:Y:S02]  /*23a0*/  VIADD R5, R2, UR4 ;  /* 0x0000000402057c36 */ /* 0x000fe40008000000 */
[----:B------:R-:W-:-:S07]  /*23b0*/  IMAD.MOV R4, RZ, RZ, -R3 ;  /* 0x000000ffff047224 */ /* 0x000fce00078e0a03 */
.L_x_300:
[----:B------:R-:W-:-:S06]  /*23c0*/  IMAD.WIDE.U32 R2, R5, 0x8, R6 ;  /* 0x0000000805027825 */ /* 0x000fcc00078e0006 */
[----:B------:R-:W2:Y:S01]  /*23d0*/  LDG.E.64 R2, desc[UR6][R2.64] ;  /* 0x0000000602027981 */ /* 0x000ea2000c1e1b00 */
[----:B------:R-:W-:Y:S02]  /*23e0*/  VIADD R4, R4, 0x1 ;  /* 0x0000000104047836 */ /* 0x000fe40000000000 */
[----:B------:R-:W-:-:S03]  /*23f0*/  VIADD R5, R5, 0x280 ;  /* 0x0000028005057836 */ /* 0x000fc60000000000 */
[----:B------:R-:W-:Y:S01]  /*2400*/  ISETP.NE.AND P0, PT, R4, RZ, PT ;  /* 0x000000ff0400720c */ /* 0x000fe20003f05270 */
[----:B--2---:R-:W-:-:S12]  /*2410*/  DADD R38, R2, R38 ;  /* 0x0000000002267229 */ /* 0x004fd80000000026 */
[----:B------:R-:W-:Y:S05]  /*2420*/  @P0 BRA `(.L_x_300) ;  /* 0xfffffffc00e40947 */ /* 0x000fea000383ffff */
.L_x_291:
[----:B------:R-:W-:Y:S05]  /*2430*/  BSYNC.RECONVERGENT B1 ;  /* 0x0000000000017941 */ /* 0x000fea0003800200 */
.L_x_289:
        /* <DEDUP_REMOVED lines=74> */
.L_x_287:
[----:B------:R-:W-:Y:S05]  /*28e0*/  BSYNC.RECONVERGENT B0 ;  /* 0x0000000000007941 */ /* 0x000fea0003800200 */
.L_x_272:
[----:B------:R-:W-:Y:S05]  /*28f0*/  @P0 EXIT ;  /* 0x000000000000094d */ /* 0x000fea0003800000 */
[----:B------:R-:W0:Y:S01]  /*2900*/  LDCU.64 UR4, c[0x0][0x398] ;  /* 0x00007300ff0477ac */ /* 0x000e220008000a00 */
[----:B--2---:R-:W2:Y:S01]  /*2910*/  LDC.64 R2, c[0x0][0x388] ;  /* 0x0000e200ff027b82 */ /* 0x004ea20000000a00 */
[----:B0-----:R-:W-:-:S07]  /*2920*/  DADD R8, R8, UR4 ;  /* 0x0000000408087e29 */ /* 0x001fce0008000000 */
[----:B--2---:R-:W-:Y:S01]  /*2930*/  STG.E.64 desc[UR6][R2.64], R8 ;  /* 0x0000000802007986 */ /* 0x004fe2000c101b06 */
[----:B------:R-:W-:Y:S05]  /*2940*/  EXIT ;  /* 0x000000000000794d */ /* 0x000fea0003800000 */
.L_x_301:
        /* <DEDUP_REMOVED lines=11> */
.L_x_312:


//--------------------- .text._ZN3cub18CUB_300001_SM_10006detail11EmptyKernelIvEEvv --------------------------
	.section	.text._ZN3cub18CUB_300001_SM_10006detail11EmptyKernelIvEEvv,"ax",@progbits
	.align	128
        .global         _ZN3cub18CUB_300001_SM_10006detail11EmptyKernelIvEEvv
        .type           _ZN3cub18CUB_300001_SM_10006detail11EmptyKernelIvEEvv,@function
        .size           _ZN3cub18CUB_300001_SM_10006detail11EmptyKernelIvEEvv,(.L_x_313 - _ZN3cub18CUB_300001_SM_10006detail11EmptyKernelIvEEvv)
        .other          _ZN3cub18CUB_300001_SM_10006detail11EmptyKernelIvEEvv,@"STO_CUDA_ENTRY STV_DEFAULT"
_ZN3cub18CUB_300001_SM_10006detail11EmptyKernelIvEEvv:
.text._ZN3cub18CUB_300001_SM_10006detail11EmptyKernelIvEEvv:
[----:B------:R-:W-:Y:S01]  /*0000*/  LDC R1, c[0x0][0x37c] ;  /* 0x0000df00ff017b82 */ /* 0x000fe20000000800 */
[----:B------:R-:W-:Y:S05]  /*0010*/  EXIT ;  /* 0x000000000000794d */ /* 0x000fea0003800000 */
.L_x_302:
        /* <DEDUP_REMOVED lines=14> */
.L_x_313:


//--------------------- .nv.shared._ZN3cub18CUB_300001_SM_10006detail6reduce18DeviceReduceKernelINS2_10policy_hubIdyN4cuda3std3__44plusIdEEE10Policy1000EN6thrust24THRUST_300001_SM_1000_NS6detail15normal_iteratorINSD_10device_ptrIdEEEEyS9_d21square_diff_from_meanEEvT0_PT3_T1_NS0_13GridEvenShareISN_EET2_T4_ --------------------------
	.section	.nv.shared._ZN3cub18CUB_300001_SM_10006detail6reduce18DeviceReduceKernelINS2_10policy_hubIdyN4cuda3std3__44plusIdEEE10Policy1000EN6thrust24THRUST_300001_SM_1000_NS6detail15normal_iteratorINSD_10device_ptrIdEEEEyS9_d21square_diff_from_meanEEvT0_PT3_T1_NS0_13GridEvenShareISN_EET2_T4_,"aw",@nobits
	.sectionflags	@""
	.align	8
.nv.shared._ZN3cub18CUB_300001_SM_10006detail6reduce18DeviceReduceKernelINS2_10policy_hubIdyN4cuda3std3__44plusIdEEE10Policy1000EN6thrust24THRUST_300001_SM_1000_NS6detail15normal_iteratorINSD_10device_ptrIdEEEEyS9_d21square_diff_from_meanEEvT0_PT3_T1_NS0_13GridEvenShareISN_EET2_T4_:
	.zero		1176


//--------------------- .nv.shared.reserved.0     --------------------------
	.section	.nv.shared.reserved.0,"aw",@nobits
	.weak		__nv_reservedSMEM_offset_0_alias
	.size		__nv_reservedSMEM_offset_0_alias, 0, 64
	.other		__nv_reservedSMEM_offset_0_alias,@"STO_CUDA_RESERVED_SHARED STV_DEFAULT"
__nv_reservedSMEM_offset_0_alias:
	.zero		0
	.zero		64


//--------------------- .nv.global                --------------------------
	.section	.nv.global,"aw",@nobits
.nv.global:
	.type		_ZN30_INTERNAL_b894c952_4_k_cu_main6thrust24THRUST_300001_SM_1000_NS3seqE,@object
	.size		_ZN30_INTERNAL_b894c952_4_k_cu_main6thrust24THRUST_300001_SM_1000_NS3seqE,(_ZN30_INTERNAL_b894c952_4_k_cu_main4cuda3std3__48in_placeE - _ZN30_INTERNAL_b894c952_4_k_cu_main6thrust24THRUST_300001_SM_1000_NS3seqE)
_ZN30_INTERNAL_b894c952_4_k_cu_main6thrust24THRUST_300001_SM_1000_NS3seqE:
	.zero		1
	.type		_ZN30_INTERNAL_b894c952_4_k_cu_main4cuda3std3__48in_placeE,@object
	.size		_ZN30_INTERNAL_b894c952_4_k_cu_main4cuda3std3__48in_placeE,(_ZN30_INTERNAL_b894c952_4_k_cu_main4cuda3std6ranges3__45__cpo4sizeE - _ZN30_INTERNAL_b894c952_4_k_cu_main4cuda3std3__48in_placeE)
_ZN30_INTERNAL_b894c952_4_k_cu_main4cuda3std3__48in_placeE:
	.zero		1
	.type		_ZN30_INTERNAL_b894c952_4_k_cu_main4cuda3std6ranges3__45__cpo4sizeE,@object
	.size		_ZN30_INTERNAL_b894c952_4_k_cu_main4cuda3std6ranges3__45__cpo4sizeE,(_ZN30_INTERNAL_b894c952_4_k_cu_main6thrust24THRUST_300001_SM_1000_NS12placeholders2_3E - _ZN30_INTERNAL_b894c952_4_k_cu_main4cuda3std6ranges3__45__cpo4sizeE)
_ZN30_INTERNAL_b894c952_4_k_cu_main4cuda3std6ranges3__45__cpo4sizeE:
	.zero		1
	.type		_ZN30_INTERNAL_b894c952_4_k_cu_main6thrust24THRUST_300001_SM_1000_NS12placeholders2_3E,@object
	.size		_ZN30_INTERNAL_b894c952_4_k_cu_main6thrust24THRUST_300001_SM_1000_NS12placeholders2_3E,(_ZN30_INTERNAL_b894c952_4_k_cu_main4cuda3std3__45__cpo6cbeginE - _ZN30_INTERNAL_b894c952_4_k_cu_main6thrust24THRUST_300001_SM_1000_NS12placeholders2_3E)
_ZN30_INTERNAL_b894c952_4_k_cu_main6thrust24THRUST_300001_SM_1000_NS12placeholders2_3E:
	.zero		1
	.type		_ZN30_INTERNAL_b894c952_4_k_cu_main4cuda3std3__45__cpo6cbeginE,@object
	.size		_ZN30_INTERNAL_b894c952_4_k_cu_main4cuda3std3__45__cpo6cbeginE,(_ZN30_INTERNAL_b894c952_4_k_cu_main4cuda3std6ranges3__45__cpo6cbeginE - _ZN30_INTERNAL_b894c952_4_k_cu_main4cuda3std3__45__cpo6cbeginE)
_ZN30_INTERNAL_b894c952_4_k_cu_main4cuda3std3__45__cpo6cbeginE:
	.zero		1
	.type		_ZN30_INTERNAL_b894c952_4_k_cu_main4cuda3std6ranges3__45__cpo6cbeginE,@object
	.size		_ZN30_INTERNAL_b894c952_4_k_cu_main4cuda3std6ranges3__45__cpo6cbeginE,(_ZN30_INTERNAL_b894c952_4_k_cu_main6thrust24THRUST_300001_SM_1000_NS12placeholders2_7E - _ZN30_INTERNAL_b894c952_4_k_cu_main4cuda3std6ranges3__45__cpo6cbeginE)
_ZN30_INTERNAL_b894c952_4_k_cu_main4cuda3std6ranges3__45__cpo6cbeginE:
	.zero		1
	.type		_ZN30_INTERNAL_b894c952_4_k_cu_main6thrust24THRUST_300001_SM_1000_NS12placeholders2_7E,@object
	.size		_ZN30_INTERNAL_b894c952_4_k_cu_main6thrust24THRUST_300001_SM_1000_NS12placeholders2_7E,(_ZN30_INTERNAL_b894c952_4_k_cu_main4cuda3std3__45__cpo7crbeginE - _ZN30_INTERNAL_b894c952_4_k_cu_main6thrust24THRUST_300001_SM_1000_NS12placeholders2_7E)
_ZN30_INTERNAL_b894c952_4_k_cu_main6thrust24THRUST_300001_SM_1000_NS12placeholders2_7E:
	.zero		1
	.type		_ZN30_INTERNAL_b894c952_4_k_cu_main4cuda3std3__45__cpo7crbeginE,@object
	.size		_ZN30_INTERNAL_b894c952_4_k_cu_main4cuda3std3__45__cpo7crbeginE,(_ZN30_INTERNAL_b894c952_4_k_cu_main4cuda3std6ranges3__45__cpo4nextE - _ZN30_INTERNAL_b894c952_4_k_cu_main4cuda3std3__45__cpo7crbeginE)
_ZN30_INTERNAL_b894c952_4_k_cu_main4cuda3std3__45__cpo7crbeginE:
	.zero		1
	.type		_ZN30_INTERNAL_b894c952_4_k_cu_main4cuda3std6ranges3__45__cpo4nextE,@object
	.size		_ZN30_INTERNAL_b894c952_4_k_cu_main4cuda3std6ranges3__45__cpo4nextE,(_ZN30_INTERNAL_b894c952_4_k_cu_main4cuda3std6ranges3__45__cpo4swapE - _ZN30_INTERNAL_b894c952_4_k_cu_main4cuda3std6ranges3__45__cpo4nextE)
_ZN30_INTERNAL_b894c952_4_k_cu_main4cuda3std6ranges3__45__cpo4nextE:
	.zero		1
	.type		_ZN30_INTERNAL_b894c952_4_k_cu_main4cuda3std6ranges3__45__cpo4swapE,@object
	.size		_ZN30_INTERNAL_b894c952_4_k_cu_main4cuda3std6ranges3__45__cpo4swapE,(_ZN30_INTERNAL_b894c952_4_k_cu_main6thrust24THRUST_300001_SM_1000_NS8cuda_cub10par_nosyncE - _ZN30_INTERNAL_b894c952_4_k_cu_main4cuda3std6ranges3__45__cpo4swapE)
_ZN30_INTERNAL_b894c952_4_k_cu_main4cuda3std6ranges3__45__cpo4swapE:
	.zero		1
	.type		_ZN30_INTERNAL_b894c952_4_k_cu_main6thrust24THRUST_300001_SM_1000_NS8cuda_cub10par_nosyncE,@object
	.size		_ZN30_INTERNAL_b894c952_4_k_cu_main6thrust24THRUST_300001_SM_1000_NS8cuda_cub10par_nosyncE,(_ZN30_INTERNAL_b894c952_4_k_cu_main6thrust24THRUST_300001_SM_1000_NS12placeholders2_9E - _ZN30_INTERNAL_b894c952_4_k_cu_main6thrust24THRUST_300001_SM_1000_NS8cuda_cub10par_nosyncE)
_ZN30_INTERNAL_b894c952_4_k_cu_main6thrust24THRUST_300001_SM_1000_NS8cuda_cub10par_nosyncE:
	.zero		1
	.type		_ZN30_INTERNAL_b894c952_4_k_cu_main6thrust24THRUST_300001_SM_1000_NS12placeholders2_9E,@object
	.size		_ZN30_INTERNAL_b894c952_4_k_cu_main6thrust24THRUST_300001_SM_1000_NS12placeholders2_9E,(_ZN30_INTERNAL_b894c952_4_k_cu_main4cuda3std3__432_GLOBAL__N__b894c952_4_k_cu_main6ignoreE - _ZN30_INTERNAL_b894c952_4_k_cu_main6thrust24THRUST_300001_SM_1000_NS12placeholders2_9E)
_ZN30_INTERNAL_b894c952_4_k_cu_main6thrust24THRUST_300001_SM_1000_NS12placeholders2_9E:
	.zero		1
	.type		_ZN30_INTERNAL_b894c952_4_k_cu_main4cuda3std3__432_GLOBAL__N__b894c952_4_k_cu_main6ignoreE,@object
	.size		_ZN30_INTERNAL_b894c952_4_k_cu_main4cuda3std3__432_GLOBAL__N__b894c952_4_k_cu_main6ignoreE,(_ZN30_INTERNAL_b894c952_4_k_cu_main4cuda3std6ranges3__45__cpo4dataE - _ZN30_INTERNAL_b894c952_4_k_cu_main4cuda3std3__432_GLOBAL__N__b894c952_4_k_cu_main6ignoreE)
_ZN30_INTERNAL_b894c952_4_k_cu_main4cuda3std3__432_GLOBAL__N__b894c952_4_k_cu_main6ignoreE:
	.zero		1
	.type		_ZN30_INTERNAL_b894c952_4_k_cu_main4cuda3std6ranges3__45__cpo4dataE,@object
	.size		_ZN30_INTERNAL_b894c952_4_k_cu_main4cuda3std6ranges3__45__cpo4dataE,(_ZN30_INTERNAL_b894c952_4_k_cu_main6thrust24THRUST_300001_SM_1000_NS12placeholders2_1E - _ZN30_INTERNAL_b894c952_4_k_cu_main4cuda3std6ranges3__45__cpo4dataE)
_ZN30_INTERNAL_b894c952_4_k_cu_main4cuda3std6ranges3__45__cpo4dataE:
	.zero		1
	.type		_ZN30_INTERNAL_b894c952_4_k_cu_main6thrust24THRUST_300001_SM_1000_NS12placeholders2_1E,@object
	.size		_ZN30_INTERNAL_b894c952_4_k_cu_main6thrust24THRUST_300001_SM_1000_NS12placeholders2_1E,(_ZN30_INTERNAL_b894c952_4_k_cu_main4cuda3std3__45__cpo5beginE - _ZN30_INTERNAL_b894c952_4_k_cu_main6thrust24THRUST_300001_SM_1000_NS12placeholders2_1E)
_ZN30_INTERNAL_b894c952_4_k_cu_main6thrust24THRUST_300001_SM_1000_NS12placeholders2_1E:
	.zero		1
	.type		_ZN30_INTERNAL_b894c952_4_k_cu_main4cuda3std3__45__cpo5beginE,@object
	.size		_ZN30_INTERNAL_b894c952_4_k_cu_main4cuda3std3__45__cpo5beginE,(_ZN30_INTERNAL_b894c952_4_k_cu_main4cuda3std6ranges3__45__cpo5beginE - _ZN30_INTERNAL_b894c952_4_k_cu_main4cuda3std3__45__cpo5beginE)
_ZN30_INTERNAL_b894c952_4_k_cu_main4cuda3std3__45__cpo5beginE:
	.zero		1
	.type		_ZN30_INTERNAL_b894c952_4_k_cu_main4cuda3std6ranges3__45__cpo5beginE,@object
	.size		_ZN30_INTERNAL_b894c952_4_k_cu_main4cuda3std6ranges3__45__cpo5beginE,(_ZN30_INTERNAL_b894c952_4_k_cu_main6thrust24THRUST_300001_SM_1000_NS12placeholders2_5E - _ZN30_INTERNAL_b894c952_4_k_cu_main4cuda3std6ranges3__45__cpo5beginE)
_ZN30_INTERNAL_b894c952_4_k_cu_main4cuda3std6ranges3__45__cpo5beginE:
	.zero		1
	.type		_ZN30_INTERNAL_b894c952_4_k_cu_main6thrust24THRUST_300001_SM_1000_NS12placeholders2_5E,@object
	.size		_ZN30_INTERNAL_b894c952_4_k_cu_main6thrust24THRUST_300001_SM_1000_NS12placeholders2_5E,(_ZN30_INTERNAL_b894c952_4_k_cu_main4cuda3std3__45__cpo6rbeginE - _ZN30_INTERNAL_b894c952_4_k_cu_main6thrust24THRUST_300001_SM_1000_NS12placeholders2_5E)
_ZN30_INTERNAL_b894c952_4_k_cu_main6thrust24THRUST_300001_SM_1000_NS12placeholders2_5E:
	.zero		1
	.type		_ZN30_INTERNAL_b894c952_4_k_cu_main4cuda3std3__45__cpo6rbeginE,@object
	.size		_ZN30_INTERNAL_b894c952_4_k_cu_main4cuda3std3__45__cpo6rbeginE,(_ZN30_INTERNAL_b894c952_4_k_cu_main4cuda3std6ranges3__45__cpo7advanceE - _ZN30_INTERNAL_b894c952_4_k_cu_main4cuda3std3__45__cpo6rbeginE)
_ZN30_INTERNAL_b894c952_4_k_cu_main4cuda3std3__45__cpo6rbeginE:
	.zero		1
	.type		_ZN30_INTERNAL_b894c952_4_k_cu_main4cuda3std6ranges3__45__cpo7advanceE,@object
	.size		_ZN30_INTERNAL_b894c952_4_k_cu_main4cuda3std6ranges3__45__cpo7advanceE,(_ZN30_INTERNAL_b894c952_4_k_cu_main4cuda3std3__47nulloptE - _ZN30_INTERNAL_b894c952_4_k_cu_main4cuda3std6ranges3__45__cpo7advanceE)
_ZN30_INTERNAL_b894c952_4_k_cu_main4cuda3std6ranges3__45__cpo7advanceE:
	.zero		1
	.type		_ZN30_INTERNAL_b894c952_4_k_cu_main4cuda3std3__47nulloptE,@object
	.size		_ZN30_INTERNAL_b894c952_4_k_cu_main4cuda3std3__47nulloptE,(_ZN30_INTERNAL_b894c952_4_k_cu_main4cuda3std6ranges3__45__cpo8distanceE - _ZN30_INTERNAL_b894c952_4_k_cu_main4cuda3std3__47nulloptE)
_ZN30_INTERNAL_b894c952_4_k_cu_main4cuda3std3__47nulloptE:
	.zero		1
	.type		_ZN30_INTERNAL_b894c952_4_k_cu_main4cuda3std6ranges3__45__cpo8distanceE,@object
	.size		_ZN30_INTERNAL_b894c952_4_k_cu_main4cuda3std6ranges3__45__cpo8distanceE,(_ZN30_INTERNAL_b894c952_4_k_cu_main6thrust24THRUST_300001_SM_1000_NS12placeholders3_10E - _ZN30_INTERNAL_b894c952_4_k_cu_main4cuda3std6ranges3__45__cpo8distanceE)
_ZN30_INTERNAL_b894c952_4_k_cu_main4cuda3std6ranges3__45__cpo8distanceE:
	.zero		1
	.type		_ZN30_INTERNAL_b894c952_4_k_cu_main6thrust24THRUST_300001_SM_1000_NS12placeholders3_10E,@object
	.size		_ZN30_INTERNAL_b894c952_4_k_cu_main6thrust24THRUST_300001_SM_1000_NS12placeholders3_10E,(_ZN30_INTERNAL_b894c952_4_k_cu_main4cuda3std3__419piecewise_constructE - _ZN30_INTERNAL_b894c952_4_k_cu_main6thrust24THRUST_300001_SM_1000_NS12placeholders3_10E)
_ZN30_INTERNAL_b894c952_4_k_cu_main6thrust24THRUST_300001_SM_1000_NS12placeholders3_10E:
	.zero		1
	.type		_ZN30_INTERNAL_b894c952_4_k_cu_main4cuda3std3__419piecewise_constructE,@object
	.size		_ZN30_INTERNAL_b894c952_4_k_cu_main4cuda3std3__419piecewise_constructE,(_ZN30_INTERNAL_b894c952_4_k_cu_main4cuda3std6ranges3__45__cpo5cdataE - _ZN30_INTERNAL_b894c952_4_k_cu_main4cuda3std3__419piecewise_constructE)
_ZN30_INTERNAL_b894c952_4_k_cu_main4cuda3std3__419piecewise_constructE:
	.zero		1
	.type		_ZN30_INTERNAL_b894c952_4_k_cu_main4cuda3std6ranges3__45__cpo5cdataE,@object
	.size		_ZN30_INTERNAL_b894c952_4_k_cu_main4cuda3std6ranges3__45__cpo5cdataE,(_ZN30_INTERNAL_b894c952_4_k_cu_main6thrust24THRUST_300001_SM_1000_NS12placeholders2_2E - _ZN30_INTERNAL_b894c952_4_k_cu_main4cuda3std6ranges3__45__cpo5cdataE)
_ZN30_INTERNAL_b894c952_4_k_cu_main4cuda3std6ranges3__45__cpo5cdataE:
	.zero		1
	.type		_ZN30_INTERNAL_b894c952_4_k_cu_main6thrust24THRUST_300001_SM_1000_NS12placeholders2_2E,@object
	.size		_ZN30_INTERNAL_b894c952_4_k_cu_main6thrust24THRUST_300001_SM_1000_NS12placeholders2_2E,(_ZN30_INTERNAL_b894c952_4_k_cu_main4cuda3std3__45__cpo3endE - _ZN30_INTERNAL_b894c952_4_k_cu_main6thrust24THRUST_300001_SM_1000_NS12placeholders2_2E)
_ZN30_INTERNAL_b894c952_4_k_cu_main6thrust24THRUST_300001_SM_1000_NS12placeholders2_2E:
	.zero		1
	.type		_ZN30_INTERNAL_b894c952_4_k_cu_main4cuda3std3__45__cpo3endE,@object
	.size		_ZN30_INTERNAL_b894c952_4_k_cu_main4cuda3std3__45__cpo3endE,(_ZN30_INTERNAL_b894c952_4_k_cu_main4cuda3std6ranges3__45__cpo3endE - _ZN30_INTERNAL_b894c952_4_k_cu_main4cuda3std3__45__cpo3endE)
_ZN30_INTERNAL_b894c952_4_k_cu_main4cuda3std3__45__cpo3endE:
	.zero		1
	.type		_ZN30_INTERNAL_b894c952_4_k_cu_main4cuda3std6ranges3__45__cpo3endE,@object
	.size		_ZN30_INTERNAL_b894c952_4_k_cu_main4cuda3std6ranges3__45__cpo3endE,(_ZN30_INTERNAL_b894c952_4_k_cu_main6thrust24THRUST_300001_SM_1000_NS12placeholders2_6E - _ZN30_INTERNAL_b894c952_4_k_cu_main4cuda3std6ranges3__45__cpo3endE)
_ZN30_INTERNAL_b894c952_4_k_cu_main4cuda3std6ranges3__45__cpo3endE:
	.zero		1
	.type		_ZN30_INTERNAL_b894c952_4_k_cu_main6thrust24THRUST_300001_SM_1000_NS12placeholders2_6E,@object
	.size		_ZN30_INTERNAL_b894c952_4_k_cu_main6thrust24THRUST_300001_SM_1000_NS12placeholders2_6E,(_ZN30_INTERNAL_b894c952_4_k_cu_main4cuda3std3__45__cpo4rendE - _ZN30_INTERNAL_b894c952_4_k_cu_main6thrust24THRUST_300001_SM_1000_NS12placeholders2_6E)
_ZN30_INTERNAL_b894c952_4_k_cu_main6thrust24THRUST_300001_SM_1000_NS12placeholders2_6E:
	.zero		1
	.type		_ZN30_INTERNAL_b894c952_4_k_cu_main4cuda3std3__45__cpo4rendE,@object
	.size		_ZN30_INTERNAL_b894c952_4_k_cu_main4cuda3std3__45__cpo4rendE,(_ZN30_INTERNAL_b894c952_4_k_cu_main4cuda3std6ranges3__45__cpo9iter_swapE - _ZN30_INTERNAL_b894c952_4_k_cu_main4cuda3std3__45__cpo4rendE)
_ZN30_INTERNAL_b894c952_4_k_cu_main4cuda3std3__45__cpo4rendE:
	.zero		1
	.type		_ZN30_INTERNAL_b894c952_4_k_cu_main4cuda3std6ranges3__45__cpo9iter_swapE,@object
	.size		_ZN30_INTERNAL_b894c952_4_k_cu_main4cuda3std6ranges3__45__cpo9iter_swapE,(_ZN30_INTERNAL_b894c952_4_k_cu_main4cuda3std3__48unexpectE - _ZN30_INTERNAL_b894c952_4_k_cu_main4cuda3std6ranges3__45__cpo9iter_swapE)
_ZN30_INTERNAL_b894c952_4_k_cu_main4cuda3std6ranges3__45__cpo9iter_swapE:
	.zero		1
	.type		_ZN30_INTERNAL_b894c952_4_k_cu_main4cuda3std3__48unexpectE,@object
	.size		_ZN30_INTERNAL_b894c952_4_k_cu_main4cuda3std3__48unexpectE,(_ZN30_INTERNAL_b894c952_4_k_cu_main6thrust24THRUST_300001_SM_1000_NS8cuda_cub3parE - _ZN30_INTERNAL_b894c952_4_k_cu_main4cuda3std3__48unexpectE)
_ZN30_INTERNAL_b894c952_4_k_cu_main4cuda3std3__48unexpectE:
	.zero		1
	.type		_ZN30_INTERNAL_b894c952_4_k_cu_main6thrust24THRUST_300001_SM_1000_NS8cuda_cub3parE,@object
	.size		_ZN30_INTERNAL_b894c952_4_k_cu_main6thrust24THRUST_300001_SM_1000_NS8cuda_cub3parE,(_ZN30_INTERNAL_b894c952_4_k_cu_main6thrust24THRUST_300001_SM_1000_NS12placeholders2_4E - _ZN30_INTERNAL_b894c952_4_k_cu_main6thrust24THRUST_300001_SM_1000_NS8cuda_cub3parE)
_ZN30_INTERNAL_b894c952_4_k_cu_main6thrust24THRUST_300001_SM_1000_NS8cuda_cub3parE:
	.zero		1
	.type		_ZN30_INTERNAL_b894c952_4_k_cu_main6thrust24THRUST_300001_SM_1000_NS12placeholders2_4E,@object
	.size		_ZN30_INTERNAL_b894c952_4_k_cu_main6thrust24THRUST_300001_SM_1000_NS12placeholders2_4E,(_ZN30_INTERNAL_b894c952_4_k_cu_main4cuda3std3__45__cpo4cendE - _ZN30_INTERNAL_b894c952_4_k_cu_main6thrust24THRUST_300001_SM_1000_NS12placeholders2_4E)
_ZN30_INTERNAL_b894c952_4_k_cu_main6thrust24THRUST_300001_SM_1000_NS12placeholders2_4E:
	.zero		1
	.type		_ZN30_INTERNAL_b894c952_4_k_cu_main4cuda3std3__45__cpo4cendE,@object
	.size		_ZN30_INTERNAL_b894c952_4_k_cu_main4cuda3std3__45__cpo4cendE,(_ZN30_INTERNAL_b894c952_4_k_cu_main4cuda3std6ranges3__45__cpo4cendE - _ZN30_INTERNAL_b894c952_4_k_cu_main4cuda3std3__45__cpo4cendE)
_ZN30_INTERNAL_b894c952_4_k_cu_main4cuda3std3__45__cpo4cendE:
	.zero		1
	.type		_ZN30_INTERNAL_b894c952_4_k_cu_main4cuda3std6ranges3__45__cpo4cendE,@object
	.size		_ZN30_INTERNAL_b894c952_4_k_cu_main4cuda3std6ranges3__45__cpo4cendE,(_ZN30_INTERNAL_b894c952_4_k_cu_main4cuda3std3__420unreachable_sentinelE - _ZN30_INTERNAL_b894c952_4_k_cu_main4cuda3std6ranges3__45__cpo4cendE)
_ZN30_INTERNAL_b894c952_4_k_cu_main4cuda3std6ranges3__45__cpo4cendE:
	.zero		1
	.type		_ZN30_INTERNAL_b894c952_4_k_cu_main4cuda3std3__420unreachable_sentinelE,@object
	.size		_ZN30_INTERNAL_b894c952_4_k_cu_main4cuda3std3__420unreachable_sentinelE,(_ZN30_INTERNAL_b894c952_4_k_cu_main4cuda3std6ranges3__45__cpo5ssizeE - _ZN30_INTERNAL_b894c952_4_k_cu_main4cuda3std3__420unreachable_sentinelE)
_ZN30_INTERNAL_b894c952_4_k_cu_main4cuda3std3__420unreachable_sentinelE:
	.zero		1
	.type		_ZN30_INTERNAL_b894c952_4_k_cu_main4cuda3std6ranges3__45__cpo5ssizeE,@object
	.size		_ZN30_INTERNAL_b894c952_4_k_cu_main4cuda3std6ranges3__45__cpo5ssizeE,(_ZN30_INTERNAL_b894c952_4_k_cu_main6thrust24THRUST_300001_SM_1000_NS12placeholders2_8E - _ZN30_INTERNAL_b894c952_4_k_cu_main4cuda3std6ranges3__45__cpo5ssizeE)
_ZN30_INTERNAL_b894c952_4_k_cu_main4cuda3std6ranges3__45__cpo5ssizeE:
	.zero		1
	.type		_ZN30_INTERNAL_b894c952_4_k_cu_main6thrust24THRUST_300001_SM_1000_NS12placeholders2_8E,@object
	.size		_ZN30_INTERNAL_b894c952_4_k_cu_main6thrust24THRUST_300001_SM_1000_NS12placeholders2_8E,(_ZN30_INTERNAL_b894c952_4_k_cu_main4cuda3std3__45__cpo5crendE - _ZN30_INTERNAL_b894c952_4_k_cu_main6thrust24THRUST_300001_SM_1000_NS12placeholders2_8E)
_ZN30_INTERNAL_b894c952_4_k_cu_main6thrust24THRUST_300001_SM_1000_NS12placeholders2_8E:
	.zero		1
	.type		_ZN30_INTERNAL_b894c952_4_k_cu_main4cuda3std3__45__cpo5crendE,@object
	.size		_ZN30_INTERNAL_b894c952_4_k_cu_main4cuda3std3__45__cpo5crendE,(_ZN30_INTERNAL_b894c952_4_k_cu_main4cuda3std6ranges3__45__cpo4prevE - _ZN30_INTERNAL_b894c952_4_k_cu_main4cuda3std3__45__cpo5crendE)
_ZN30_INTERNAL_b894c952_4_k_cu_main4cuda3std3__45__cpo5crendE:
	.zero		1
	.type		_ZN30_INTERNAL_b894c952_4_k_cu_main4cuda3std6ranges3__45__cpo4prevE,@object
	.size		_ZN30_INTERNAL_b894c952_4_k_cu_main4cuda3std6ranges3__45__cpo4prevE,(_ZN30_INTERNAL_b894c952_4_k_cu_main4cuda3std6ranges3__45__cpo9iter_moveE - _ZN30_INTERNAL_b894c952_4_k_cu_main4cuda3std6ranges3__45__cpo4prevE)
_ZN30_INTERNAL_b894c952_4_k_cu_main4cuda3std6ranges3__45__cpo4prevE:
	.zero		1
	.type		_ZN30_INTERNAL_b894c952_4_k_cu_main4cuda3std6ranges3__45__cpo9iter_moveE,@object
	.size		_ZN30_INTERNAL_b894c952_4_k_cu_main4cuda3std6ranges3__45__cpo9iter_moveE,(_ZN30_INTERNAL_b894c952_4_k_cu_main6thrust24THRUST_300001_SM_1000_NS6system6detail10sequential3seqE - _ZN30_INTERNAL_b894c952_4_k_cu_main4cuda3std6ranges3__45__cpo9iter_moveE)
_ZN30_INTERNAL_b894c952_4_k_cu_main4cuda3std6ranges3__45__cpo9iter_moveE:
	.zero		1
	.type		_ZN30_INTERNAL_b894c952_4_k_cu_main6thrust24THRUST_300001_SM_1000_NS6system6detail10sequential3seqE,@object
	.size		_ZN30_INTERNAL_b894c952_4_k_cu_main6thrust24THRUST_300001_SM_1000_NS6system6detail10sequential3seqE,(.L_31 - _ZN30_INTERNAL_b894c952_4_k_cu_main6thrust24THRUST_300001_SM_1000_NS6system6detail10sequential3seqE)
_ZN30_INTERNAL_b894c952_4_k_cu_main6thrust24THRUST_300001_SM_1000_NS6system6detail10sequential3seqE:
	.zero		1
.L_31:


//--------------------- .nv.shared._ZN3cub18CUB_300001_SM_10006detail6reduce28DeviceReduceSingleTileKernelINS2_10policy_hubIdyN4cuda3std3__44plusIdEEE10Policy1000EN6thrust24THRUST_300001_SM_1000_NS6detail15normal_iteratorINSD_10device_ptrIdEEEEPdyS9_dd21square_diff_from_meanEEvT0_T1_T2_T3_T4_T6_ --------------------------
	.section	.nv.shared._ZN3cub18CUB_300001_SM_10006detail6reduce28DeviceReduceSingleTileKernelINS2_10policy_hubIdyN4cuda3std3__44plusIdEEE10Policy1000EN6thrust24THRUST_300001_SM_1000_NS6detail15normal_iteratorINSD_10device_ptrIdEEEEPdyS9_dd21square_diff_from_meanEEvT0_T1_T2_T3_T4_T6_,"aw",@nobits
	.sectionflags	@""
	.align	8
.nv.shared._ZN3cub18CUB_300001_SM_10006detail6reduce28DeviceReduceSingleTileKernelINS2_10policy_hubIdyN4cuda3std3__44plusIdEEE10Policy1000EN6thrust24THRUST_300001_SM_1000_NS6detail15normal_iteratorINSD_10device_ptrIdEEEEPdyS9_dd21square_diff_from_meanEEvT0_T1_T2_T3_T4_T6_:
	.zero		1176


//--------------------- .nv.shared._ZN3cub18CUB_300001_SM_10006detail6reduce18DeviceReduceKernelINS2_10policy_hubIdjN4cuda3std3__44plusIdEEE10Policy1000EN6thrust24THRUST_300001_SM_1000_NS6detail15normal_iteratorINSD_10device_ptrIdEEEEjS9_d21square_diff_from_meanEEvT0_PT3_T1_NS0_13GridEvenShareISN_EET2_T4_ --------------------------
	.section	.nv.shared._ZN3cub18CUB_300001_SM_10006detail6reduce18DeviceReduceKernelINS2_10policy_hubIdjN4cuda3std3__44plusIdEEE10Policy1000EN6thrust24THRUST_300001_SM_1000_NS6detail15normal_iteratorINSD_10device_ptrIdEEEEjS9_d21square_diff_from_meanEEvT0_PT3_T1_NS0_13GridEvenShareISN_EET2_T4_,"aw",@nobits
	.sectionflags	@""
	.align	8
.nv.shared._ZN3cub18CUB_300001_SM_10006detail6reduce18DeviceReduceKernelINS2_10policy_hubIdjN4cuda3std3__44plusIdEEE10Policy1000EN6thrust24THRUST_300001_SM_1000_NS6detail15normal_iteratorINSD_10device_ptrIdEEEEjS9_d21square_diff_from_meanEEvT0_PT3_T1_NS0_13GridEvenShareISN_EET2_T4_:
	.zero		1216


//--------------------- .nv.shared._ZN3cub18CUB_300001_SM_10006detail6reduce28DeviceReduceSingleTileKernelINS2_10policy_hubIdjN4cuda3std3__44plusIdEEE10Policy1000EN6thrust24THRUST_300001_SM_1000_NS6detail15normal_iteratorINSD_10device_ptrIdEEEEPdjS9_dd21square_diff_from_meanEEvT0_T1_T2_T3_T4_T6_ --------------------------
	.section	.nv.shared._ZN3cub18CUB_300001_SM_10006detail6reduce28DeviceReduceSingleTileKernelINS2_10policy_hubIdjN4cuda3std3__44plusIdEEE10Policy1000EN6thrust24THRUST_300001_SM_1000_NS6detail15normal_iteratorINSD_10device_ptrIdEEEEPdjS9_dd21square_diff_from_meanEEvT0_T1_T2_T3_T4_T6_,"aw",@nobits
	.sectionflags	@""
	.align	8
.nv.shared._ZN3cub18CUB_300001_SM_10006detail6reduce28DeviceReduceSingleTileKernelINS2_10policy_hubIdjN4cuda3std3__44plusIdEEE10Policy1000EN6thrust24THRUST_300001_SM_1000_NS6detail15normal_iteratorINSD_10device_ptrIdEEEEPdjS9_dd21square_diff_from_meanEEvT0_T1_T2_T3_T4_T6_:
	.zero		1216


//--------------------- .nv.shared._ZN3cub18CUB_300001_SM_10006detail6reduce28DeviceReduceSingleTileKernelINS2_10policy_hubIdyN4cuda3std3__44plusIdEEE10Policy1000EPdSC_iS9_ddNS7_10__identityEEEvT0_T1_T2_T3_T4_T6_ --------------------------
	.section	.nv.shared._ZN3cub18CUB_300001_SM_10006detail6reduce28DeviceReduceSingleTileKernelINS2_10policy_hubIdyN4cuda3std3__44plusIdEEE10Policy1000EPdSC_iS9_ddNS7_10__identityEEEvT0_T1_T2_T3_T4_T6_,"aw",@nobits
	.sectionflags	@""
	.align	8
.nv.shared._ZN3cub18CUB_300001_SM_10006detail6reduce28DeviceReduceSingleTileKernelINS2_10policy_hubIdyN4cuda3std3__44plusIdEEE10Policy1000EPdSC_iS9_ddNS7_10__identityEEEvT0_T1_T2_T3_T4_T6_:
	.zero		1176


//--------------------- .nv.shared._ZN3cub18CUB_300001_SM_10006detail6reduce18DeviceReduceKernelINS2_10policy_hubIdyN4cuda3std3__44plusIdEEE10Policy1000EN6thrust24THRUST_300001_SM_1000_NS6detail15normal_iteratorINSD_10device_ptrIdEEEEyS9_dNS7_10__identityEEEvT0_PT3_T1_NS0_13GridEvenShareISN_EET2_T4_ --------------------------
	.section	.nv.shared._ZN3cub18CUB_300001_SM_10006detail6reduce18DeviceReduceKernelINS2_10policy_hubIdyN4cuda3std3__44plusIdEEE10Policy1000EN6thrust24THRUST_300001_SM_1000_NS6detail15normal_iteratorINSD_10device_ptrIdEEEEyS9_dNS7_10__identityEEEvT0_PT3_T1_NS0_13GridEvenShareISN_EET2_T4_,"aw",@nobits
	.sectionflags	@""
	.align	8
.nv.shared._ZN3cub18CUB_300001_SM_10006detail6reduce18DeviceReduceKernelINS2_10policy_hubIdyN4cuda3std3__44plusIdEEE10Policy1000EN6thrust24THRUST_300001_SM_1000_NS6detail15normal_iteratorINSD_10device_ptrIdEEEEyS9_dNS7_10__identityEEEvT0_PT3_T1_NS0_13GridEvenShareISN_EET2_T4_:
	.zero		1176


//--------------------- .nv.shared._ZN3cub18CUB_300001_SM_10006detail6reduce28DeviceReduceSingleTileKernelINS2_10policy_hubIdyN4cuda3std3__44plusIdEEE10Policy1000EN6thrust24THRUST_300001_SM_1000_NS6detail15normal_iteratorINSD_10device_ptrIdEEEEPdyS9_ddNS7_10__identityEEEvT0_T1_T2_T3_T4_T6_ --------------------------
	.section	.nv.shared._ZN3cub18CUB_300001_SM_10006detail6reduce28DeviceReduceSingleTileKernelINS2_10policy_hubIdyN4cuda3std3__44plusIdEEE10Policy1000EN6thrust24THRUST_300001_SM_1000_NS6detail15normal_iteratorINSD_10device_ptrIdEEEEPdyS9_ddNS7_10__identityEEEvT0_T1_T2_T3_T4_T6_,"aw",@nobits
	.sectionflags	@""
	.align	8
.nv.shared._ZN3cub18CUB_300001_SM_10006detail6reduce28DeviceReduceSingleTileKernelINS2_10policy_hubIdyN4cuda3std3__44plusIdEEE10Policy1000EN6thrust24THRUST_300001_SM_1000_NS6detail15normal_iteratorINSD_10device_ptrIdEEEEPdyS9_ddNS7_10__identityEEEvT0_T1_T2_T3_T4_T6_:
	.zero		1176


//--------------------- .nv.shared._ZN3cub18CUB_300001_SM_10006detail6reduce28DeviceReduceSingleTileKernelINS2_10policy_hubIdjN4cuda3std3__44plusIdEEE10Policy1000EPdSC_iS9_ddNS7_10__identityEEEvT0_T1_T2_T3_T4_T6_ --------------------------
	.section	.nv.shared._ZN3cub18CUB_300001_SM_10006detail6reduce28DeviceReduceSingleTileKernelINS2_10policy_hubIdjN4cuda3std3__44plusIdEEE10Policy1000EPdSC_iS9_ddNS7_10__identityEEEvT0_T1_T2_T3_T4_T6_,"aw",@nobits
	.sectionflags	@""
	.align	8
.nv.shared._ZN3cub18CUB_300001_SM_10006detail6reduce28DeviceReduceSingleTileKernelINS2_10policy_hubIdjN4cuda3std3__44plusIdEEE10Policy1000EPdSC_iS9_ddNS7_10__identityEEEvT0_T1_T2_T3_T4_T6_:
	.zero		1216


//--------------------- .nv.shared._ZN3cub18CUB_300001_SM_10006detail6reduce18DeviceReduceKernelINS2_10policy_hubIdjN4cuda3std3__44plusIdEEE10Policy1000EN6thrust24THRUST_300001_SM_1000_NS6detail15normal_iteratorINSD_10device_ptrIdEEEEjS9_dNS7_10__identityEEEvT0_PT3_T1_NS0_13GridEvenShareISN_EET2_T4_ --------------------------
	.section	.nv.shared._ZN3cub18CUB_300001_SM_10006detail6reduce18DeviceReduceKernelINS2_10policy_hubIdjN4cuda3std3__44plusIdEEE10Policy1000EN6thrust24THRUST_300001_SM_1000_NS6detail15normal_iteratorINSD_10device_ptrIdEEEEjS9_dNS7_10__identityEEEvT0_PT3_T1_NS0_13GridEvenShareISN_EET2_T4_,"aw",@nobits
	.sectionflags	@""
	.align	8
.nv.shared._ZN3cub18CUB_300001_SM_10006detail6reduce18DeviceReduceKernelINS2_10policy_hubIdjN4cuda3std3__44plusIdEEE10Policy1000EN6thrust24THRUST_300001_SM_1000_NS6detail15normal_iteratorINSD_10device_ptrIdEEEEjS9_dNS7_10__identityEEEvT0_PT3_T1_NS0_13GridEvenShareISN_EET2_T4_:
	.zero		1216


//--------------------- .nv.shared._ZN3cub18CUB_300001_SM_10006detail6reduce28DeviceReduceSingleTileKernelINS2_10policy_hubIdjN4cuda3std3__44plusIdEEE10Policy1000EN6thrust24THRUST_300001_SM_1000_NS6detail15normal_iteratorINSD_10device_ptrIdEEEEPdjS9_ddNS7_10__identityEEEvT0_T1_T2_T3_T4_T6_ --------------------------
	.section	.nv.shared._ZN3cub18CUB_300001_SM_10006detail6reduce28DeviceReduceSingleTileKernelINS2_10policy_hubIdjN4cuda3std3__44plusIdEEE10Policy1000EN6thrust24THRUST_300001_SM_1000_NS6detail15normal_iteratorINSD_10device_ptrIdEEEEPdjS9_ddNS7_10__identityEEEvT0_T1_T2_T3_T4_T6_,"aw",@nobits
	.sectionflags	@""
	.align	8
.nv.shared._ZN3cub18CUB_300001_SM_10006detail6reduce28DeviceReduceSingleTileKernelINS2_10policy_hubIdjN4cuda3std3__44plusIdEEE10Policy1000EN6thrust24THRUST_300001_SM_1000_NS6detail15normal_iteratorINSD_10device_ptrIdEEEEPdjS9_ddNS7_10__identityEEEvT0_T1_T2_T3_T4_T6_:
	.zero		1216


//--------------------- .nv.constant0._ZN3cub18CUB_300001_SM_10006detail6reduce18DeviceReduceKernelINS2_10policy_hubIdyN4cuda3std3__44plusIdEEE10Policy1000EN6thrust24THRUST_300001_SM_1000_NS6detail15normal_iteratorINSD_10device_ptrIdEEEEyS9_d21square_diff_from_meanEEvT0_PT3_T1_NS0_13GridEvenShareISN_EET2_T4_ --------------------------
	.section	.nv.constant0._ZN3cub18CUB_300001_SM_10006detail6reduce18DeviceReduceKernelINS2_10policy_hubIdyN4cuda3std3__44plusIdEEE10Policy1000EN6thrust24THRUST_300001_SM_1000_NS6detail15normal_iteratorINSD_10device_ptrIdEEEEyS9_d21square_diff_from_meanEEvT0_PT3_T1_NS0_13GridEvenShareISN_EET2_T4_,"a",@progbits
	.sectionflags	@""
	.align	4
.nv.constant0._ZN3cub18CUB_300001_SM_10006detail6reduce18DeviceReduceKernelINS2_10policy_hubIdyN4cuda3std3__44plusIdEEE10Policy1000EN6thrust24THRUST_300001_SM_1000_NS6detail15normal_iteratorINSD_10device_ptrIdEEEEyS9_d21square_diff_from_meanEEvT0_PT3_T1_NS0_13GridEvenShareISN_EET2_T4_:
	.zero		1008


//--------------------- .nv.constant0._ZN3cub18CUB_300001_SM_10006detail6reduce28DeviceReduceSingleTileKernelINS2_10policy_hubIdyN4cuda3std3__44plusIdEEE10Policy1000EN6thrust24THRUST_300001_SM_1000_NS6detail15normal_iteratorINSD_10device_ptrIdEEEEPdyS9_dd21square_diff_from_meanEEvT0_T1_T2_T3_T4_T6_ --------------------------
	.section	.nv.constant0._ZN3cub18CUB_300001_SM_10006detail6reduce28DeviceReduceSingleTileKernelINS2_10policy_hubIdyN4cuda3std3__44plusIdEEE10Policy1000EN6thrust24THRUST_300001_SM_1000_NS6detail15normal_iteratorINSD_10device_ptrIdEEEEPdyS9_dd21square_diff_from_meanEEvT0_T1_T2_T3_T4_T6_,"a",@progbits
	.sectionflags	@""
	.align	4
.nv.constant0._ZN3cub18CUB_300001_SM_10006detail6reduce28DeviceReduceSingleTileKernelINS2_10policy_hubIdyN4cuda3std3__44plusIdEEE10Policy1000EN6thrust24THRUST_300001_SM_1000_NS6detail15normal_iteratorINSD_10device_ptrIdEEEEPdyS9_dd21square_diff_from_meanEEvT0_T1_T2_T3_T4_T6_:
	.zero		944


//--------------------- .nv.constant0._ZN3cub18CUB_300001_SM_10006detail6reduce18DeviceReduceKernelINS2_10policy_hubIdjN4cuda3std3__44plusIdEEE10Policy1000EN6thrust24THRUST_300001_SM_1000_NS6detail15normal_iteratorINSD_10device_ptrIdEEEEjS9_d21square_diff_from_meanEEvT0_PT3_T1_NS0_13GridEvenShareISN_EET2_T4_ --------------------------
	.section	.nv.constant0._ZN3cub18CUB_300001_SM_10006detail6reduce18DeviceReduceKernelINS2_10policy_hubIdjN4cuda3std3__44plusIdEEE10Policy1000EN6thrust24THRUST_300001_SM_1000_NS6detail15normal_iteratorINSD_10device_ptrIdEEEEjS9_d21square_diff_from_meanEEvT0_PT3_T1_NS0_13GridEvenShareISN_EET2_T4_,"a",@progbits
	.sectionflags	@""
	.align	4
.nv.constant0._ZN3cub18CUB_300001_SM_10006detail6reduce18DeviceReduceKernelINS2_10policy_hubIdjN4cuda3std3__44plusIdEEE10Policy1000EN6thrust24THRUST_300001_SM_1000_NS6detail15normal_iteratorINSD_10device_ptrIdEEEEjS9_d21square_diff_from_meanEEvT0_PT3_T1_NS0_13GridEvenShareISN_EET2_T4_:
	.zero		968


//--------------------- .nv.constant0._ZN3cub18CUB_300001_SM_10006detail6reduce28DeviceReduceSingleTileKernelINS2_10policy_hubIdjN4cuda3std3__44plusIdEEE10Policy1000EN6thrust24THRUST_300001_SM_1000_NS6detail15normal_iteratorINSD_10device_ptrIdEEEEPdjS9_dd21square_diff_from_meanEEvT0_T1_T2_T3_T4_T6_ --------------------------
	.section	.nv.constant0._ZN3cub18CUB_300001_SM_10006detail6reduce28DeviceReduceSingleTileKernelINS2_10policy_hubIdjN4cuda3std3__44plusIdEEE10Policy1000EN6thrust24THRUST_300001_SM_1000_NS6detail15normal_iteratorINSD_10device_ptrIdEEEEPdjS9_dd21square_diff_from_meanEEvT0_T1_T2_T3_T4_T6_,"a",@progbits
	.sectionflags	@""
	.align	4
.nv.constant0._ZN3cub18CUB_300001_SM_10006detail6reduce28DeviceReduceSingleTileKernelINS2_10policy_hubIdjN4cuda3std3__44plusIdEEE10Policy1000EN6thrust24THRUST_300001_SM_1000_NS6detail15normal_iteratorINSD_10device_ptrIdEEEEPdjS9_dd21square_diff_from_meanEEvT0_T1_T2_T3_T4_T6_:
	.zero		936


//--------------------- .nv.constant0._ZN3cub18CUB_300001_SM_10006detail6reduce28DeviceReduceSingleTileKernelINS2_10policy_hubIdyN4cuda3std3__44plusIdEEE10Policy1000EPdSC_iS9_ddNS7_10__identityEEEvT0_T1_T2_T3_T4_T6_ --------------------------
	.section	.nv.constant0._ZN3cub18CUB_300001_SM_10006detail6reduce28DeviceReduceSingleTileKernelINS2_10policy_hubIdyN4cuda3std3__44plusIdEEE10Policy1000EPdSC_iS9_ddNS7_10__identityEEEvT0_T1_T2_T3_T4_T6_,"a",@progbits
	.sectionflags	@""
	.align	4
.nv.constant0._ZN3cub18CUB_300001_SM_10006detail6reduce28DeviceReduceSingleTileKernelINS2_10policy_hubIdyN4cuda3std3__44plusIdEEE10Policy1000EPdSC_iS9_ddNS7_10__identityEEEvT0_T1_T2_T3_T4_T6_:
	.zero		929


//--------------------- .nv.constant0._ZN3cub18CUB_300001_SM_10006detail6reduce18DeviceReduceKernelINS2_10policy_hubIdyN4cuda3std3__44plusIdEEE10Policy1000EN6thrust24THRUST_300001_SM_1000_NS6detail15normal_iteratorINSD_10device_ptrIdEEEEyS9_dNS7_10__identityEEEvT0_PT3_T1_NS0_13GridEvenShareISN_EET2_T4_ --------------------------
	.section	.nv.constant0._ZN3cub18CUB_300001_SM_10006detail6reduce18DeviceReduceKernelINS2_10policy_hubIdyN4cuda3std3__44plusIdEEE10Policy1000EN6thrust24THRUST_300001_SM_1000_NS6detail15normal_iteratorINSD_10device_ptrIdEEEEyS9_dNS7_10__identityEEEvT0_PT3_T1_NS0_13GridEvenShareISN_EET2_T4_,"a",@progbits
	.sectionflags	@""
	.align	4
.nv.constant0._ZN3cub18CUB_300001_SM_10006detail6reduce18DeviceReduceKernelINS2_10policy_hubIdyN4cuda3std3__44plusIdEEE10Policy1000EN6thrust24THRUST_300001_SM_1000_NS6detail15normal_iteratorINSD_10device_ptrIdEEEEyS9_dNS7_10__identityEEEvT0_PT3_T1_NS0_13GridEvenShareISN_EET2_T4_:
	.zero		994


//--------------------- .nv.constant0._ZN3cub18CUB_300001_SM_10006detail6reduce28DeviceReduceSingleTileKernelINS2_10policy_hubIdyN4cuda3std3__44plusIdEEE10Policy1000EN6thrust24THRUST_300001_SM_1000_NS6detail15normal_iteratorINSD_10device_ptrIdEEEEPdyS9_ddNS7_10__identityEEEvT0_T1_T2_T3_T4_T6_ --------------------------
	.section	.nv.constant0._ZN3cub18CUB_300001_SM_10006detail6reduce28DeviceReduceSingleTileKernelINS2_10policy_hubIdyN4cuda3std3__44plusIdEEE10Policy1000EN6thrust24THRUST_300001_SM_1000_NS6detail15normal_iteratorINSD_10device_ptrIdEEEEPdyS9_ddNS7_10__identityEEEvT0_T1_T2_T3_T4_T6_,"a",@progbits
	.sectionflags	@""
	.align	4
.nv.constant0._ZN3cub18CUB_300001_SM_10006detail6reduce28DeviceReduceSingleTileKernelINS2_10policy_hubIdyN4cuda3std3__44plusIdEEE10Policy1000EN6thrust24THRUST_300001_SM_1000_NS6detail15normal_iteratorINSD_10device_ptrIdEEEEPdyS9_ddNS7_10__identityEEEvT0_T1_T2_T3_T4_T6_:
	.zero		937


//--------------------- .nv.constant0._ZN3cub18CUB_300001_SM_10006detail6reduce28DeviceReduceSingleTileKernelINS2_10policy_hubIdjN4cuda3std3__44plusIdEEE10Policy1000EPdSC_iS9_ddNS7_10__identityEEEvT0_T1_T2_T3_T4_T6_ --------------------------
	.section	.nv.constant0._ZN3cub18CUB_300001_SM_10006detail6reduce28DeviceReduceSingleTileKernelINS2_10policy_hubIdjN4cuda3std3__44plusIdEEE10Policy1000EPdSC_iS9_ddNS7_10__identityEEEvT0_T1_T2_T3_T4_T6_,"a",@progbits
	.sectionflags	@""
	.align	4
.nv.constant0._ZN3cub18CUB_300001_SM_10006detail6reduce28DeviceReduceSingleTileKernelINS2_10policy_hubIdjN4cuda3std3__44plusIdEEE10Policy1000EPdSC_iS9_ddNS7_10__identityEEEvT0_T1_T2_T3_T4_T6_:
	.zero		929


//--------------------- .nv.constant0._ZN3cub18CUB_300001_SM_10006detail6reduce18DeviceReduceKernelINS2_10policy_hubIdjN4cuda3std3__44plusIdEEE10Policy1000EN6thrust24THRUST_300001_SM_1000_NS6detail15normal_iteratorINSD_10device_ptrIdEEEEjS9_dNS7_10__identityEEEvT0_PT3_T1_NS0_13GridEvenShareISN_EET2_T4_ --------------------------
	.section	.nv.constant0._ZN3cub18CUB_300001_SM_10006detail6reduce18DeviceReduceKernelINS2_10policy_hubIdjN4cuda3std3__44plusIdEEE10Policy1000EN6thrust24THRUST_300001_SM_1000_NS6detail15normal_iteratorINSD_10device_ptrIdEEEEjS9_dNS7_10__identityEEEvT0_PT3_T1_NS0_13GridEvenShareISN_EET2_T4_,"a",@progbits
	.sectionflags	@""
	.align	4
.nv.constant0._ZN3cub18CUB_300001_SM_10006detail6reduce18DeviceReduceKernelINS2_10policy_hubIdjN4cuda3std3__44plusIdEEE10Policy1000EN6thrust24THRUST_300001_SM_1000_NS6detail15normal_iteratorINSD_10device_ptrIdEEEEjS9_dNS7_10__identityEEEvT0_PT3_T1_NS0_13GridEvenShareISN_EET2_T4_:
	.zero		958


//--------------------- .nv.constant0._ZN3cub18CUB_300001_SM_10006detail6reduce28DeviceReduceSingleTileKernelINS2_10policy_hubIdjN4cuda3std3__44plusIdEEE10Policy1000EN6thrust24THRUST_300001_SM_1000_NS6detail15normal_iteratorINSD_10device_ptrIdEEEEPdjS9_ddNS7_10__identityEEEvT0_T1_T2_T3_T4_T6_ --------------------------
	.section	.nv.constant0._ZN3cub18CUB_300001_SM_10006detail6reduce28DeviceReduceSingleTileKernelINS2_10policy_hubIdjN4cuda3std3__44plusIdEEE10Policy1000EN6thrust24THRUST_300001_SM_1000_NS6detail15normal_iteratorINSD_10device_ptrIdEEEEPdjS9_ddNS7_10__identityEEEvT0_T1_T2_T3_T4_T6_,"a",@progbits
	.sectionflags	@""
	.align	4
.nv.constant0._ZN3cub18CUB_300001_SM_10006detail6reduce28DeviceReduceSingleTileKernelINS2_10policy_hubIdjN4cuda3std3__44plusIdEEE10Policy1000EN6thrust24THRUST_300001_SM_1000_NS6detail15normal_iteratorINSD_10device_ptrIdEEEEPdjS9_ddNS7_10__identityEEEvT0_T1_T2_T3_T4_T6_:
	.zero		929


//--------------------- .nv.constant0._ZN3cub18CUB_300001_SM_10006detail11EmptyKernelIvEEvv --------------------------
	.section	.nv.constant0._ZN3cub18CUB_300001_SM_10006detail11EmptyKernelIvEEvv,"a",@progbits
	.sectionflags	@""
	.align	4
.nv.constant0._ZN3cub18CUB_300001_SM_10006detail11EmptyKernelIvEEvv:
	.zero		896


//--------------------- SYMBOLS --------------------------

	.type		.nv.reservedSmem.offset0,@object
	.size		.nv.reservedSmem.offset0,0x4
	.type		.nv.reservedSmem.cap,@object
	.size		.nv.reservedSmem.cap,0x4
